//
// Generated by NVIDIA NVVM Compiler
//
// Compiler Build ID: CL-36424714
// Cuda compilation tools, release 13.0, V13.0.88
// Based on NVVM 20.0.0
//

.version 9.0
.target sm_100
.address_size 64

	// .globl	GRUForward
// _ZZ10GRUForwardE1z has been demoted
// _ZZ11GRUBackwardE7dh_next has been demoted
.extern .shared .align 16 .b8 shared_mem[];

.visible .entry GRUForward(
	.param .u64 .ptr .align 1 GRUForward_param_0,
	.param .u64 .ptr .align 1 GRUForward_param_1,
	.param .u64 .ptr .align 1 GRUForward_param_2,
	.param .u64 .ptr .align 1 GRUForward_param_3,
	.param .u64 .ptr .align 1 GRUForward_param_4,
	.param .u64 .ptr .align 1 GRUForward_param_5,
	.param .u32 GRUForward_param_6,
	.param .u32 GRUForward_param_7,
	.param .u32 GRUForward_param_8
)
{
	.reg .pred 	%p<58>;
	.reg .b32 	%r<197>;
	.reg .b32 	%f<544>;
	.reg .b64 	%rd<200>;
	// demoted variable
	.shared .align 4 .b8 _ZZ10GRUForwardE1z[2400];
	ld.param.u64 	%rd34, [GRUForward_param_0];
	ld.param.u64 	%rd35, [GRUForward_param_1];
	ld.param.u64 	%rd36, [GRUForward_param_2];
	ld.param.u64 	%rd37, [GRUForward_param_3];
	ld.param.u64 	%rd38, [GRUForward_param_4];
	ld.param.u64 	%rd39, [GRUForward_param_5];
	ld.param.u32 	%r95, [GRUForward_param_6];
	ld.param.u32 	%r93, [GRUForward_param_7];
	ld.param.u32 	%r94, [GRUForward_param_8];
	cvta.to.global.u64 	%rd1, %rd35;
	cvta.to.global.u64 	%rd2, %rd34;
	cvta.to.global.u64 	%rd3, %rd36;
	cvta.to.global.u64 	%rd4, %rd37;
	cvta.to.global.u64 	%rd5, %rd38;
	cvta.to.global.u64 	%rd6, %rd39;
	mov.u32 	%r1, %ctaid.x;
	mov.u32 	%r96, %tid.x;
	setp.ge.s32 	%p1, %r1, %r95;
	setp.ge.s32 	%p2, %r96, %r94;
	or.pred  	%p3, %p1, %p2;
	@%p3 bra 	$L__BB0_72;
	mul.lo.s32 	%r97, %r93, %r1;
	cvt.s64.s32 	%rd7, %r97;
	setp.lt.s32 	%p4, %r93, 1;
	mul.lo.s32 	%r2, %r94, 3;
	@%p4 bra 	$L__BB0_28;
	max.s32 	%r3, %r2, 1;
	and.b32  	%r4, %r93, 7;
	and.b32  	%r5, %r94, 15;
	and.b32  	%r6, %r94, 7;
	and.b32  	%r7, %r93, 2147483640;
	and.b32  	%r8, %r94, -16;
	and.b32  	%r9, %r94, 3;
	neg.s32 	%r10, %r7;
	mul.lo.s32 	%r11, %r94, 24;
	mov.b32 	%r168, 0;
	mul.wide.s32 	%rd13, %r2, 4;
$L__BB0_3:
	setp.lt.u32 	%p15, %r93, 8;
	mov.b32 	%r176, 0;
	mov.f32 	%f522, 0f00000000;
	@%p15 bra 	$L__BB0_6;
	shl.b64 	%rd85, %rd7, 2;
	add.s64 	%rd86, %rd85, %rd2;
	add.s64 	%rd194, %rd86, 16;
	mov.f32 	%f522, 0f00000000;
	mov.u32 	%r169, %r168;
	mov.u32 	%r170, %r10;
$L__BB0_5:
	.pragma "nounroll";
	ld.global.f32 	%f138, [%rd194+-16];
	mul.wide.s32 	%rd87, %r169, 4;
	add.s64 	%rd88, %rd1, %rd87;
	ld.global.f32 	%f139, [%rd88];
	fma.rn.f32 	%f140, %f138, %f139, %f522;
	ld.global.f32 	%f141, [%rd194+-12];
	mul.wide.s32 	%rd89, %r2, 4;
	add.s64 	%rd90, %rd88, %rd89;
	ld.global.f32 	%f142, [%rd90];
	fma.rn.f32 	%f143, %f141, %f142, %f140;
	ld.global.f32 	%f144, [%rd194+-8];
	add.s64 	%rd91, %rd90, %rd89;
	ld.global.f32 	%f145, [%rd91];
	fma.rn.f32 	%f146, %f144, %f145, %f143;
	ld.global.f32 	%f147, [%rd194+-4];
	add.s64 	%rd92, %rd91, %rd89;
	ld.global.f32 	%f148, [%rd92];
	fma.rn.f32 	%f149, %f147, %f148, %f146;
	ld.global.f32 	%f150, [%rd194];
	add.s64 	%rd93, %rd92, %rd89;
	ld.global.f32 	%f151, [%rd93];
	fma.rn.f32 	%f152, %f150, %f151, %f149;
	ld.global.f32 	%f153, [%rd194+4];
	add.s64 	%rd94, %rd93, %rd89;
	ld.global.f32 	%f154, [%rd94];
	fma.rn.f32 	%f155, %f153, %f154, %f152;
	ld.global.f32 	%f156, [%rd194+8];
	add.s64 	%rd95, %rd94, %rd89;
	ld.global.f32 	%f157, [%rd95];
	fma.rn.f32 	%f158, %f156, %f157, %f155;
	ld.global.f32 	%f159, [%rd194+12];
	add.s64 	%rd96, %rd95, %rd89;
	ld.global.f32 	%f160, [%rd96];
	fma.rn.f32 	%f522, %f159, %f160, %f158;
	add.s32 	%r170, %r170, 8;
	add.s32 	%r169, %r169, %r11;
	add.s64 	%rd194, %rd194, 32;
	setp.eq.s32 	%p16, %r170, 0;
	mov.u32 	%r176, %r7;
	@%p16 bra 	$L__BB0_6;
	bra.uni 	$L__BB0_5;
$L__BB0_6:
	setp.eq.s32 	%p17, %r4, 0;
	@%p17 bra 	$L__BB0_14;
	add.s32 	%r110, %r4, -1;
	setp.lt.u32 	%p18, %r110, 3;
	@%p18 bra 	$L__BB0_9;
	cvt.u64.u32 	%rd97, %r176;
	add.s64 	%rd98, %rd97, %rd7;
	shl.b64 	%rd99, %rd98, 2;
	add.s64 	%rd100, %rd2, %rd99;
	ld.global.f32 	%f162, [%rd100];
	mad.lo.s32 	%r111, %r2, %r176, %r168;
	mul.wide.s32 	%rd101, %r111, 4;
	add.s64 	%rd102, %rd1, %rd101;
	ld.global.f32 	%f163, [%rd102];
	fma.rn.f32 	%f164, %f162, %f163, %f522;
	ld.global.f32 	%f165, [%rd100+4];
	mul.wide.s32 	%rd103, %r2, 4;
	add.s64 	%rd104, %rd102, %rd103;
	ld.global.f32 	%f166, [%rd104];
	fma.rn.f32 	%f167, %f165, %f166, %f164;
	ld.global.f32 	%f168, [%rd100+8];
	add.s64 	%rd105, %rd104, %rd103;
	ld.global.f32 	%f169, [%rd105];
	fma.rn.f32 	%f170, %f168, %f169, %f167;
	ld.global.f32 	%f171, [%rd100+12];
	add.s64 	%rd106, %rd105, %rd103;
	ld.global.f32 	%f172, [%rd106];
	fma.rn.f32 	%f522, %f171, %f172, %f170;
	add.s32 	%r176, %r176, 4;
$L__BB0_9:
	and.b32  	%r112, %r93, 3;
	setp.eq.s32 	%p19, %r112, 0;
	@%p19 bra 	$L__BB0_14;
	setp.eq.s32 	%p20, %r112, 1;
	@%p20 bra 	$L__BB0_12;
	cvt.u64.u32 	%rd107, %r176;
	add.s64 	%rd108, %rd107, %rd7;
	shl.b64 	%rd109, %rd108, 2;
	add.s64 	%rd110, %rd2, %rd109;
	ld.global.f32 	%f174, [%rd110];
	mad.lo.s32 	%r113, %r2, %r176, %r168;
	mul.wide.s32 	%rd111, %r113, 4;
	add.s64 	%rd112, %rd1, %rd111;
	ld.global.f32 	%f175, [%rd112];
	fma.rn.f32 	%f176, %f174, %f175, %f522;
	ld.global.f32 	%f177, [%rd110+4];
	mul.wide.s32 	%rd113, %r2, 4;
	add.s64 	%rd114, %rd112, %rd113;
	ld.global.f32 	%f178, [%rd114];
	fma.rn.f32 	%f522, %f177, %f178, %f176;
	add.s32 	%r176, %r176, 2;
$L__BB0_12:
	and.b32  	%r114, %r93, 1;
	setp.eq.b32 	%p21, %r114, 1;
	not.pred 	%p22, %p21;
	@%p22 bra 	$L__BB0_14;
	cvt.u64.u32 	%rd115, %r176;
	add.s64 	%rd116, %rd115, %rd7;
	shl.b64 	%rd117, %rd116, 2;
	add.s64 	%rd118, %rd2, %rd117;
	ld.global.f32 	%f179, [%rd118];
	mad.lo.s32 	%r115, %r2, %r176, %r168;
	mul.wide.s32 	%rd119, %r115, 4;
	add.s64 	%rd120, %rd1, %rd119;
	ld.global.f32 	%f180, [%rd120];
	fma.rn.f32 	%f522, %f179, %f180, %f522;
$L__BB0_14:
	add.s32 	%r117, %r94, -1;
	setp.lt.u32 	%p23, %r117, 15;
	mov.b32 	%r173, 0;
	@%p23 bra 	$L__BB0_17;
	mov.b32 	%r171, 0;
$L__BB0_16:
	.pragma "nounroll";
	mul.wide.u32 	%rd121, %r171, 4;
	add.s64 	%rd122, %rd6, %rd121;
	ld.global.f32 	%f182, [%rd122];
	mad.lo.s32 	%r119, %r2, %r171, %r168;
	mul.wide.s32 	%rd123, %r119, 4;
	add.s64 	%rd124, %rd3, %rd123;
	ld.global.f32 	%f183, [%rd124];
	fma.rn.f32 	%f184, %f182, %f183, %f522;
	ld.global.f32 	%f185, [%rd122+4];
	mul.wide.s32 	%rd125, %r2, 4;
	add.s64 	%rd126, %rd124, %rd125;
	ld.global.f32 	%f186, [%rd126];
	fma.rn.f32 	%f187, %f185, %f186, %f184;
	ld.global.f32 	%f188, [%rd122+8];
	add.s64 	%rd127, %rd126, %rd125;
	ld.global.f32 	%f189, [%rd127];
	fma.rn.f32 	%f190, %f188, %f189, %f187;
	ld.global.f32 	%f191, [%rd122+12];
	add.s64 	%rd128, %rd127, %rd125;
	ld.global.f32 	%f192, [%rd128];
	fma.rn.f32 	%f193, %f191, %f192, %f190;
	ld.global.f32 	%f194, [%rd122+16];
	add.s64 	%rd129, %rd128, %rd125;
	ld.global.f32 	%f195, [%rd129];
	fma.rn.f32 	%f196, %f194, %f195, %f193;
	ld.global.f32 	%f197, [%rd122+20];
	add.s64 	%rd130, %rd129, %rd125;
	ld.global.f32 	%f198, [%rd130];
	fma.rn.f32 	%f199, %f197, %f198, %f196;
	ld.global.f32 	%f200, [%rd122+24];
	add.s64 	%rd131, %rd130, %rd125;
	ld.global.f32 	%f201, [%rd131];
	fma.rn.f32 	%f202, %f200, %f201, %f199;
	ld.global.f32 	%f203, [%rd122+28];
	add.s64 	%rd132, %rd131, %rd125;
	ld.global.f32 	%f204, [%rd132];
	fma.rn.f32 	%f205, %f203, %f204, %f202;
	ld.global.f32 	%f206, [%rd122+32];
	add.s64 	%rd133, %rd132, %rd125;
	ld.global.f32 	%f207, [%rd133];
	fma.rn.f32 	%f208, %f206, %f207, %f205;
	ld.global.f32 	%f209, [%rd122+36];
	add.s64 	%rd134, %rd133, %rd125;
	ld.global.f32 	%f210, [%rd134];
	fma.rn.f32 	%f211, %f209, %f210, %f208;
	ld.global.f32 	%f212, [%rd122+40];
	add.s64 	%rd135, %rd134, %rd125;
	ld.global.f32 	%f213, [%rd135];
	fma.rn.f32 	%f214, %f212, %f213, %f211;
	ld.global.f32 	%f215, [%rd122+44];
	add.s64 	%rd136, %rd135, %rd125;
	ld.global.f32 	%f216, [%rd136];
	fma.rn.f32 	%f217, %f215, %f216, %f214;
	ld.global.f32 	%f218, [%rd122+48];
	add.s64 	%rd137, %rd136, %rd125;
	ld.global.f32 	%f219, [%rd137];
	fma.rn.f32 	%f220, %f218, %f219, %f217;
	ld.global.f32 	%f221, [%rd122+52];
	add.s64 	%rd138, %rd137, %rd125;
	ld.global.f32 	%f222, [%rd138];
	fma.rn.f32 	%f223, %f221, %f222, %f220;
	ld.global.f32 	%f224, [%rd122+56];
	add.s64 	%rd139, %rd138, %rd125;
	ld.global.f32 	%f225, [%rd139];
	fma.rn.f32 	%f226, %f224, %f225, %f223;
	ld.global.f32 	%f227, [%rd122+60];
	add.s64 	%rd140, %rd139, %rd125;
	ld.global.f32 	%f228, [%rd140];
	fma.rn.f32 	%f522, %f227, %f228, %f226;
	add.s32 	%r171, %r171, 16;
	setp.ne.s32 	%p24, %r171, %r8;
	mov.u32 	%r173, %r8;
	@%p24 bra 	$L__BB0_16;
$L__BB0_17:
	setp.eq.s32 	%p25, %r5, 0;
	@%p25 bra 	$L__BB0_27;
	add.s32 	%r120, %r5, -1;
	setp.lt.u32 	%p26, %r120, 7;
	@%p26 bra 	$L__BB0_20;
	mul.wide.u32 	%rd141, %r173, 4;
	add.s64 	%rd142, %rd6, %rd141;
	ld.global.f32 	%f230, [%rd142];
	mad.lo.s32 	%r121, %r2, %r173, %r168;
	mul.wide.s32 	%rd143, %r121, 4;
	add.s64 	%rd144, %rd3, %rd143;
	ld.global.f32 	%f231, [%rd144];
	fma.rn.f32 	%f232, %f230, %f231, %f522;
	ld.global.f32 	%f233, [%rd142+4];
	mul.wide.s32 	%rd145, %r2, 4;
	add.s64 	%rd146, %rd144, %rd145;
	ld.global.f32 	%f234, [%rd146];
	fma.rn.f32 	%f235, %f233, %f234, %f232;
	ld.global.f32 	%f236, [%rd142+8];
	add.s64 	%rd147, %rd146, %rd145;
	ld.global.f32 	%f237, [%rd147];
	fma.rn.f32 	%f238, %f236, %f237, %f235;
	ld.global.f32 	%f239, [%rd142+12];
	add.s64 	%rd148, %rd147, %rd145;
	ld.global.f32 	%f240, [%rd148];
	fma.rn.f32 	%f241, %f239, %f240, %f238;
	ld.global.f32 	%f242, [%rd142+16];
	add.s64 	%rd149, %rd148, %rd145;
	ld.global.f32 	%f243, [%rd149];
	fma.rn.f32 	%f244, %f242, %f243, %f241;
	ld.global.f32 	%f245, [%rd142+20];
	add.s64 	%rd150, %rd149, %rd145;
	ld.global.f32 	%f246, [%rd150];
	fma.rn.f32 	%f247, %f245, %f246, %f244;
	ld.global.f32 	%f248, [%rd142+24];
	add.s64 	%rd151, %rd150, %rd145;
	ld.global.f32 	%f249, [%rd151];
	fma.rn.f32 	%f250, %f248, %f249, %f247;
	ld.global.f32 	%f251, [%rd142+28];
	add.s64 	%rd152, %rd151, %rd145;
	ld.global.f32 	%f252, [%rd152];
	fma.rn.f32 	%f522, %f251, %f252, %f250;
	add.s32 	%r173, %r173, 8;
$L__BB0_20:
	setp.eq.s32 	%p27, %r6, 0;
	@%p27 bra 	$L__BB0_27;
	add.s32 	%r122, %r6, -1;
	setp.lt.u32 	%p28, %r122, 3;
	@%p28 bra 	$L__BB0_23;
	mul.wide.u32 	%rd153, %r173, 4;
	add.s64 	%rd154, %rd6, %rd153;
	ld.global.f32 	%f254, [%rd154];
	mad.lo.s32 	%r123, %r2, %r173, %r168;
	mul.wide.s32 	%rd155, %r123, 4;
	add.s64 	%rd156, %rd3, %rd155;
	ld.global.f32 	%f255, [%rd156];
	fma.rn.f32 	%f256, %f254, %f255, %f522;
	ld.global.f32 	%f257, [%rd154+4];
	add.s64 	%rd158, %rd156, %rd13;
	ld.global.f32 	%f258, [%rd158];
	fma.rn.f32 	%f259, %f257, %f258, %f256;
	ld.global.f32 	%f260, [%rd154+8];
	add.s64 	%rd159, %rd158, %rd13;
	ld.global.f32 	%f261, [%rd159];
	fma.rn.f32 	%f262, %f260, %f261, %f259;
	ld.global.f32 	%f263, [%rd154+12];
	add.s64 	%rd160, %rd159, %rd13;
	ld.global.f32 	%f264, [%rd160];
	fma.rn.f32 	%f522, %f263, %f264, %f262;
	add.s32 	%r173, %r173, 4;
$L__BB0_23:
	setp.eq.s32 	%p29, %r9, 0;
	@%p29 bra 	$L__BB0_27;
	setp.eq.s32 	%p30, %r9, 1;
	mul.wide.u32 	%rd161, %r173, 4;
	add.s64 	%rd11, %rd6, %rd161;
	ld.global.f32 	%f265, [%rd11];
	mad.lo.s32 	%r124, %r2, %r173, %r168;
	mul.wide.s32 	%rd162, %r124, 4;
	add.s64 	%rd12, %rd3, %rd162;
	ld.global.f32 	%f266, [%rd12];
	fma.rn.f32 	%f522, %f265, %f266, %f522;
	@%p30 bra 	$L__BB0_27;
	setp.eq.s32 	%p31, %r9, 2;
	ld.global.f32 	%f267, [%rd11+4];
	add.s64 	%rd14, %rd12, %rd13;
	ld.global.f32 	%f268, [%rd14];
	fma.rn.f32 	%f522, %f267, %f268, %f522;
	@%p31 bra 	$L__BB0_27;
	ld.global.f32 	%f269, [%rd11+8];
	add.s64 	%rd163, %rd14, %rd13;
	ld.global.f32 	%f270, [%rd163];
	fma.rn.f32 	%f522, %f269, %f270, %f522;
$L__BB0_27:
	mul.wide.u32 	%rd164, %r168, 4;
	add.s64 	%rd165, %rd4, %rd164;
	ld.global.f32 	%f271, [%rd165];
	add.f32 	%f272, %f271, %f522;
	shl.b32 	%r125, %r168, 2;
	mov.u32 	%r126, _ZZ10GRUForwardE1z;
	add.s32 	%r127, %r126, %r125;
	st.shared.f32 	[%r127], %f272;
	add.s32 	%r168, %r168, 1;
	setp.eq.s32 	%p32, %r168, %r3;
	@%p32 bra 	$L__BB0_43;
	bra.uni 	$L__BB0_3;
$L__BB0_28:
	max.s32 	%r30, %r2, 1;
	add.s32 	%r31, %r94, -1;
	and.b32  	%r32, %r94, 15;
	add.s32 	%r33, %r32, -1;
	and.b32  	%r34, %r94, 7;
	add.s32 	%r35, %r34, -1;
	and.b32  	%r36, %r94, -16;
	and.b32  	%r37, %r94, 3;
	mov.b32 	%r178, 0;
	mul.wide.s32 	%rd17, %r2, 4;
$L__BB0_29:
	setp.lt.u32 	%p5, %r31, 15;
	mov.b32 	%r181, 0;
	mov.f32 	%f543, 0f00000000;
	@%p5 bra 	$L__BB0_32;
	mov.b32 	%r179, 0;
	mov.f32 	%f543, 0f00000000;
$L__BB0_31:
	.pragma "nounroll";
	mul.wide.u32 	%rd40, %r179, 4;
	add.s64 	%rd41, %rd6, %rd40;
	ld.global.f32 	%f44, [%rd41];
	mad.lo.s32 	%r101, %r2, %r179, %r178;
	mul.wide.s32 	%rd42, %r101, 4;
	add.s64 	%rd43, %rd3, %rd42;
	ld.global.f32 	%f45, [%rd43];
	fma.rn.f32 	%f46, %f44, %f45, %f543;
	ld.global.f32 	%f47, [%rd41+4];
	add.s64 	%rd45, %rd43, %rd17;
	ld.global.f32 	%f48, [%rd45];
	fma.rn.f32 	%f49, %f47, %f48, %f46;
	ld.global.f32 	%f50, [%rd41+8];
	add.s64 	%rd46, %rd45, %rd17;
	ld.global.f32 	%f51, [%rd46];
	fma.rn.f32 	%f52, %f50, %f51, %f49;
	ld.global.f32 	%f53, [%rd41+12];
	add.s64 	%rd47, %rd46, %rd17;
	ld.global.f32 	%f54, [%rd47];
	fma.rn.f32 	%f55, %f53, %f54, %f52;
	ld.global.f32 	%f56, [%rd41+16];
	add.s64 	%rd48, %rd47, %rd17;
	ld.global.f32 	%f57, [%rd48];
	fma.rn.f32 	%f58, %f56, %f57, %f55;
	ld.global.f32 	%f59, [%rd41+20];
	add.s64 	%rd49, %rd48, %rd17;
	ld.global.f32 	%f60, [%rd49];
	fma.rn.f32 	%f61, %f59, %f60, %f58;
	ld.global.f32 	%f62, [%rd41+24];
	add.s64 	%rd50, %rd49, %rd17;
	ld.global.f32 	%f63, [%rd50];
	fma.rn.f32 	%f64, %f62, %f63, %f61;
	ld.global.f32 	%f65, [%rd41+28];
	add.s64 	%rd51, %rd50, %rd17;
	ld.global.f32 	%f66, [%rd51];
	fma.rn.f32 	%f67, %f65, %f66, %f64;
	ld.global.f32 	%f68, [%rd41+32];
	add.s64 	%rd52, %rd51, %rd17;
	ld.global.f32 	%f69, [%rd52];
	fma.rn.f32 	%f70, %f68, %f69, %f67;
	ld.global.f32 	%f71, [%rd41+36];
	add.s64 	%rd53, %rd52, %rd17;
	ld.global.f32 	%f72, [%rd53];
	fma.rn.f32 	%f73, %f71, %f72, %f70;
	ld.global.f32 	%f74, [%rd41+40];
	add.s64 	%rd54, %rd53, %rd17;
	ld.global.f32 	%f75, [%rd54];
	fma.rn.f32 	%f76, %f74, %f75, %f73;
	ld.global.f32 	%f77, [%rd41+44];
	add.s64 	%rd55, %rd54, %rd17;
	ld.global.f32 	%f78, [%rd55];
	fma.rn.f32 	%f79, %f77, %f78, %f76;
	ld.global.f32 	%f80, [%rd41+48];
	add.s64 	%rd56, %rd55, %rd17;
	ld.global.f32 	%f81, [%rd56];
	fma.rn.f32 	%f82, %f80, %f81, %f79;
	ld.global.f32 	%f83, [%rd41+52];
	add.s64 	%rd57, %rd56, %rd17;
	ld.global.f32 	%f84, [%rd57];
	fma.rn.f32 	%f85, %f83, %f84, %f82;
	ld.global.f32 	%f86, [%rd41+56];
	add.s64 	%rd58, %rd57, %rd17;
	ld.global.f32 	%f87, [%rd58];
	fma.rn.f32 	%f88, %f86, %f87, %f85;
	ld.global.f32 	%f89, [%rd41+60];
	add.s64 	%rd59, %rd58, %rd17;
	ld.global.f32 	%f90, [%rd59];
	fma.rn.f32 	%f543, %f89, %f90, %f88;
	add.s32 	%r179, %r179, 16;
	setp.ne.s32 	%p6, %r179, %r36;
	mov.u32 	%r181, %r36;
	@%p6 bra 	$L__BB0_31;
$L__BB0_32:
	setp.eq.s32 	%p7, %r32, 0;
	@%p7 bra 	$L__BB0_42;
	setp.lt.u32 	%p8, %r33, 7;
	@%p8 bra 	$L__BB0_35;
	mul.wide.u32 	%rd60, %r181, 4;
	add.s64 	%rd61, %rd6, %rd60;
	ld.global.f32 	%f92, [%rd61];
	mad.lo.s32 	%r102, %r2, %r181, %r178;
	mul.wide.s32 	%rd62, %r102, 4;
	add.s64 	%rd63, %rd3, %rd62;
	ld.global.f32 	%f93, [%rd63];
	fma.rn.f32 	%f94, %f92, %f93, %f543;
	ld.global.f32 	%f95, [%rd61+4];
	add.s64 	%rd65, %rd63, %rd17;
	ld.global.f32 	%f96, [%rd65];
	fma.rn.f32 	%f97, %f95, %f96, %f94;
	ld.global.f32 	%f98, [%rd61+8];
	add.s64 	%rd66, %rd65, %rd17;
	ld.global.f32 	%f99, [%rd66];
	fma.rn.f32 	%f100, %f98, %f99, %f97;
	ld.global.f32 	%f101, [%rd61+12];
	add.s64 	%rd67, %rd66, %rd17;
	ld.global.f32 	%f102, [%rd67];
	fma.rn.f32 	%f103, %f101, %f102, %f100;
	ld.global.f32 	%f104, [%rd61+16];
	add.s64 	%rd68, %rd67, %rd17;
	ld.global.f32 	%f105, [%rd68];
	fma.rn.f32 	%f106, %f104, %f105, %f103;
	ld.global.f32 	%f107, [%rd61+20];
	add.s64 	%rd69, %rd68, %rd17;
	ld.global.f32 	%f108, [%rd69];
	fma.rn.f32 	%f109, %f107, %f108, %f106;
	ld.global.f32 	%f110, [%rd61+24];
	add.s64 	%rd70, %rd69, %rd17;
	ld.global.f32 	%f111, [%rd70];
	fma.rn.f32 	%f112, %f110, %f111, %f109;
	ld.global.f32 	%f113, [%rd61+28];
	add.s64 	%rd71, %rd70, %rd17;
	ld.global.f32 	%f114, [%rd71];
	fma.rn.f32 	%f543, %f113, %f114, %f112;
	add.s32 	%r181, %r181, 8;
$L__BB0_35:
	setp.eq.s32 	%p9, %r34, 0;
	@%p9 bra 	$L__BB0_42;
	setp.lt.u32 	%p10, %r35, 3;
	@%p10 bra 	$L__BB0_38;
	mul.wide.u32 	%rd72, %r181, 4;
	add.s64 	%rd73, %rd6, %rd72;
	ld.global.f32 	%f116, [%rd73];
	mad.lo.s32 	%r103, %r2, %r181, %r178;
	mul.wide.s32 	%rd74, %r103, 4;
	add.s64 	%rd75, %rd3, %rd74;
	ld.global.f32 	%f117, [%rd75];
	fma.rn.f32 	%f118, %f116, %f117, %f543;
	ld.global.f32 	%f119, [%rd73+4];
	add.s64 	%rd77, %rd75, %rd17;
	ld.global.f32 	%f120, [%rd77];
	fma.rn.f32 	%f121, %f119, %f120, %f118;
	ld.global.f32 	%f122, [%rd73+8];
	add.s64 	%rd78, %rd77, %rd17;
	ld.global.f32 	%f123, [%rd78];
	fma.rn.f32 	%f124, %f122, %f123, %f121;
	ld.global.f32 	%f125, [%rd73+12];
	add.s64 	%rd79, %rd78, %rd17;
	ld.global.f32 	%f126, [%rd79];
	fma.rn.f32 	%f543, %f125, %f126, %f124;
	add.s32 	%r181, %r181, 4;
$L__BB0_38:
	setp.eq.s32 	%p11, %r37, 0;
	@%p11 bra 	$L__BB0_42;
	setp.eq.s32 	%p12, %r37, 1;
	mul.wide.u32 	%rd80, %r181, 4;
	add.s64 	%rd15, %rd6, %rd80;
	ld.global.f32 	%f127, [%rd15];
	mad.lo.s32 	%r104, %r2, %r181, %r178;
	mul.wide.s32 	%rd81, %r104, 4;
	add.s64 	%rd16, %rd3, %rd81;
	ld.global.f32 	%f128, [%rd16];
	fma.rn.f32 	%f543, %f127, %f128, %f543;
	@%p12 bra 	$L__BB0_42;
	setp.eq.s32 	%p13, %r37, 2;
	ld.global.f32 	%f129, [%rd15+4];
	add.s64 	%rd18, %rd16, %rd17;
	ld.global.f32 	%f130, [%rd18];
	fma.rn.f32 	%f543, %f129, %f130, %f543;
	@%p13 bra 	$L__BB0_42;
	ld.global.f32 	%f131, [%rd15+8];
	add.s64 	%rd82, %rd18, %rd17;
	ld.global.f32 	%f132, [%rd82];
	fma.rn.f32 	%f543, %f131, %f132, %f543;
$L__BB0_42:
	mul.wide.u32 	%rd83, %r178, 4;
	add.s64 	%rd84, %rd4, %rd83;
	ld.global.f32 	%f133, [%rd84];
	add.f32 	%f134, %f133, %f543;
	shl.b32 	%r105, %r178, 2;
	mov.u32 	%r106, _ZZ10GRUForwardE1z;
	add.s32 	%r107, %r106, %r105;
	st.shared.f32 	[%r107], %f134;
	add.s32 	%r178, %r178, 1;
	setp.ne.s32 	%p14, %r178, %r30;
	@%p14 bra 	$L__BB0_29;
$L__BB0_43:
	shl.b32 	%r47, %r94, 3;
	shl.b32 	%r48, %r94, 2;
	setp.lt.s32 	%p33, %r94, 1;
	@%p33 bra 	$L__BB0_72;
	and.b32  	%r49, %r94, 1;
	setp.eq.s32 	%p34, %r94, 1;
	mov.b32 	%r183, 0;
	@%p34 bra 	$L__BB0_47;
	and.b32  	%r183, %r94, 2147483646;
	neg.s32 	%r185, %r183;
	add.s32 	%r52, %r47, 4;
	mov.u32 	%r184, _ZZ10GRUForwardE1z;
$L__BB0_46:
	ld.shared.f32 	%f273, [%r184];
	fma.rn.f32 	%f274, %f273, 0fBBBB989D, 0f3F000000;
	cvt.sat.f32.f32 	%f275, %f274;
	mov.f32 	%f276, 0f4B400001;
	mov.f32 	%f277, 0f437C0000;
	fma.rm.f32 	%f278, %f275, %f277, %f276;
	add.f32 	%f279, %f278, 0fCB40007F;
	neg.f32 	%f280, %f279;
	fma.rn.f32 	%f281, %f273, 0fBFB8AA3B, %f280;
	fma.rn.f32 	%f282, %f273, 0fB2A57060, %f281;
	mov.b32 	%r130, %f278;
	shl.b32 	%r131, %r130, 23;
	mov.b32 	%f283, %r131;
	ex2.approx.ftz.f32 	%f284, %f282;
	fma.rn.f32 	%f285, %f284, %f283, 0f3F800000;
	rcp.rn.f32 	%f286, %f285;
	st.shared.f32 	[%r184], %f286;
	add.s32 	%r132, %r184, %r48;
	ld.shared.f32 	%f287, [%r132];
	fma.rn.f32 	%f288, %f287, 0fBBBB989D, 0f3F000000;
	cvt.sat.f32.f32 	%f289, %f288;
	fma.rm.f32 	%f290, %f289, %f277, %f276;
	add.f32 	%f291, %f290, 0fCB40007F;
	neg.f32 	%f292, %f291;
	fma.rn.f32 	%f293, %f287, 0fBFB8AA3B, %f292;
	fma.rn.f32 	%f294, %f287, 0fB2A57060, %f293;
	mov.b32 	%r133, %f290;
	shl.b32 	%r134, %r133, 23;
	mov.b32 	%f295, %r134;
	ex2.approx.ftz.f32 	%f296, %f294;
	fma.rn.f32 	%f297, %f296, %f295, 0f3F800000;
	rcp.rn.f32 	%f298, %f297;
	st.shared.f32 	[%r132], %f298;
	add.s32 	%r135, %r184, %r52;
	ld.shared.f32 	%f299, [%r135+-4];
	abs.f32 	%f300, %f299;
	mul.f32 	%f301, %f300, 0f4038AA3B;
	ex2.approx.ftz.f32 	%f302, %f301;
	add.f32 	%f303, %f302, 0f3F800000;
	rcp.approx.ftz.f32 	%f304, %f303;
	fma.rn.f32 	%f305, %f304, 0fC0000000, 0f3F800000;
	setp.ge.f32 	%p35, %f300, 0f41102CB4;
	selp.f32 	%f306, 0f3F800000, %f305, %p35;
	copysign.f32 	%f307, %f299, %f306;
	mul.f32 	%f308, %f299, %f299;
	fma.rn.f32 	%f309, %f308, 0f3C80F082, 0fBD563CAE;
	fma.rn.f32 	%f310, %f309, %f308, 0f3E085941;
	fma.rn.f32 	%f311, %f310, %f308, 0fBEAAA9ED;
	fma.rn.f32 	%f312, %f311, %f308, 0f00000000;
	fma.rn.f32 	%f313, %f312, %f299, %f299;
	setp.ge.f32 	%p36, %f300, 0f3F19999A;
	selp.f32 	%f314, %f307, %f313, %p36;
	st.shared.f32 	[%r135+-4], %f314;
	ld.shared.f32 	%f315, [%r184+4];
	fma.rn.f32 	%f316, %f315, 0fBBBB989D, 0f3F000000;
	cvt.sat.f32.f32 	%f317, %f316;
	fma.rm.f32 	%f318, %f317, %f277, %f276;
	add.f32 	%f319, %f318, 0fCB40007F;
	neg.f32 	%f320, %f319;
	fma.rn.f32 	%f321, %f315, 0fBFB8AA3B, %f320;
	fma.rn.f32 	%f322, %f315, 0fB2A57060, %f321;
	mov.b32 	%r136, %f318;
	shl.b32 	%r137, %r136, 23;
	mov.b32 	%f323, %r137;
	ex2.approx.ftz.f32 	%f324, %f322;
	fma.rn.f32 	%f325, %f324, %f323, 0f3F800000;
	rcp.rn.f32 	%f326, %f325;
	st.shared.f32 	[%r184+4], %f326;
	ld.shared.f32 	%f327, [%r132+4];
	fma.rn.f32 	%f328, %f327, 0fBBBB989D, 0f3F000000;
	cvt.sat.f32.f32 	%f329, %f328;
	fma.rm.f32 	%f330, %f329, %f277, %f276;
	add.f32 	%f331, %f330, 0fCB40007F;
	neg.f32 	%f332, %f331;
	fma.rn.f32 	%f333, %f327, 0fBFB8AA3B, %f332;
	fma.rn.f32 	%f334, %f327, 0fB2A57060, %f333;
	mov.b32 	%r138, %f330;
	shl.b32 	%r139, %r138, 23;
	mov.b32 	%f335, %r139;
	ex2.approx.ftz.f32 	%f336, %f334;
	fma.rn.f32 	%f337, %f336, %f335, 0f3F800000;
	rcp.rn.f32 	%f338, %f337;
	st.shared.f32 	[%r132+4], %f338;
	ld.shared.f32 	%f339, [%r135];
	abs.f32 	%f340, %f339;
	mul.f32 	%f341, %f340, 0f4038AA3B;
	ex2.approx.ftz.f32 	%f342, %f341;
	add.f32 	%f343, %f342, 0f3F800000;
	rcp.approx.ftz.f32 	%f344, %f343;
	fma.rn.f32 	%f345, %f344, 0fC0000000, 0f3F800000;
	setp.ge.f32 	%p37, %f340, 0f41102CB4;
	selp.f32 	%f346, 0f3F800000, %f345, %p37;
	copysign.f32 	%f347, %f339, %f346;
	mul.f32 	%f348, %f339, %f339;
	fma.rn.f32 	%f349, %f348, 0f3C80F082, 0fBD563CAE;
	fma.rn.f32 	%f350, %f349, %f348, 0f3E085941;
	fma.rn.f32 	%f351, %f350, %f348, 0fBEAAA9ED;
	fma.rn.f32 	%f352, %f351, %f348, 0f00000000;
	fma.rn.f32 	%f353, %f352, %f339, %f339;
	setp.ge.f32 	%p38, %f340, 0f3F19999A;
	selp.f32 	%f354, %f347, %f353, %p38;
	st.shared.f32 	[%r135], %f354;
	add.s32 	%r185, %r185, 2;
	add.s32 	%r184, %r184, 8;
	setp.eq.s32 	%p39, %r185, 0;
	@%p39 bra 	$L__BB0_47;
	bra.uni 	$L__BB0_46;
$L__BB0_47:
	mov.u32 	%r141, _ZZ10GRUForwardE1z;
	add.s32 	%r54, %r141, %r48;
	setp.eq.s32 	%p40, %r49, 0;
	@%p40 bra 	$L__BB0_49;
	shl.b32 	%r142, %r183, 2;
	add.s32 	%r144, %r141, %r142;
	ld.shared.f32 	%f355, [%r144];
	fma.rn.f32 	%f356, %f355, 0fBBBB989D, 0f3F000000;
	cvt.sat.f32.f32 	%f357, %f356;
	mov.f32 	%f358, 0f4B400001;
	mov.f32 	%f359, 0f437C0000;
	fma.rm.f32 	%f360, %f357, %f359, %f358;
	add.f32 	%f361, %f360, 0fCB40007F;
	neg.f32 	%f362, %f361;
	fma.rn.f32 	%f363, %f355, 0fBFB8AA3B, %f362;
	fma.rn.f32 	%f364, %f355, 0fB2A57060, %f363;
	mov.b32 	%r145, %f360;
	shl.b32 	%r146, %r145, 23;
	mov.b32 	%f365, %r146;
	ex2.approx.ftz.f32 	%f366, %f364;
	fma.rn.f32 	%f367, %f366, %f365, 0f3F800000;
	rcp.rn.f32 	%f368, %f367;
	st.shared.f32 	[%r144], %f368;
	add.s32 	%r147, %r54, %r142;
	ld.shared.f32 	%f369, [%r147];
	fma.rn.f32 	%f370, %f369, 0fBBBB989D, 0f3F000000;
	cvt.sat.f32.f32 	%f371, %f370;
	fma.rm.f32 	%f372, %f371, %f359, %f358;
	add.f32 	%f373, %f372, 0fCB40007F;
	neg.f32 	%f374, %f373;
	fma.rn.f32 	%f375, %f369, 0fBFB8AA3B, %f374;
	fma.rn.f32 	%f376, %f369, 0fB2A57060, %f375;
	mov.b32 	%r148, %f372;
	shl.b32 	%r149, %r148, 23;
	mov.b32 	%f377, %r149;
	ex2.approx.ftz.f32 	%f378, %f376;
	fma.rn.f32 	%f379, %f378, %f377, 0f3F800000;
	rcp.rn.f32 	%f380, %f379;
	st.shared.f32 	[%r147], %f380;
	add.s32 	%r150, %r144, %r47;
	ld.shared.f32 	%f381, [%r150];
	abs.f32 	%f382, %f381;
	mul.f32 	%f383, %f382, 0f4038AA3B;
	ex2.approx.ftz.f32 	%f384, %f383;
	add.f32 	%f385, %f384, 0f3F800000;
	rcp.approx.ftz.f32 	%f386, %f385;
	fma.rn.f32 	%f387, %f386, 0fC0000000, 0f3F800000;
	setp.ge.f32 	%p41, %f382, 0f41102CB4;
	selp.f32 	%f388, 0f3F800000, %f387, %p41;
	copysign.f32 	%f389, %f381, %f388;
	mul.f32 	%f390, %f381, %f381;
	fma.rn.f32 	%f391, %f390, 0f3C80F082, 0fBD563CAE;
	fma.rn.f32 	%f392, %f391, %f390, 0f3E085941;
	fma.rn.f32 	%f393, %f392, %f390, 0fBEAAA9ED;
	fma.rn.f32 	%f394, %f393, %f390, 0f00000000;
	fma.rn.f32 	%f395, %f394, %f381, %f381;
	setp.ge.f32 	%p42, %f382, 0f3F19999A;
	selp.f32 	%f396, %f389, %f395, %p42;
	st.shared.f32 	[%r150], %f396;
$L__BB0_49:
	add.s32 	%r55, %r94, -1;
	and.b32  	%r56, %r94, 7;
	setp.lt.u32 	%p43, %r55, 7;
	mov.b32 	%r186, 0;
	@%p43 bra 	$L__BB0_52;
	and.b32  	%r186, %r94, 2147483640;
	neg.s32 	%r191, %r186;
	add.s32 	%r153, %r48, %r141;
	add.s32 	%r190, %r153, 16;
	add.s64 	%rd195, %rd6, 16;
	add.s32 	%r154, %r47, %r141;
	add.s32 	%r189, %r154, 16;
$L__BB0_51:
	.pragma "nounroll";
	ld.shared.f32 	%f397, [%r190+-16];
	mov.f32 	%f398, 0f3F800000;
	sub.f32 	%f399, %f398, %f397;
	ld.global.f32 	%f400, [%rd195+-16];
	ld.shared.f32 	%f401, [%r189+-16];
	mul.f32 	%f402, %f397, %f401;
	fma.rn.f32 	%f403, %f399, %f400, %f402;
	st.global.f32 	[%rd195+-16], %f403;
	ld.shared.f32 	%f404, [%r190+-12];
	sub.f32 	%f405, %f398, %f404;
	ld.global.f32 	%f406, [%rd195+-12];
	ld.shared.f32 	%f407, [%r189+-12];
	mul.f32 	%f408, %f404, %f407;
	fma.rn.f32 	%f409, %f405, %f406, %f408;
	st.global.f32 	[%rd195+-12], %f409;
	ld.shared.f32 	%f410, [%r190+-8];
	sub.f32 	%f411, %f398, %f410;
	ld.global.f32 	%f412, [%rd195+-8];
	ld.shared.f32 	%f413, [%r189+-8];
	mul.f32 	%f414, %f410, %f413;
	fma.rn.f32 	%f415, %f411, %f412, %f414;
	st.global.f32 	[%rd195+-8], %f415;
	ld.shared.f32 	%f416, [%r190+-4];
	sub.f32 	%f417, %f398, %f416;
	ld.global.f32 	%f418, [%rd195+-4];
	ld.shared.f32 	%f419, [%r189+-4];
	mul.f32 	%f420, %f416, %f419;
	fma.rn.f32 	%f421, %f417, %f418, %f420;
	st.global.f32 	[%rd195+-4], %f421;
	ld.shared.f32 	%f422, [%r190];
	sub.f32 	%f423, %f398, %f422;
	ld.global.f32 	%f424, [%rd195];
	ld.shared.f32 	%f425, [%r189];
	mul.f32 	%f426, %f422, %f425;
	fma.rn.f32 	%f427, %f423, %f424, %f426;
	st.global.f32 	[%rd195], %f427;
	ld.shared.f32 	%f428, [%r190+4];
	sub.f32 	%f429, %f398, %f428;
	ld.global.f32 	%f430, [%rd195+4];
	ld.shared.f32 	%f431, [%r189+4];
	mul.f32 	%f432, %f428, %f431;
	fma.rn.f32 	%f433, %f429, %f430, %f432;
	st.global.f32 	[%rd195+4], %f433;
	ld.shared.f32 	%f434, [%r190+8];
	sub.f32 	%f435, %f398, %f434;
	ld.global.f32 	%f436, [%rd195+8];
	ld.shared.f32 	%f437, [%r189+8];
	mul.f32 	%f438, %f434, %f437;
	fma.rn.f32 	%f439, %f435, %f436, %f438;
	st.global.f32 	[%rd195+8], %f439;
	ld.shared.f32 	%f440, [%r190+12];
	sub.f32 	%f441, %f398, %f440;
	ld.global.f32 	%f442, [%rd195+12];
	ld.shared.f32 	%f443, [%r189+12];
	mul.f32 	%f444, %f440, %f443;
	fma.rn.f32 	%f445, %f441, %f442, %f444;
	st.global.f32 	[%rd195+12], %f445;
	add.s32 	%r191, %r191, 8;
	add.s32 	%r190, %r190, 32;
	add.s64 	%rd195, %rd195, 32;
	add.s32 	%r189, %r189, 32;
	setp.eq.s32 	%p44, %r191, 0;
	@%p44 bra 	$L__BB0_52;
	bra.uni 	$L__BB0_51;
$L__BB0_52:
	setp.eq.s32 	%p45, %r56, 0;
	@%p45 bra 	$L__BB0_60;
	add.s32 	%r66, %r54, %r48;
	and.b32  	%r67, %r94, 3;
	setp.lt.u32 	%p46, %r56, 4;
	@%p46 bra 	$L__BB0_55;
	shl.b32 	%r155, %r186, 2;
	add.s32 	%r156, %r54, %r155;
	ld.shared.f32 	%f446, [%r156];
	mov.f32 	%f447, 0f3F800000;
	sub.f32 	%f448, %f447, %f446;
	mul.wide.u32 	%rd166, %r186, 4;
	add.s64 	%rd167, %rd6, %rd166;
	ld.global.f32 	%f449, [%rd167];
	add.s32 	%r157, %r66, %r155;
	ld.shared.f32 	%f450, [%r157];
	mul.f32 	%f451, %f446, %f450;
	fma.rn.f32 	%f452, %f448, %f449, %f451;
	st.global.f32 	[%rd167], %f452;
	ld.shared.f32 	%f453, [%r156+4];
	sub.f32 	%f454, %f447, %f453;
	ld.global.f32 	%f455, [%rd167+4];
	ld.shared.f32 	%f456, [%r157+4];
	mul.f32 	%f457, %f453, %f456;
	fma.rn.f32 	%f458, %f454, %f455, %f457;
	st.global.f32 	[%rd167+4], %f458;
	ld.shared.f32 	%f459, [%r156+8];
	sub.f32 	%f460, %f447, %f459;
	ld.global.f32 	%f461, [%rd167+8];
	ld.shared.f32 	%f462, [%r157+8];
	mul.f32 	%f463, %f459, %f462;
	fma.rn.f32 	%f464, %f460, %f461, %f463;
	st.global.f32 	[%rd167+8], %f464;
	ld.shared.f32 	%f465, [%r156+12];
	sub.f32 	%f466, %f447, %f465;
	ld.global.f32 	%f467, [%rd167+12];
	ld.shared.f32 	%f468, [%r157+12];
	mul.f32 	%f469, %f465, %f468;
	fma.rn.f32 	%f470, %f466, %f467, %f469;
	st.global.f32 	[%rd167+12], %f470;
	add.s32 	%r186, %r186, 4;
$L__BB0_55:
	setp.eq.s32 	%p47, %r67, 0;
	@%p47 bra 	$L__BB0_60;
	setp.eq.s32 	%p48, %r67, 1;
	@%p48 bra 	$L__BB0_58;
	shl.b32 	%r158, %r186, 2;
	add.s32 	%r159, %r54, %r158;
	ld.shared.f32 	%f471, [%r159];
	mov.f32 	%f472, 0f3F800000;
	sub.f32 	%f473, %f472, %f471;
	mul.wide.u32 	%rd168, %r186, 4;
	add.s64 	%rd169, %rd6, %rd168;
	ld.global.f32 	%f474, [%rd169];
	add.s32 	%r160, %r66, %r158;
	ld.shared.f32 	%f475, [%r160];
	mul.f32 	%f476, %f471, %f475;
	fma.rn.f32 	%f477, %f473, %f474, %f476;
	st.global.f32 	[%rd169], %f477;
	ld.shared.f32 	%f478, [%r159+4];
	sub.f32 	%f479, %f472, %f478;
	ld.global.f32 	%f480, [%rd169+4];
	ld.shared.f32 	%f481, [%r160+4];
	mul.f32 	%f482, %f478, %f481;
	fma.rn.f32 	%f483, %f479, %f480, %f482;
	st.global.f32 	[%rd169+4], %f483;
	add.s32 	%r186, %r186, 2;
$L__BB0_58:
	setp.eq.s32 	%p49, %r49, 0;
	@%p49 bra 	$L__BB0_60;
	shl.b32 	%r161, %r186, 2;
	add.s32 	%r162, %r54, %r161;
	ld.shared.f32 	%f484, [%r162];
	mov.f32 	%f485, 0f3F800000;
	sub.f32 	%f486, %f485, %f484;
	mul.wide.u32 	%rd170, %r186, 4;
	add.s64 	%rd171, %rd6, %rd170;
	ld.global.f32 	%f487, [%rd171];
	add.s32 	%r163, %r66, %r161;
	ld.shared.f32 	%f488, [%r163];
	mul.f32 	%f489, %f484, %f488;
	fma.rn.f32 	%f490, %f486, %f487, %f489;
	st.global.f32 	[%rd171], %f490;
$L__BB0_60:
	mul.lo.s32 	%r72, %r94, %r1;
	and.b32  	%r73, %r94, 15;
	setp.lt.u32 	%p50, %r55, 15;
	mov.b32 	%r193, 0;
	@%p50 bra 	$L__BB0_63;
	and.b32  	%r193, %r94, 2147483632;
	neg.s32 	%r192, %r193;
	add.s64 	%rd197, %rd6, 32;
	mul.wide.u32 	%rd172, %r72, 4;
	add.s64 	%rd173, %rd172, %rd5;
	add.s64 	%rd196, %rd173, 32;
$L__BB0_62:
	.pragma "nounroll";
	ld.global.f32 	%f491, [%rd197+-32];
	st.global.f32 	[%rd196+-32], %f491;
	ld.global.f32 	%f492, [%rd197+-28];
	st.global.f32 	[%rd196+-28], %f492;
	ld.global.f32 	%f493, [%rd197+-24];
	st.global.f32 	[%rd196+-24], %f493;
	ld.global.f32 	%f494, [%rd197+-20];
	st.global.f32 	[%rd196+-20], %f494;
	ld.global.f32 	%f495, [%rd197+-16];
	st.global.f32 	[%rd196+-16], %f495;
	ld.global.f32 	%f496, [%rd197+-12];
	st.global.f32 	[%rd196+-12], %f496;
	ld.global.f32 	%f497, [%rd197+-8];
	st.global.f32 	[%rd196+-8], %f497;
	ld.global.f32 	%f498, [%rd197+-4];
	st.global.f32 	[%rd196+-4], %f498;
	ld.global.f32 	%f499, [%rd197];
	st.global.f32 	[%rd196], %f499;
	ld.global.f32 	%f500, [%rd197+4];
	st.global.f32 	[%rd196+4], %f500;
	ld.global.f32 	%f501, [%rd197+8];
	st.global.f32 	[%rd196+8], %f501;
	ld.global.f32 	%f502, [%rd197+12];
	st.global.f32 	[%rd196+12], %f502;
	ld.global.f32 	%f503, [%rd197+16];
	st.global.f32 	[%rd196+16], %f503;
	ld.global.f32 	%f504, [%rd197+20];
	st.global.f32 	[%rd196+20], %f504;
	ld.global.f32 	%f505, [%rd197+24];
	st.global.f32 	[%rd196+24], %f505;
	ld.global.f32 	%f506, [%rd197+28];
	st.global.f32 	[%rd196+28], %f506;
	add.s32 	%r192, %r192, 16;
	add.s64 	%rd197, %rd197, 64;
	add.s64 	%rd196, %rd196, 64;
	setp.ne.s32 	%p51, %r192, 0;
	@%p51 bra 	$L__BB0_62;
$L__BB0_63:
	setp.eq.s32 	%p52, %r73, 0;
	@%p52 bra 	$L__BB0_72;
	setp.lt.u32 	%p53, %r73, 8;
	@%p53 bra 	$L__BB0_66;
	cvt.u64.u32 	%rd174, %r193;
	mul.wide.u32 	%rd175, %r193, 4;
	add.s64 	%rd176, %rd6, %rd175;
	ld.global.f32 	%f507, [%rd176];
	add.s32 	%r165, %r193, %r72;
	mul.wide.u32 	%rd177, %r165, 4;
	add.s64 	%rd178, %rd5, %rd177;
	st.global.f32 	[%rd178], %f507;
	ld.global.f32 	%f508, [%rd176+4];
	cvt.u64.u32 	%rd179, %r72;
	add.s64 	%rd180, %rd174, %rd179;
	shl.b64 	%rd181, %rd180, 2;
	add.s64 	%rd182, %rd5, %rd181;
	st.global.f32 	[%rd182+4], %f508;
	ld.global.f32 	%f509, [%rd176+8];
	st.global.f32 	[%rd182+8], %f509;
	ld.global.f32 	%f510, [%rd176+12];
	st.global.f32 	[%rd182+12], %f510;
	ld.global.f32 	%f511, [%rd176+16];
	st.global.f32 	[%rd182+16], %f511;
	ld.global.f32 	%f512, [%rd176+20];
	st.global.f32 	[%rd182+20], %f512;
	ld.global.f32 	%f513, [%rd176+24];
	st.global.f32 	[%rd182+24], %f513;
	ld.global.f32 	%f514, [%rd176+28];
	st.global.f32 	[%rd182+28], %f514;
	add.s32 	%r193, %r193, 8;
$L__BB0_66:
	setp.eq.s32 	%p54, %r56, 0;
	@%p54 bra 	$L__BB0_72;
	and.b32  	%r87, %r94, 3;
	setp.lt.u32 	%p55, %r56, 4;
	@%p55 bra 	$L__BB0_69;
	cvt.u64.u32 	%rd183, %r193;
	mul.wide.u32 	%rd184, %r193, 4;
	add.s64 	%rd185, %rd6, %rd184;
	ld.global.f32 	%f515, [%rd185];
	add.s32 	%r166, %r193, %r72;
	mul.wide.u32 	%rd186, %r166, 4;
	add.s64 	%rd187, %rd5, %rd186;
	st.global.f32 	[%rd187], %f515;
	ld.global.f32 	%f516, [%rd185+4];
	cvt.u64.u32 	%rd188, %r72;
	add.s64 	%rd189, %rd183, %rd188;
	shl.b64 	%rd190, %rd189, 2;
	add.s64 	%rd191, %rd5, %rd190;
	st.global.f32 	[%rd191+4], %f516;
	ld.global.f32 	%f517, [%rd185+8];
	st.global.f32 	[%rd191+8], %f517;
	ld.global.f32 	%f518, [%rd185+12];
	st.global.f32 	[%rd191+12], %f518;
	add.s32 	%r193, %r193, 4;
$L__BB0_69:
	setp.eq.s32 	%p56, %r87, 0;
	@%p56 bra 	$L__BB0_72;
	add.s32 	%r167, %r193, %r72;
	mul.wide.u32 	%rd192, %r167, 4;
	add.s64 	%rd199, %rd5, %rd192;
	mul.wide.u32 	%rd193, %r193, 4;
	add.s64 	%rd198, %rd6, %rd193;
	neg.s32 	%r196, %r87;
$L__BB0_71:
	.pragma "nounroll";
	ld.global.f32 	%f519, [%rd198];
	st.global.f32 	[%rd199], %f519;
	add.s64 	%rd199, %rd199, 4;
	add.s64 	%rd198, %rd198, 4;
	add.s32 	%r196, %r196, 1;
	setp.ne.s32 	%p57, %r196, 0;
	@%p57 bra 	$L__BB0_71;
$L__BB0_72:
	ret;

}
	// .globl	GRUBackward
.visible .entry GRUBackward(
	.param .u64 .ptr .align 1 GRUBackward_param_0,
	.param .u64 .ptr .align 1 GRUBackward_param_1,
	.param .u64 .ptr .align 1 GRUBackward_param_2,
	.param .u64 .ptr .align 1 GRUBackward_param_3,
	.param .u64 .ptr .align 1 GRUBackward_param_4,
	.param .u64 .ptr .align 1 GRUBackward_param_5,
	.param .u64 .ptr .align 1 GRUBackward_param_6,
	.param .u64 .ptr .align 1 GRUBackward_param_7,
	.param .u32 GRUBackward_param_8,
	.param .u32 GRUBackward_param_9,
	.param .u32 GRUBackward_param_10
)
{
	.local .align 8 .b8 	__local_depot1[1800];
	.reg .b64 	%SP;
	.reg .b64 	%SPL;
	.reg .pred 	%p<95>;
	.reg .b32 	%r<315>;
	.reg .b32 	%f<1212>;
	.reg .b64 	%rd<349>;
	// demoted variable
	.shared .align 4 .b8 _ZZ11GRUBackwardE7dh_next[600];
	mov.u64 	%SPL, __local_depot1;
	ld.param.u64 	%rd37, [GRUBackward_param_0];
	ld.param.u64 	%rd38, [GRUBackward_param_1];
	ld.param.u64 	%rd39, [GRUBackward_param_2];
	ld.param.u64 	%rd40, [GRUBackward_param_3];
	ld.param.u64 	%rd41, [GRUBackward_param_4];
	ld.param.u64 	%rd42, [GRUBackward_param_5];
	ld.param.u64 	%rd36, [GRUBackward_param_6];
	ld.param.u32 	%r292, [GRUBackward_param_8];
	ld.param.u32 	%r132, [GRUBackward_param_9];
	ld.param.u32 	%r133, [GRUBackward_param_10];
	cvta.to.global.u64 	%rd1, %rd38;
	cvta.to.global.u64 	%rd2, %rd39;
	cvta.to.global.u64 	%rd3, %rd40;
	cvta.to.global.u64 	%rd4, %rd41;
	cvta.to.global.u64 	%rd5, %rd42;
	cvta.to.global.u64 	%rd6, %rd37;
	add.u64 	%rd7, %SPL, 0;
	add.u64 	%rd8, %SPL, 600;
	add.u64 	%rd9, %SPL, 1200;
	mov.u32 	%r1, %ctaid.x;
	mov.u32 	%r134, %tid.x;
	shl.b32 	%r2, %r133, 3;
	shl.b32 	%r3, %r133, 2;
	setp.ge.s32 	%p1, %r1, %r292;
	setp.ge.s32 	%p2, %r134, %r133;
	or.pred  	%p3, %p1, %p2;
	@%p3 bra 	$L__BB1_126;
	mul.lo.s32 	%r135, %r132, %r1;
	mul.wide.s32 	%rd46, %r135, 4;
	add.s64 	%rd10, %rd6, %rd46;
	mul.lo.s32 	%r136, %r133, %r1;
	mul.wide.u32 	%rd47, %r136, 4;
	add.s64 	%rd11, %rd6, %rd47;
	setp.lt.s32 	%p4, %r132, 1;
	mul.lo.s32 	%r4, %r133, 3;
	@%p4 bra 	$L__BB1_38;
	max.s32 	%r5, %r4, 1;
	and.b32  	%r6, %r132, 15;
	add.s32 	%r7, %r6, -1;
	and.b32  	%r8, %r132, 7;
	add.s32 	%r9, %r8, -1;
	add.s32 	%r10, %r133, -1;
	and.b32  	%r11, %r133, 15;
	add.s32 	%r12, %r11, -1;
	and.b32  	%r13, %r133, 7;
	add.s32 	%r14, %r13, -1;
	and.b32  	%r15, %r132, 2147483632;
	and.b32  	%r16, %r132, 3;
	and.b32  	%r17, %r133, -16;
	and.b32  	%r18, %r133, 3;
	mov.b32 	%r271, 0;
	mul.wide.s32 	%rd18, %r4, 4;
$L__BB1_3:
	setp.lt.u32 	%p15, %r132, 16;
	mov.b32 	%r274, 0;
	mov.f32 	%f1195, 0f00000000;
	@%p15 bra 	$L__BB1_6;
	mov.b32 	%r272, 0;
	mov.f32 	%f1195, 0f00000000;
$L__BB1_5:
	.pragma "nounroll";
	mul.wide.u32 	%rd93, %r272, 4;
	add.s64 	%rd94, %rd10, %rd93;
	ld.global.f32 	%f140, [%rd94];
	mad.lo.s32 	%r150, %r4, %r272, %r271;
	mul.wide.s32 	%rd95, %r150, 4;
	add.s64 	%rd96, %rd1, %rd95;
	ld.global.f32 	%f141, [%rd96];
	fma.rn.f32 	%f142, %f140, %f141, %f1195;
	ld.global.f32 	%f143, [%rd94+4];
	add.s64 	%rd98, %rd96, %rd18;
	ld.global.f32 	%f144, [%rd98];
	fma.rn.f32 	%f145, %f143, %f144, %f142;
	ld.global.f32 	%f146, [%rd94+8];
	add.s64 	%rd99, %rd98, %rd18;
	ld.global.f32 	%f147, [%rd99];
	fma.rn.f32 	%f148, %f146, %f147, %f145;
	ld.global.f32 	%f149, [%rd94+12];
	add.s64 	%rd100, %rd99, %rd18;
	ld.global.f32 	%f150, [%rd100];
	fma.rn.f32 	%f151, %f149, %f150, %f148;
	ld.global.f32 	%f152, [%rd94+16];
	add.s64 	%rd101, %rd100, %rd18;
	ld.global.f32 	%f153, [%rd101];
	fma.rn.f32 	%f154, %f152, %f153, %f151;
	ld.global.f32 	%f155, [%rd94+20];
	add.s64 	%rd102, %rd101, %rd18;
	ld.global.f32 	%f156, [%rd102];
	fma.rn.f32 	%f157, %f155, %f156, %f154;
	ld.global.f32 	%f158, [%rd94+24];
	add.s64 	%rd103, %rd102, %rd18;
	ld.global.f32 	%f159, [%rd103];
	fma.rn.f32 	%f160, %f158, %f159, %f157;
	ld.global.f32 	%f161, [%rd94+28];
	add.s64 	%rd104, %rd103, %rd18;
	ld.global.f32 	%f162, [%rd104];
	fma.rn.f32 	%f163, %f161, %f162, %f160;
	ld.global.f32 	%f164, [%rd94+32];
	add.s64 	%rd105, %rd104, %rd18;
	ld.global.f32 	%f165, [%rd105];
	fma.rn.f32 	%f166, %f164, %f165, %f163;
	ld.global.f32 	%f167, [%rd94+36];
	add.s64 	%rd106, %rd105, %rd18;
	ld.global.f32 	%f168, [%rd106];
	fma.rn.f32 	%f169, %f167, %f168, %f166;
	ld.global.f32 	%f170, [%rd94+40];
	add.s64 	%rd107, %rd106, %rd18;
	ld.global.f32 	%f171, [%rd107];
	fma.rn.f32 	%f172, %f170, %f171, %f169;
	ld.global.f32 	%f173, [%rd94+44];
	add.s64 	%rd108, %rd107, %rd18;
	ld.global.f32 	%f174, [%rd108];
	fma.rn.f32 	%f175, %f173, %f174, %f172;
	ld.global.f32 	%f176, [%rd94+48];
	add.s64 	%rd109, %rd108, %rd18;
	ld.global.f32 	%f177, [%rd109];
	fma.rn.f32 	%f178, %f176, %f177, %f175;
	ld.global.f32 	%f179, [%rd94+52];
	add.s64 	%rd110, %rd109, %rd18;
	ld.global.f32 	%f180, [%rd110];
	fma.rn.f32 	%f181, %f179, %f180, %f178;
	ld.global.f32 	%f182, [%rd94+56];
	add.s64 	%rd111, %rd110, %rd18;
	ld.global.f32 	%f183, [%rd111];
	fma.rn.f32 	%f184, %f182, %f183, %f181;
	ld.global.f32 	%f185, [%rd94+60];
	add.s64 	%rd112, %rd111, %rd18;
	ld.global.f32 	%f186, [%rd112];
	fma.rn.f32 	%f1195, %f185, %f186, %f184;
	add.s32 	%r272, %r272, 16;
	setp.ne.s32 	%p16, %r272, %r15;
	mov.u32 	%r274, %r15;
	@%p16 bra 	$L__BB1_5;
$L__BB1_6:
	setp.eq.s32 	%p17, %r6, 0;
	@%p17 bra 	$L__BB1_16;
	setp.lt.u32 	%p18, %r7, 7;
	@%p18 bra 	$L__BB1_9;
	mul.wide.u32 	%rd113, %r274, 4;
	add.s64 	%rd114, %rd10, %rd113;
	ld.global.f32 	%f188, [%rd114];
	mad.lo.s32 	%r151, %r4, %r274, %r271;
	mul.wide.s32 	%rd115, %r151, 4;
	add.s64 	%rd116, %rd1, %rd115;
	ld.global.f32 	%f189, [%rd116];
	fma.rn.f32 	%f190, %f188, %f189, %f1195;
	ld.global.f32 	%f191, [%rd114+4];
	add.s64 	%rd118, %rd116, %rd18;
	ld.global.f32 	%f192, [%rd118];
	fma.rn.f32 	%f193, %f191, %f192, %f190;
	ld.global.f32 	%f194, [%rd114+8];
	add.s64 	%rd119, %rd118, %rd18;
	ld.global.f32 	%f195, [%rd119];
	fma.rn.f32 	%f196, %f194, %f195, %f193;
	ld.global.f32 	%f197, [%rd114+12];
	add.s64 	%rd120, %rd119, %rd18;
	ld.global.f32 	%f198, [%rd120];
	fma.rn.f32 	%f199, %f197, %f198, %f196;
	ld.global.f32 	%f200, [%rd114+16];
	add.s64 	%rd121, %rd120, %rd18;
	ld.global.f32 	%f201, [%rd121];
	fma.rn.f32 	%f202, %f200, %f201, %f199;
	ld.global.f32 	%f203, [%rd114+20];
	add.s64 	%rd122, %rd121, %rd18;
	ld.global.f32 	%f204, [%rd122];
	fma.rn.f32 	%f205, %f203, %f204, %f202;
	ld.global.f32 	%f206, [%rd114+24];
	add.s64 	%rd123, %rd122, %rd18;
	ld.global.f32 	%f207, [%rd123];
	fma.rn.f32 	%f208, %f206, %f207, %f205;
	ld.global.f32 	%f209, [%rd114+28];
	add.s64 	%rd124, %rd123, %rd18;
	ld.global.f32 	%f210, [%rd124];
	fma.rn.f32 	%f1195, %f209, %f210, %f208;
	add.s32 	%r274, %r274, 8;
$L__BB1_9:
	setp.eq.s32 	%p19, %r8, 0;
	@%p19 bra 	$L__BB1_16;
	setp.lt.u32 	%p20, %r9, 3;
	@%p20 bra 	$L__BB1_12;
	mul.wide.u32 	%rd125, %r274, 4;
	add.s64 	%rd126, %rd10, %rd125;
	ld.global.f32 	%f212, [%rd126];
	mad.lo.s32 	%r152, %r4, %r274, %r271;
	mul.wide.s32 	%rd127, %r152, 4;
	add.s64 	%rd128, %rd1, %rd127;
	ld.global.f32 	%f213, [%rd128];
	fma.rn.f32 	%f214, %f212, %f213, %f1195;
	ld.global.f32 	%f215, [%rd126+4];
	add.s64 	%rd130, %rd128, %rd18;
	ld.global.f32 	%f216, [%rd130];
	fma.rn.f32 	%f217, %f215, %f216, %f214;
	ld.global.f32 	%f218, [%rd126+8];
	add.s64 	%rd131, %rd130, %rd18;
	ld.global.f32 	%f219, [%rd131];
	fma.rn.f32 	%f220, %f218, %f219, %f217;
	ld.global.f32 	%f221, [%rd126+12];
	add.s64 	%rd132, %rd131, %rd18;
	ld.global.f32 	%f222, [%rd132];
	fma.rn.f32 	%f1195, %f221, %f222, %f220;
	add.s32 	%r274, %r274, 4;
$L__BB1_12:
	setp.eq.s32 	%p21, %r16, 0;
	@%p21 bra 	$L__BB1_16;
	setp.eq.s32 	%p22, %r16, 1;
	mul.wide.u32 	%rd133, %r274, 4;
	add.s64 	%rd12, %rd10, %rd133;
	ld.global.f32 	%f223, [%rd12];
	mad.lo.s32 	%r153, %r4, %r274, %r271;
	mul.wide.s32 	%rd134, %r153, 4;
	add.s64 	%rd13, %rd1, %rd134;
	ld.global.f32 	%f224, [%rd13];
	fma.rn.f32 	%f1195, %f223, %f224, %f1195;
	@%p22 bra 	$L__BB1_16;
	setp.eq.s32 	%p23, %r16, 2;
	ld.global.f32 	%f225, [%rd12+4];
	add.s64 	%rd15, %rd13, %rd18;
	ld.global.f32 	%f226, [%rd15];
	fma.rn.f32 	%f1195, %f225, %f226, %f1195;
	@%p23 bra 	$L__BB1_16;
	ld.global.f32 	%f227, [%rd12+8];
	add.s64 	%rd135, %rd15, %rd18;
	ld.global.f32 	%f228, [%rd135];
	fma.rn.f32 	%f1195, %f227, %f228, %f1195;
$L__BB1_16:
	setp.lt.u32 	%p24, %r10, 15;
	mov.b32 	%r278, 0;
	@%p24 bra 	$L__BB1_19;
	mov.b32 	%r276, 0;
$L__BB1_18:
	.pragma "nounroll";
	mul.wide.u32 	%rd136, %r276, 4;
	add.s64 	%rd137, %rd11, %rd136;
	ld.global.f32 	%f230, [%rd137];
	mad.lo.s32 	%r156, %r4, %r276, %r271;
	mul.wide.s32 	%rd138, %r156, 4;
	add.s64 	%rd139, %rd2, %rd138;
	ld.global.f32 	%f231, [%rd139];
	fma.rn.f32 	%f232, %f230, %f231, %f1195;
	ld.global.f32 	%f233, [%rd137+4];
	add.s64 	%rd141, %rd139, %rd18;
	ld.global.f32 	%f234, [%rd141];
	fma.rn.f32 	%f235, %f233, %f234, %f232;
	ld.global.f32 	%f236, [%rd137+8];
	add.s64 	%rd142, %rd141, %rd18;
	ld.global.f32 	%f237, [%rd142];
	fma.rn.f32 	%f238, %f236, %f237, %f235;
	ld.global.f32 	%f239, [%rd137+12];
	add.s64 	%rd143, %rd142, %rd18;
	ld.global.f32 	%f240, [%rd143];
	fma.rn.f32 	%f241, %f239, %f240, %f238;
	ld.global.f32 	%f242, [%rd137+16];
	add.s64 	%rd144, %rd143, %rd18;
	ld.global.f32 	%f243, [%rd144];
	fma.rn.f32 	%f244, %f242, %f243, %f241;
	ld.global.f32 	%f245, [%rd137+20];
	add.s64 	%rd145, %rd144, %rd18;
	ld.global.f32 	%f246, [%rd145];
	fma.rn.f32 	%f247, %f245, %f246, %f244;
	ld.global.f32 	%f248, [%rd137+24];
	add.s64 	%rd146, %rd145, %rd18;
	ld.global.f32 	%f249, [%rd146];
	fma.rn.f32 	%f250, %f248, %f249, %f247;
	ld.global.f32 	%f251, [%rd137+28];
	add.s64 	%rd147, %rd146, %rd18;
	ld.global.f32 	%f252, [%rd147];
	fma.rn.f32 	%f253, %f251, %f252, %f250;
	ld.global.f32 	%f254, [%rd137+32];
	add.s64 	%rd148, %rd147, %rd18;
	ld.global.f32 	%f255, [%rd148];
	fma.rn.f32 	%f256, %f254, %f255, %f253;
	ld.global.f32 	%f257, [%rd137+36];
	add.s64 	%rd149, %rd148, %rd18;
	ld.global.f32 	%f258, [%rd149];
	fma.rn.f32 	%f259, %f257, %f258, %f256;
	ld.global.f32 	%f260, [%rd137+40];
	add.s64 	%rd150, %rd149, %rd18;
	ld.global.f32 	%f261, [%rd150];
	fma.rn.f32 	%f262, %f260, %f261, %f259;
	ld.global.f32 	%f263, [%rd137+44];
	add.s64 	%rd151, %rd150, %rd18;
	ld.global.f32 	%f264, [%rd151];
	fma.rn.f32 	%f265, %f263, %f264, %f262;
	ld.global.f32 	%f266, [%rd137+48];
	add.s64 	%rd152, %rd151, %rd18;
	ld.global.f32 	%f267, [%rd152];
	fma.rn.f32 	%f268, %f266, %f267, %f265;
	ld.global.f32 	%f269, [%rd137+52];
	add.s64 	%rd153, %rd152, %rd18;
	ld.global.f32 	%f270, [%rd153];
	fma.rn.f32 	%f271, %f269, %f270, %f268;
	ld.global.f32 	%f272, [%rd137+56];
	add.s64 	%rd154, %rd153, %rd18;
	ld.global.f32 	%f273, [%rd154];
	fma.rn.f32 	%f274, %f272, %f273, %f271;
	ld.global.f32 	%f275, [%rd137+60];
	add.s64 	%rd155, %rd154, %rd18;
	ld.global.f32 	%f276, [%rd155];
	fma.rn.f32 	%f1195, %f275, %f276, %f274;
	add.s32 	%r276, %r276, 16;
	setp.ne.s32 	%p25, %r276, %r17;
	mov.u32 	%r278, %r17;
	@%p25 bra 	$L__BB1_18;
$L__BB1_19:
	setp.eq.s32 	%p26, %r11, 0;
	@%p26 bra 	$L__BB1_29;
	setp.lt.u32 	%p27, %r12, 7;
	@%p27 bra 	$L__BB1_22;
	mul.wide.u32 	%rd156, %r278, 4;
	add.s64 	%rd157, %rd11, %rd156;
	ld.global.f32 	%f278, [%rd157];
	mad.lo.s32 	%r157, %r4, %r278, %r271;
	mul.wide.s32 	%rd158, %r157, 4;
	add.s64 	%rd159, %rd2, %rd158;
	ld.global.f32 	%f279, [%rd159];
	fma.rn.f32 	%f280, %f278, %f279, %f1195;
	ld.global.f32 	%f281, [%rd157+4];
	add.s64 	%rd161, %rd159, %rd18;
	ld.global.f32 	%f282, [%rd161];
	fma.rn.f32 	%f283, %f281, %f282, %f280;
	ld.global.f32 	%f284, [%rd157+8];
	add.s64 	%rd162, %rd161, %rd18;
	ld.global.f32 	%f285, [%rd162];
	fma.rn.f32 	%f286, %f284, %f285, %f283;
	ld.global.f32 	%f287, [%rd157+12];
	add.s64 	%rd163, %rd162, %rd18;
	ld.global.f32 	%f288, [%rd163];
	fma.rn.f32 	%f289, %f287, %f288, %f286;
	ld.global.f32 	%f290, [%rd157+16];
	add.s64 	%rd164, %rd163, %rd18;
	ld.global.f32 	%f291, [%rd164];
	fma.rn.f32 	%f292, %f290, %f291, %f289;
	ld.global.f32 	%f293, [%rd157+20];
	add.s64 	%rd165, %rd164, %rd18;
	ld.global.f32 	%f294, [%rd165];
	fma.rn.f32 	%f295, %f293, %f294, %f292;
	ld.global.f32 	%f296, [%rd157+24];
	add.s64 	%rd166, %rd165, %rd18;
	ld.global.f32 	%f297, [%rd166];
	fma.rn.f32 	%f298, %f296, %f297, %f295;
	ld.global.f32 	%f299, [%rd157+28];
	add.s64 	%rd167, %rd166, %rd18;
	ld.global.f32 	%f300, [%rd167];
	fma.rn.f32 	%f1195, %f299, %f300, %f298;
	add.s32 	%r278, %r278, 8;
$L__BB1_22:
	setp.eq.s32 	%p28, %r13, 0;
	@%p28 bra 	$L__BB1_29;
	setp.lt.u32 	%p29, %r14, 3;
	@%p29 bra 	$L__BB1_25;
	mul.wide.u32 	%rd168, %r278, 4;
	add.s64 	%rd169, %rd11, %rd168;
	ld.global.f32 	%f302, [%rd169];
	mad.lo.s32 	%r158, %r4, %r278, %r271;
	mul.wide.s32 	%rd170, %r158, 4;
	add.s64 	%rd171, %rd2, %rd170;
	ld.global.f32 	%f303, [%rd171];
	fma.rn.f32 	%f304, %f302, %f303, %f1195;
	ld.global.f32 	%f305, [%rd169+4];
	add.s64 	%rd173, %rd171, %rd18;
	ld.global.f32 	%f306, [%rd173];
	fma.rn.f32 	%f307, %f305, %f306, %f304;
	ld.global.f32 	%f308, [%rd169+8];
	add.s64 	%rd174, %rd173, %rd18;
	ld.global.f32 	%f309, [%rd174];
	fma.rn.f32 	%f310, %f308, %f309, %f307;
	ld.global.f32 	%f311, [%rd169+12];
	add.s64 	%rd175, %rd174, %rd18;
	ld.global.f32 	%f312, [%rd175];
	fma.rn.f32 	%f1195, %f311, %f312, %f310;
	add.s32 	%r278, %r278, 4;
$L__BB1_25:
	setp.eq.s32 	%p30, %r18, 0;
	@%p30 bra 	$L__BB1_29;
	setp.eq.s32 	%p31, %r18, 1;
	mul.wide.u32 	%rd176, %r278, 4;
	add.s64 	%rd16, %rd11, %rd176;
	ld.global.f32 	%f313, [%rd16];
	mad.lo.s32 	%r159, %r4, %r278, %r271;
	mul.wide.s32 	%rd177, %r159, 4;
	add.s64 	%rd17, %rd2, %rd177;
	ld.global.f32 	%f314, [%rd17];
	fma.rn.f32 	%f1195, %f313, %f314, %f1195;
	@%p31 bra 	$L__BB1_29;
	setp.eq.s32 	%p32, %r18, 2;
	ld.global.f32 	%f315, [%rd16+4];
	add.s64 	%rd19, %rd17, %rd18;
	ld.global.f32 	%f316, [%rd19];
	fma.rn.f32 	%f1195, %f315, %f316, %f1195;
	@%p32 bra 	$L__BB1_29;
	ld.global.f32 	%f317, [%rd16+8];
	add.s64 	%rd178, %rd19, %rd18;
	ld.global.f32 	%f318, [%rd178];
	fma.rn.f32 	%f1195, %f317, %f318, %f1195;
$L__BB1_29:
	mul.wide.u32 	%rd179, %r271, 4;
	add.s64 	%rd180, %rd3, %rd179;
	ld.global.f32 	%f319, [%rd180];
	add.f32 	%f320, %f319, %f1195;
	shl.b32 	%r160, %r271, 2;
	mov.u32 	%r161, shared_mem;
	add.s32 	%r162, %r161, %r160;
	st.shared.f32 	[%r162], %f320;
	add.s32 	%r271, %r271, 1;
	setp.eq.s32 	%p33, %r271, %r5;
	@%p33 bra 	$L__BB1_30;
	bra.uni 	$L__BB1_3;
$L__BB1_30:
	mov.u32 	%r164, shared_mem;
	add.s32 	%r43, %r164, %r3;
	setp.lt.s32 	%p34, %r133, 1;
	@%p34 bra 	$L__BB1_63;
	setp.eq.s32 	%p35, %r133, 1;
	mov.b32 	%r285, 0;
	@%p35 bra 	$L__BB1_34;
	and.b32  	%r285, %r133, 2147483646;
	mov.b32 	%r286, 0;
$L__BB1_33:
	shl.b32 	%r167, %r286, 2;
	add.s32 	%r169, %r164, %r167;
	ld.shared.f32 	%f321, [%r169];
	fma.rn.f32 	%f322, %f321, 0fBBBB989D, 0f3F000000;
	cvt.sat.f32.f32 	%f323, %f322;
	mov.f32 	%f324, 0f4B400001;
	mov.f32 	%f325, 0f437C0000;
	fma.rm.f32 	%f326, %f323, %f325, %f324;
	add.f32 	%f327, %f326, 0fCB40007F;
	neg.f32 	%f328, %f327;
	fma.rn.f32 	%f329, %f321, 0fBFB8AA3B, %f328;
	fma.rn.f32 	%f330, %f321, 0fB2A57060, %f329;
	mov.b32 	%r170, %f326;
	shl.b32 	%r171, %r170, 23;
	mov.b32 	%f331, %r171;
	ex2.approx.ftz.f32 	%f332, %f330;
	fma.rn.f32 	%f333, %f332, %f331, 0f3F800000;
	rcp.rn.f32 	%f334, %f333;
	st.shared.f32 	[%r169], %f334;
	add.s32 	%r172, %r169, %r3;
	ld.shared.f32 	%f335, [%r172];
	fma.rn.f32 	%f336, %f335, 0fBBBB989D, 0f3F000000;
	cvt.sat.f32.f32 	%f337, %f336;
	fma.rm.f32 	%f338, %f337, %f325, %f324;
	add.f32 	%f339, %f338, 0fCB40007F;
	neg.f32 	%f340, %f339;
	fma.rn.f32 	%f341, %f335, 0fBFB8AA3B, %f340;
	fma.rn.f32 	%f342, %f335, 0fB2A57060, %f341;
	mov.b32 	%r173, %f338;
	shl.b32 	%r174, %r173, 23;
	mov.b32 	%f343, %r174;
	ex2.approx.ftz.f32 	%f344, %f342;
	fma.rn.f32 	%f345, %f344, %f343, 0f3F800000;
	rcp.rn.f32 	%f346, %f345;
	add.s32 	%r175, %r43, %r167;
	st.shared.f32 	[%r175], %f346;
	add.s32 	%r176, %r172, %r3;
	ld.shared.f32 	%f347, [%r176];
	abs.f32 	%f348, %f347;
	mul.f32 	%f349, %f348, 0f4038AA3B;
	ex2.approx.ftz.f32 	%f350, %f349;
	add.f32 	%f351, %f350, 0f3F800000;
	rcp.approx.ftz.f32 	%f352, %f351;
	fma.rn.f32 	%f353, %f352, 0fC0000000, 0f3F800000;
	setp.ge.f32 	%p36, %f348, 0f41102CB4;
	selp.f32 	%f354, 0f3F800000, %f353, %p36;
	copysign.f32 	%f355, %f347, %f354;
	mul.f32 	%f356, %f347, %f347;
	fma.rn.f32 	%f357, %f356, 0f3C80F082, 0fBD563CAE;
	fma.rn.f32 	%f358, %f357, %f356, 0f3E085941;
	fma.rn.f32 	%f359, %f358, %f356, 0fBEAAA9ED;
	fma.rn.f32 	%f360, %f359, %f356, 0f00000000;
	fma.rn.f32 	%f361, %f360, %f347, %f347;
	setp.ge.f32 	%p37, %f348, 0f3F19999A;
	selp.f32 	%f362, %f355, %f361, %p37;
	add.s32 	%r177, %r169, %r2;
	st.shared.f32 	[%r177], %f362;
	ld.shared.f32 	%f363, [%r169+4];
	fma.rn.f32 	%f364, %f363, 0fBBBB989D, 0f3F000000;
	cvt.sat.f32.f32 	%f365, %f364;
	fma.rm.f32 	%f366, %f365, %f325, %f324;
	add.f32 	%f367, %f366, 0fCB40007F;
	neg.f32 	%f368, %f367;
	fma.rn.f32 	%f369, %f363, 0fBFB8AA3B, %f368;
	fma.rn.f32 	%f370, %f363, 0fB2A57060, %f369;
	mov.b32 	%r178, %f366;
	shl.b32 	%r179, %r178, 23;
	mov.b32 	%f371, %r179;
	ex2.approx.ftz.f32 	%f372, %f370;
	fma.rn.f32 	%f373, %f372, %f371, 0f3F800000;
	rcp.rn.f32 	%f374, %f373;
	st.shared.f32 	[%r169+4], %f374;
	ld.shared.f32 	%f375, [%r172+4];
	fma.rn.f32 	%f376, %f375, 0fBBBB989D, 0f3F000000;
	cvt.sat.f32.f32 	%f377, %f376;
	fma.rm.f32 	%f378, %f377, %f325, %f324;
	add.f32 	%f379, %f378, 0fCB40007F;
	neg.f32 	%f380, %f379;
	fma.rn.f32 	%f381, %f375, 0fBFB8AA3B, %f380;
	fma.rn.f32 	%f382, %f375, 0fB2A57060, %f381;
	mov.b32 	%r180, %f378;
	shl.b32 	%r181, %r180, 23;
	mov.b32 	%f383, %r181;
	ex2.approx.ftz.f32 	%f384, %f382;
	fma.rn.f32 	%f385, %f384, %f383, 0f3F800000;
	rcp.rn.f32 	%f386, %f385;
	st.shared.f32 	[%r175+4], %f386;
	ld.shared.f32 	%f387, [%r176+4];
	abs.f32 	%f388, %f387;
	mul.f32 	%f389, %f388, 0f4038AA3B;
	ex2.approx.ftz.f32 	%f390, %f389;
	add.f32 	%f391, %f390, 0f3F800000;
	rcp.approx.ftz.f32 	%f392, %f391;
	fma.rn.f32 	%f393, %f392, 0fC0000000, 0f3F800000;
	setp.ge.f32 	%p38, %f388, 0f41102CB4;
	selp.f32 	%f394, 0f3F800000, %f393, %p38;
	copysign.f32 	%f395, %f387, %f394;
	mul.f32 	%f396, %f387, %f387;
	fma.rn.f32 	%f397, %f396, 0f3C80F082, 0fBD563CAE;
	fma.rn.f32 	%f398, %f397, %f396, 0f3E085941;
	fma.rn.f32 	%f399, %f398, %f396, 0fBEAAA9ED;
	fma.rn.f32 	%f400, %f399, %f396, 0f00000000;
	fma.rn.f32 	%f401, %f400, %f387, %f387;
	setp.ge.f32 	%p39, %f388, 0f3F19999A;
	selp.f32 	%f402, %f395, %f401, %p39;
	st.shared.f32 	[%r177+4], %f402;
	add.s32 	%r286, %r286, 2;
	setp.eq.s32 	%p40, %r286, %r285;
	@%p40 bra 	$L__BB1_34;
	bra.uni 	$L__BB1_33;
$L__BB1_34:
	and.b32  	%r182, %r133, 1;
	setp.eq.b32 	%p41, %r182, 1;
	not.pred 	%p42, %p41;
	@%p42 bra 	$L__BB1_36;
	shl.b32 	%r183, %r285, 2;
	add.s32 	%r185, %r164, %r183;
	ld.shared.f32 	%f403, [%r185];
	fma.rn.f32 	%f404, %f403, 0fBBBB989D, 0f3F000000;
	cvt.sat.f32.f32 	%f405, %f404;
	mov.f32 	%f406, 0f4B400001;
	mov.f32 	%f407, 0f437C0000;
	fma.rm.f32 	%f408, %f405, %f407, %f406;
	add.f32 	%f409, %f408, 0fCB40007F;
	neg.f32 	%f410, %f409;
	fma.rn.f32 	%f411, %f403, 0fBFB8AA3B, %f410;
	fma.rn.f32 	%f412, %f403, 0fB2A57060, %f411;
	mov.b32 	%r186, %f408;
	shl.b32 	%r187, %r186, 23;
	mov.b32 	%f413, %r187;
	ex2.approx.ftz.f32 	%f414, %f412;
	fma.rn.f32 	%f415, %f414, %f413, 0f3F800000;
	rcp.rn.f32 	%f416, %f415;
	st.shared.f32 	[%r185], %f416;
	add.s32 	%r188, %r185, %r3;
	ld.shared.f32 	%f417, [%r188];
	fma.rn.f32 	%f418, %f417, 0fBBBB989D, 0f3F000000;
	cvt.sat.f32.f32 	%f419, %f418;
	fma.rm.f32 	%f420, %f419, %f407, %f406;
	add.f32 	%f421, %f420, 0fCB40007F;
	neg.f32 	%f422, %f421;
	fma.rn.f32 	%f423, %f417, 0fBFB8AA3B, %f422;
	fma.rn.f32 	%f424, %f417, 0fB2A57060, %f423;
	mov.b32 	%r189, %f420;
	shl.b32 	%r190, %r189, 23;
	mov.b32 	%f425, %r190;
	ex2.approx.ftz.f32 	%f426, %f424;
	fma.rn.f32 	%f427, %f426, %f425, 0f3F800000;
	rcp.rn.f32 	%f428, %f427;
	add.s32 	%r191, %r43, %r183;
	st.shared.f32 	[%r191], %f428;
	add.s32 	%r192, %r188, %r3;
	ld.shared.f32 	%f429, [%r192];
	abs.f32 	%f430, %f429;
	mul.f32 	%f431, %f430, 0f4038AA3B;
	ex2.approx.ftz.f32 	%f432, %f431;
	add.f32 	%f433, %f432, 0f3F800000;
	rcp.approx.ftz.f32 	%f434, %f433;
	fma.rn.f32 	%f435, %f434, 0fC0000000, 0f3F800000;
	setp.ge.f32 	%p43, %f430, 0f41102CB4;
	selp.f32 	%f436, 0f3F800000, %f435, %p43;
	copysign.f32 	%f437, %f429, %f436;
	mul.f32 	%f438, %f429, %f429;
	fma.rn.f32 	%f439, %f438, 0f3C80F082, 0fBD563CAE;
	fma.rn.f32 	%f440, %f439, %f438, 0f3E085941;
	fma.rn.f32 	%f441, %f440, %f438, 0fBEAAA9ED;
	fma.rn.f32 	%f442, %f441, %f438, 0f00000000;
	fma.rn.f32 	%f443, %f442, %f429, %f429;
	setp.ge.f32 	%p44, %f430, 0f3F19999A;
	selp.f32 	%f444, %f437, %f443, %p44;
	add.s32 	%r193, %r185, %r2;
	st.shared.f32 	[%r193], %f444;
$L__BB1_36:
	add.s32 	%r195, %r133, -1;
	and.b32  	%r55, %r133, 15;
	setp.lt.u32 	%p45, %r195, 15;
	mov.b32 	%r287, 0;
	@%p45 bra 	$L__BB1_54;
	and.b32  	%r287, %r133, 2147483632;
	mov.b32 	%r314, 0;
	mov.u32 	%r198, _ZZ11GRUBackwardE7dh_next;
	bra.uni 	$L__BB1_53;
$L__BB1_38:
	max.s32 	%r35, %r4, 1;
	add.s32 	%r36, %r133, -1;
	and.b32  	%r37, %r133, 15;
	add.s32 	%r38, %r37, -1;
	and.b32  	%r39, %r133, 7;
	add.s32 	%r40, %r39, -1;
	and.b32  	%r41, %r133, -16;
	and.b32  	%r42, %r133, 3;
	mov.b32 	%r280, 0;
	mul.wide.s32 	%rd22, %r4, 4;
$L__BB1_39:
	setp.lt.u32 	%p5, %r36, 15;
	mov.b32 	%r283, 0;
	mov.f32 	%f1211, 0f00000000;
	@%p5 bra 	$L__BB1_42;
	mov.b32 	%r281, 0;
	mov.f32 	%f1211, 0f00000000;
$L__BB1_41:
	.pragma "nounroll";
	mul.wide.u32 	%rd48, %r281, 4;
	add.s64 	%rd49, %rd11, %rd48;
	ld.global.f32 	%f46, [%rd49];
	mad.lo.s32 	%r140, %r4, %r281, %r280;
	mul.wide.s32 	%rd50, %r140, 4;
	add.s64 	%rd51, %rd2, %rd50;
	ld.global.f32 	%f47, [%rd51];
	fma.rn.f32 	%f48, %f46, %f47, %f1211;
	ld.global.f32 	%f49, [%rd49+4];
	add.s64 	%rd53, %rd51, %rd22;
	ld.global.f32 	%f50, [%rd53];
	fma.rn.f32 	%f51, %f49, %f50, %f48;
	ld.global.f32 	%f52, [%rd49+8];
	add.s64 	%rd54, %rd53, %rd22;
	ld.global.f32 	%f53, [%rd54];
	fma.rn.f32 	%f54, %f52, %f53, %f51;
	ld.global.f32 	%f55, [%rd49+12];
	add.s64 	%rd55, %rd54, %rd22;
	ld.global.f32 	%f56, [%rd55];
	fma.rn.f32 	%f57, %f55, %f56, %f54;
	ld.global.f32 	%f58, [%rd49+16];
	add.s64 	%rd56, %rd55, %rd22;
	ld.global.f32 	%f59, [%rd56];
	fma.rn.f32 	%f60, %f58, %f59, %f57;
	ld.global.f32 	%f61, [%rd49+20];
	add.s64 	%rd57, %rd56, %rd22;
	ld.global.f32 	%f62, [%rd57];
	fma.rn.f32 	%f63, %f61, %f62, %f60;
	ld.global.f32 	%f64, [%rd49+24];
	add.s64 	%rd58, %rd57, %rd22;
	ld.global.f32 	%f65, [%rd58];
	fma.rn.f32 	%f66, %f64, %f65, %f63;
	ld.global.f32 	%f67, [%rd49+28];
	add.s64 	%rd59, %rd58, %rd22;
	ld.global.f32 	%f68, [%rd59];
	fma.rn.f32 	%f69, %f67, %f68, %f66;
	ld.global.f32 	%f70, [%rd49+32];
	add.s64 	%rd60, %rd59, %rd22;
	ld.global.f32 	%f71, [%rd60];
	fma.rn.f32 	%f72, %f70, %f71, %f69;
	ld.global.f32 	%f73, [%rd49+36];
	add.s64 	%rd61, %rd60, %rd22;
	ld.global.f32 	%f74, [%rd61];
	fma.rn.f32 	%f75, %f73, %f74, %f72;
	ld.global.f32 	%f76, [%rd49+40];
	add.s64 	%rd62, %rd61, %rd22;
	ld.global.f32 	%f77, [%rd62];
	fma.rn.f32 	%f78, %f76, %f77, %f75;
	ld.global.f32 	%f79, [%rd49+44];
	add.s64 	%rd63, %rd62, %rd22;
	ld.global.f32 	%f80, [%rd63];
	fma.rn.f32 	%f81, %f79, %f80, %f78;
	ld.global.f32 	%f82, [%rd49+48];
	add.s64 	%rd64, %rd63, %rd22;
	ld.global.f32 	%f83, [%rd64];
	fma.rn.f32 	%f84, %f82, %f83, %f81;
	ld.global.f32 	%f85, [%rd49+52];
	add.s64 	%rd65, %rd64, %rd22;
	ld.global.f32 	%f86, [%rd65];
	fma.rn.f32 	%f87, %f85, %f86, %f84;
	ld.global.f32 	%f88, [%rd49+56];
	add.s64 	%rd66, %rd65, %rd22;
	ld.global.f32 	%f89, [%rd66];
	fma.rn.f32 	%f90, %f88, %f89, %f87;
	ld.global.f32 	%f91, [%rd49+60];
	add.s64 	%rd67, %rd66, %rd22;
	ld.global.f32 	%f92, [%rd67];
	fma.rn.f32 	%f1211, %f91, %f92, %f90;
	add.s32 	%r281, %r281, 16;
	setp.ne.s32 	%p6, %r281, %r41;
	mov.u32 	%r283, %r41;
	@%p6 bra 	$L__BB1_41;
$L__BB1_42:
	setp.eq.s32 	%p7, %r37, 0;
	@%p7 bra 	$L__BB1_52;
	setp.lt.u32 	%p8, %r38, 7;
	@%p8 bra 	$L__BB1_45;
	mul.wide.u32 	%rd68, %r283, 4;
	add.s64 	%rd69, %rd11, %rd68;
	ld.global.f32 	%f94, [%rd69];
	mad.lo.s32 	%r141, %r4, %r283, %r280;
	mul.wide.s32 	%rd70, %r141, 4;
	add.s64 	%rd71, %rd2, %rd70;
	ld.global.f32 	%f95, [%rd71];
	fma.rn.f32 	%f96, %f94, %f95, %f1211;
	ld.global.f32 	%f97, [%rd69+4];
	add.s64 	%rd73, %rd71, %rd22;
	ld.global.f32 	%f98, [%rd73];
	fma.rn.f32 	%f99, %f97, %f98, %f96;
	ld.global.f32 	%f100, [%rd69+8];
	add.s64 	%rd74, %rd73, %rd22;
	ld.global.f32 	%f101, [%rd74];
	fma.rn.f32 	%f102, %f100, %f101, %f99;
	ld.global.f32 	%f103, [%rd69+12];
	add.s64 	%rd75, %rd74, %rd22;
	ld.global.f32 	%f104, [%rd75];
	fma.rn.f32 	%f105, %f103, %f104, %f102;
	ld.global.f32 	%f106, [%rd69+16];
	add.s64 	%rd76, %rd75, %rd22;
	ld.global.f32 	%f107, [%rd76];
	fma.rn.f32 	%f108, %f106, %f107, %f105;
	ld.global.f32 	%f109, [%rd69+20];
	add.s64 	%rd77, %rd76, %rd22;
	ld.global.f32 	%f110, [%rd77];
	fma.rn.f32 	%f111, %f109, %f110, %f108;
	ld.global.f32 	%f112, [%rd69+24];
	add.s64 	%rd78, %rd77, %rd22;
	ld.global.f32 	%f113, [%rd78];
	fma.rn.f32 	%f114, %f112, %f113, %f111;
	ld.global.f32 	%f115, [%rd69+28];
	add.s64 	%rd79, %rd78, %rd22;
	ld.global.f32 	%f116, [%rd79];
	fma.rn.f32 	%f1211, %f115, %f116, %f114;
	add.s32 	%r283, %r283, 8;
$L__BB1_45:
	setp.eq.s32 	%p9, %r39, 0;
	@%p9 bra 	$L__BB1_52;
	setp.lt.u32 	%p10, %r40, 3;
	@%p10 bra 	$L__BB1_48;
	mul.wide.u32 	%rd80, %r283, 4;
	add.s64 	%rd81, %rd11, %rd80;
	ld.global.f32 	%f118, [%rd81];
	mad.lo.s32 	%r142, %r4, %r283, %r280;
	mul.wide.s32 	%rd82, %r142, 4;
	add.s64 	%rd83, %rd2, %rd82;
	ld.global.f32 	%f119, [%rd83];
	fma.rn.f32 	%f120, %f118, %f119, %f1211;
	ld.global.f32 	%f121, [%rd81+4];
	add.s64 	%rd85, %rd83, %rd22;
	ld.global.f32 	%f122, [%rd85];
	fma.rn.f32 	%f123, %f121, %f122, %f120;
	ld.global.f32 	%f124, [%rd81+8];
	add.s64 	%rd86, %rd85, %rd22;
	ld.global.f32 	%f125, [%rd86];
	fma.rn.f32 	%f126, %f124, %f125, %f123;
	ld.global.f32 	%f127, [%rd81+12];
	add.s64 	%rd87, %rd86, %rd22;
	ld.global.f32 	%f128, [%rd87];
	fma.rn.f32 	%f1211, %f127, %f128, %f126;
	add.s32 	%r283, %r283, 4;
$L__BB1_48:
	setp.eq.s32 	%p11, %r42, 0;
	@%p11 bra 	$L__BB1_52;
	setp.eq.s32 	%p12, %r42, 1;
	mul.wide.u32 	%rd88, %r283, 4;
	add.s64 	%rd20, %rd11, %rd88;
	ld.global.f32 	%f129, [%rd20];
	mad.lo.s32 	%r143, %r4, %r283, %r280;
	mul.wide.s32 	%rd89, %r143, 4;
	add.s64 	%rd21, %rd2, %rd89;
	ld.global.f32 	%f130, [%rd21];
	fma.rn.f32 	%f1211, %f129, %f130, %f1211;
	@%p12 bra 	$L__BB1_52;
	setp.eq.s32 	%p13, %r42, 2;
	ld.global.f32 	%f131, [%rd20+4];
	add.s64 	%rd23, %rd21, %rd22;
	ld.global.f32 	%f132, [%rd23];
	fma.rn.f32 	%f1211, %f131, %f132, %f1211;
	@%p13 bra 	$L__BB1_52;
	ld.global.f32 	%f133, [%rd20+8];
	add.s64 	%rd90, %rd23, %rd22;
	ld.global.f32 	%f134, [%rd90];
	fma.rn.f32 	%f1211, %f133, %f134, %f1211;
$L__BB1_52:
	mul.wide.u32 	%rd91, %r280, 4;
	add.s64 	%rd92, %rd3, %rd91;
	ld.global.f32 	%f135, [%rd92];
	add.f32 	%f136, %f135, %f1211;
	shl.b32 	%r144, %r280, 2;
	mov.u32 	%r145, shared_mem;
	add.s32 	%r146, %r145, %r144;
	st.shared.f32 	[%r146], %f136;
	add.s32 	%r280, %r280, 1;
	setp.eq.s32 	%p14, %r280, %r35;
	@%p14 bra 	$L__BB1_30;
	bra.uni 	$L__BB1_39;
$L__BB1_53:
	.pragma "nounroll";
	shl.b32 	%r197, %r314, 2;
	add.s32 	%r199, %r198, %r197;
	mov.b32 	%r200, 0;
	st.shared.u32 	[%r199], %r200;
	st.shared.u32 	[%r199+4], %r200;
	st.shared.u32 	[%r199+8], %r200;
	st.shared.u32 	[%r199+12], %r200;
	st.shared.u32 	[%r199+16], %r200;
	st.shared.u32 	[%r199+20], %r200;
	st.shared.u32 	[%r199+24], %r200;
	st.shared.u32 	[%r199+28], %r200;
	st.shared.u32 	[%r199+32], %r200;
	st.shared.u32 	[%r199+36], %r200;
	st.shared.u32 	[%r199+40], %r200;
	st.shared.u32 	[%r199+44], %r200;
	st.shared.u32 	[%r199+48], %r200;
	st.shared.u32 	[%r199+52], %r200;
	st.shared.u32 	[%r199+56], %r200;
	st.shared.u32 	[%r199+60], %r200;
	add.s32 	%r314, %r314, 16;
	setp.eq.s32 	%p46, %r314, %r287;
	@%p46 bra 	$L__BB1_54;
	bra.uni 	$L__BB1_53;
$L__BB1_54:
	setp.eq.s32 	%p47, %r55, 0;
	@%p47 bra 	$L__BB1_63;
	and.b32  	%r60, %r133, 7;
	setp.lt.u32 	%p48, %r55, 8;
	@%p48 bra 	$L__BB1_57;
	shl.b32 	%r201, %r287, 2;
	mov.u32 	%r202, _ZZ11GRUBackwardE7dh_next;
	add.s32 	%r203, %r202, %r201;
	mov.b32 	%r204, 0;
	st.shared.u32 	[%r203], %r204;
	st.shared.u32 	[%r203+4], %r204;
	st.shared.u32 	[%r203+8], %r204;
	st.shared.u32 	[%r203+12], %r204;
	st.shared.u32 	[%r203+16], %r204;
	st.shared.u32 	[%r203+20], %r204;
	st.shared.u32 	[%r203+24], %r204;
	st.shared.u32 	[%r203+28], %r204;
	add.s32 	%r287, %r287, 8;
$L__BB1_57:
	setp.eq.s32 	%p49, %r60, 0;
	@%p49 bra 	$L__BB1_63;
	and.b32  	%r63, %r133, 3;
	setp.lt.u32 	%p50, %r60, 4;
	@%p50 bra 	$L__BB1_60;
	shl.b32 	%r205, %r287, 2;
	mov.u32 	%r206, _ZZ11GRUBackwardE7dh_next;
	add.s32 	%r207, %r206, %r205;
	mov.b32 	%r208, 0;
	st.shared.u32 	[%r207], %r208;
	st.shared.u32 	[%r207+4], %r208;
	st.shared.u32 	[%r207+8], %r208;
	st.shared.u32 	[%r207+12], %r208;
	add.s32 	%r287, %r287, 4;
$L__BB1_60:
	setp.eq.s32 	%p51, %r63, 0;
	@%p51 bra 	$L__BB1_63;
	mov.b32 	%r291, 0;
	mov.u32 	%r211, _ZZ11GRUBackwardE7dh_next;
$L__BB1_62:
	.pragma "nounroll";
	shl.b32 	%r210, %r287, 2;
	add.s32 	%r212, %r211, %r210;
	mov.b32 	%r213, 0;
	st.shared.u32 	[%r212], %r213;
	add.s32 	%r287, %r287, 1;
	add.s32 	%r291, %r291, 1;
	setp.ne.s32 	%p52, %r291, %r63;
	@%p52 bra 	$L__BB1_62;
$L__BB1_63:
	setp.lt.s32 	%p53, %r292, 1;
	@%p53 bra 	$L__BB1_126;
	setp.lt.s32 	%p54, %r133, 1;
	@%p54 bra 	$L__BB1_126;
	cvta.to.global.u64 	%rd24, %rd36;
	add.s32 	%r70, %r43, %r3;
	add.s32 	%r71, %r133, -1;
	and.b32  	%r72, %r133, 15;
	add.s32 	%r73, %r72, -1;
	and.b32  	%r74, %r133, 7;
	add.s32 	%r75, %r74, -1;
	and.b32  	%r76, %r133, 3;
	add.s32 	%r77, %r76, -1;
	and.b32  	%r78, %r132, 7;
	and.b32  	%r79, %r132, 3;
	and.b32  	%r80, %r133, 2147483632;
	and.b32  	%r81, %r133, 2147483644;
	and.b32  	%r82, %r133, 1;
	and.b32  	%r83, %r132, 2147483640;
	and.b32  	%r84, %r132, 1;
	and.b32  	%r85, %r133, 2147483640;
	neg.s32 	%r86, %r80;
$L__BB1_66:
	mov.u32 	%r87, %r292;
	setp.lt.u32 	%p55, %r71, 15;
	add.s32 	%r292, %r87, -1;
	mul.lo.s32 	%r89, %r292, %r133;
	mov.b32 	%r296, 0;
	@%p55 bra 	$L__BB1_69;
	mul.wide.s32 	%rd181, %r89, 4;
	add.s64 	%rd182, %rd6, %rd181;
	add.s64 	%rd348, %rd182, 32;
	mov.u32 	%r216, _ZZ11GRUBackwardE7dh_next;
	add.s32 	%r293, %r216, 32;
	mov.u32 	%r294, %r86;
$L__BB1_68:
	.pragma "nounroll";
	ld.shared.f32 	%f445, [%r293+-32];
	ld.global.f32 	%f446, [%rd348+-32];
	add.f32 	%f447, %f445, %f446;
	st.global.f32 	[%rd348+-32], %f447;
	ld.shared.f32 	%f448, [%r293+-28];
	ld.global.f32 	%f449, [%rd348+-28];
	add.f32 	%f450, %f448, %f449;
	st.global.f32 	[%rd348+-28], %f450;
	ld.shared.f32 	%f451, [%r293+-24];
	ld.global.f32 	%f452, [%rd348+-24];
	add.f32 	%f453, %f451, %f452;
	st.global.f32 	[%rd348+-24], %f453;
	ld.shared.f32 	%f454, [%r293+-20];
	ld.global.f32 	%f455, [%rd348+-20];
	add.f32 	%f456, %f454, %f455;
	st.global.f32 	[%rd348+-20], %f456;
	ld.shared.f32 	%f457, [%r293+-16];
	ld.global.f32 	%f458, [%rd348+-16];
	add.f32 	%f459, %f457, %f458;
	st.global.f32 	[%rd348+-16], %f459;
	ld.shared.f32 	%f460, [%r293+-12];
	ld.global.f32 	%f461, [%rd348+-12];
	add.f32 	%f462, %f460, %f461;
	st.global.f32 	[%rd348+-12], %f462;
	ld.shared.f32 	%f463, [%r293+-8];
	ld.global.f32 	%f464, [%rd348+-8];
	add.f32 	%f465, %f463, %f464;
	st.global.f32 	[%rd348+-8], %f465;
	ld.shared.f32 	%f466, [%r293+-4];
	ld.global.f32 	%f467, [%rd348+-4];
	add.f32 	%f468, %f466, %f467;
	st.global.f32 	[%rd348+-4], %f468;
	ld.shared.f32 	%f469, [%r293];
	ld.global.f32 	%f470, [%rd348];
	add.f32 	%f471, %f469, %f470;
	st.global.f32 	[%rd348], %f471;
	ld.shared.f32 	%f472, [%r293+4];
	ld.global.f32 	%f473, [%rd348+4];
	add.f32 	%f474, %f472, %f473;
	st.global.f32 	[%rd348+4], %f474;
	ld.shared.f32 	%f475, [%r293+8];
	ld.global.f32 	%f476, [%rd348+8];
	add.f32 	%f477, %f475, %f476;
	st.global.f32 	[%rd348+8], %f477;
	ld.shared.f32 	%f478, [%r293+12];
	ld.global.f32 	%f479, [%rd348+12];
	add.f32 	%f480, %f478, %f479;
	st.global.f32 	[%rd348+12], %f480;
	ld.shared.f32 	%f481, [%r293+16];
	ld.global.f32 	%f482, [%rd348+16];
	add.f32 	%f483, %f481, %f482;
	st.global.f32 	[%rd348+16], %f483;
	ld.shared.f32 	%f484, [%r293+20];
	ld.global.f32 	%f485, [%rd348+20];
	add.f32 	%f486, %f484, %f485;
	st.global.f32 	[%rd348+20], %f486;
	ld.shared.f32 	%f487, [%r293+24];
	ld.global.f32 	%f488, [%rd348+24];
	add.f32 	%f489, %f487, %f488;
	st.global.f32 	[%rd348+24], %f489;
	ld.shared.f32 	%f490, [%r293+28];
	ld.global.f32 	%f491, [%rd348+28];
	add.f32 	%f492, %f490, %f491;
	st.global.f32 	[%rd348+28], %f492;
	add.s32 	%r294, %r294, 16;
	add.s32 	%r293, %r293, 64;
	add.s64 	%rd348, %rd348, 64;
	setp.ne.s32 	%p56, %r294, 0;
	mov.u32 	%r296, %r80;
	@%p56 bra 	$L__BB1_68;
$L__BB1_69:
	mul.wide.s32 	%rd183, %r89, 4;
	add.s64 	%rd28, %rd6, %rd183;
	setp.eq.s32 	%p57, %r72, 0;
	@%p57 bra 	$L__BB1_79;
	setp.lt.u32 	%p58, %r73, 7;
	@%p58 bra 	$L__BB1_72;
	shl.b32 	%r217, %r296, 2;
	mov.u32 	%r218, _ZZ11GRUBackwardE7dh_next;
	add.s32 	%r219, %r218, %r217;
	ld.shared.f32 	%f493, [%r219];
	mul.wide.u32 	%rd184, %r296, 4;
	add.s64 	%rd185, %rd28, %rd184;
	ld.global.f32 	%f494, [%rd185];
	add.f32 	%f495, %f493, %f494;
	st.global.f32 	[%rd185], %f495;
	ld.shared.f32 	%f496, [%r219+4];
	ld.global.f32 	%f497, [%rd185+4];
	add.f32 	%f498, %f496, %f497;
	st.global.f32 	[%rd185+4], %f498;
	ld.shared.f32 	%f499, [%r219+8];
	ld.global.f32 	%f500, [%rd185+8];
	add.f32 	%f501, %f499, %f500;
	st.global.f32 	[%rd185+8], %f501;
	ld.shared.f32 	%f502, [%r219+12];
	ld.global.f32 	%f503, [%rd185+12];
	add.f32 	%f504, %f502, %f503;
	st.global.f32 	[%rd185+12], %f504;
	ld.shared.f32 	%f505, [%r219+16];
	ld.global.f32 	%f506, [%rd185+16];
	add.f32 	%f507, %f505, %f506;
	st.global.f32 	[%rd185+16], %f507;
	ld.shared.f32 	%f508, [%r219+20];
	ld.global.f32 	%f509, [%rd185+20];
	add.f32 	%f510, %f508, %f509;
	st.global.f32 	[%rd185+20], %f510;
	ld.shared.f32 	%f511, [%r219+24];
	ld.global.f32 	%f512, [%rd185+24];
	add.f32 	%f513, %f511, %f512;
	st.global.f32 	[%rd185+24], %f513;
	ld.shared.f32 	%f514, [%r219+28];
	ld.global.f32 	%f515, [%rd185+28];
	add.f32 	%f516, %f514, %f515;
	st.global.f32 	[%rd185+28], %f516;
	add.s32 	%r296, %r296, 8;
$L__BB1_72:
	setp.eq.s32 	%p59, %r74, 0;
	@%p59 bra 	$L__BB1_79;
	setp.lt.u32 	%p60, %r75, 3;
	@%p60 bra 	$L__BB1_75;
	shl.b32 	%r220, %r296, 2;
	mov.u32 	%r221, _ZZ11GRUBackwardE7dh_next;
	add.s32 	%r222, %r221, %r220;
	ld.shared.f32 	%f517, [%r222];
	mul.wide.u32 	%rd186, %r296, 4;
	add.s64 	%rd187, %rd28, %rd186;
	ld.global.f32 	%f518, [%rd187];
	add.f32 	%f519, %f517, %f518;
	st.global.f32 	[%rd187], %f519;
	ld.shared.f32 	%f520, [%r222+4];
	ld.global.f32 	%f521, [%rd187+4];
	add.f32 	%f522, %f520, %f521;
	st.global.f32 	[%rd187+4], %f522;
	ld.shared.f32 	%f523, [%r222+8];
	ld.global.f32 	%f524, [%rd187+8];
	add.f32 	%f525, %f523, %f524;
	st.global.f32 	[%rd187+8], %f525;
	ld.shared.f32 	%f526, [%r222+12];
	ld.global.f32 	%f527, [%rd187+12];
	add.f32 	%f528, %f526, %f527;
	st.global.f32 	[%rd187+12], %f528;
	add.s32 	%r296, %r296, 4;
$L__BB1_75:
	setp.eq.s32 	%p61, %r76, 0;
	@%p61 bra 	$L__BB1_79;
	setp.eq.s32 	%p62, %r76, 1;
	shl.b32 	%r223, %r296, 2;
	mov.u32 	%r224, _ZZ11GRUBackwardE7dh_next;
	add.s32 	%r99, %r224, %r223;
	ld.shared.f32 	%f529, [%r99];
	mul.wide.u32 	%rd188, %r296, 4;
	add.s64 	%rd29, %rd28, %rd188;
	ld.global.f32 	%f530, [%rd29];
	add.f32 	%f531, %f529, %f530;
	st.global.f32 	[%rd29], %f531;
	@%p62 bra 	$L__BB1_79;
	setp.eq.s32 	%p63, %r76, 2;
	ld.shared.f32 	%f532, [%r99+4];
	ld.global.f32 	%f533, [%rd29+4];
	add.f32 	%f534, %f532, %f533;
	st.global.f32 	[%rd29+4], %f534;
	@%p63 bra 	$L__BB1_79;
	ld.shared.f32 	%f535, [%r99+8];
	ld.global.f32 	%f536, [%rd29+8];
	add.f32 	%f537, %f535, %f536;
	st.global.f32 	[%rd29+8], %f537;
$L__BB1_79:
	setp.lt.u32 	%p64, %r71, 3;
	mov.b32 	%r300, 0;
	@%p64 bra 	$L__BB1_82;
	mov.b32 	%r298, 0;
$L__BB1_81:
	.pragma "nounroll";
	mul.wide.u32 	%rd189, %r298, 4;
	add.s64 	%rd190, %rd28, %rd189;
	ld.global.f32 	%f538, [%rd190];
	shl.b32 	%r227, %r298, 2;
	add.s32 	%r228, %r70, %r227;
	ld.shared.v2.f32 	{%f539, %f540}, [%r228];
	add.s64 	%rd191, %rd11, %rd189;
	ld.global.f32 	%f541, [%rd191];
	sub.f32 	%f542, %f539, %f541;
	mul.f32 	%f543, %f538, %f542;
	add.s32 	%r229, %r43, %r227;
	ld.shared.f32 	%f544, [%r229];
	mul.f32 	%f545, %f544, %f543;
	mov.f32 	%f546, 0f3F800000;
	sub.f32 	%f547, %f546, %f544;
	mul.f32 	%f548, %f547, %f545;
	add.s64 	%rd192, %rd7, %rd189;
	mul.f32 	%f549, %f538, %f544;
	mul.f32 	%f550, %f539, %f539;
	sub.f32 	%f551, %f546, %f550;
	mul.f32 	%f552, %f549, %f551;
	add.s64 	%rd193, %rd9, %rd189;
	mul.f32 	%f553, %f541, %f552;
	mov.u32 	%r230, shared_mem;
	add.s32 	%r231, %r230, %r227;
	ld.shared.v4.f32 	{%f554, %f555, %f556, %f557}, [%r231];
	mul.f32 	%f558, %f554, %f553;
	sub.f32 	%f559, %f546, %f554;
	mul.f32 	%f560, %f559, %f558;
	add.s64 	%rd194, %rd8, %rd189;
	ld.global.f32 	%f561, [%rd190+4];
	ld.global.f32 	%f562, [%rd191+4];
	sub.f32 	%f563, %f540, %f562;
	mul.f32 	%f564, %f561, %f563;
	ld.shared.f32 	%f565, [%r229+4];
	mul.f32 	%f566, %f565, %f564;
	sub.f32 	%f567, %f546, %f565;
	mul.f32 	%f568, %f567, %f566;
	st.local.v2.f32 	[%rd192], {%f548, %f568};
	mul.f32 	%f569, %f561, %f565;
	mul.f32 	%f570, %f540, %f540;
	sub.f32 	%f571, %f546, %f570;
	mul.f32 	%f572, %f569, %f571;
	st.local.v2.f32 	[%rd193], {%f552, %f572};
	mul.f32 	%f573, %f562, %f572;
	mul.f32 	%f574, %f555, %f573;
	sub.f32 	%f575, %f546, %f555;
	mul.f32 	%f576, %f575, %f574;
	st.local.v2.f32 	[%rd194], {%f560, %f576};
	ld.global.f32 	%f577, [%rd190+8];
	ld.shared.v2.f32 	{%f578, %f579}, [%r228+8];
	ld.global.f32 	%f580, [%rd191+8];
	sub.f32 	%f581, %f578, %f580;
	mul.f32 	%f582, %f577, %f581;
	ld.shared.f32 	%f583, [%r229+8];
	mul.f32 	%f584, %f583, %f582;
	sub.f32 	%f585, %f546, %f583;
	mul.f32 	%f586, %f585, %f584;
	mul.f32 	%f587, %f577, %f583;
	mul.f32 	%f588, %f578, %f578;
	sub.f32 	%f589, %f546, %f588;
	mul.f32 	%f590, %f587, %f589;
	mul.f32 	%f591, %f580, %f590;
	mul.f32 	%f592, %f556, %f591;
	sub.f32 	%f593, %f546, %f556;
	mul.f32 	%f594, %f593, %f592;
	ld.global.f32 	%f595, [%rd190+12];
	ld.global.f32 	%f596, [%rd191+12];
	sub.f32 	%f597, %f579, %f596;
	mul.f32 	%f598, %f595, %f597;
	ld.shared.f32 	%f599, [%r229+12];
	mul.f32 	%f600, %f599, %f598;
	sub.f32 	%f601, %f546, %f599;
	mul.f32 	%f602, %f601, %f600;
	st.local.v2.f32 	[%rd192+8], {%f586, %f602};
	mul.f32 	%f603, %f595, %f599;
	mul.f32 	%f604, %f579, %f579;
	sub.f32 	%f605, %f546, %f604;
	mul.f32 	%f606, %f603, %f605;
	st.local.v2.f32 	[%rd193+8], {%f590, %f606};
	mul.f32 	%f607, %f596, %f606;
	mul.f32 	%f608, %f557, %f607;
	sub.f32 	%f609, %f546, %f557;
	mul.f32 	%f610, %f609, %f608;
	st.local.v2.f32 	[%rd194+8], {%f594, %f610};
	add.s32 	%r298, %r298, 4;
	setp.ne.s32 	%p65, %r298, %r81;
	mov.u32 	%r300, %r81;
	@%p65 bra 	$L__BB1_81;
$L__BB1_82:
	setp.eq.s32 	%p66, %r76, 0;
	@%p66 bra 	$L__BB1_87;
	setp.eq.s32 	%p67, %r77, 0;
	@%p67 bra 	$L__BB1_85;
	mul.wide.u32 	%rd195, %r300, 4;
	add.s64 	%rd196, %rd28, %rd195;
	ld.global.f32 	%f611, [%rd196];
	shl.b32 	%r232, %r300, 2;
	add.s32 	%r233, %r70, %r232;
	ld.shared.f32 	%f612, [%r233];
	add.s64 	%rd197, %rd11, %rd195;
	ld.global.f32 	%f613, [%rd197];
	sub.f32 	%f614, %f612, %f613;
	mul.f32 	%f615, %f611, %f614;
	add.s32 	%r234, %r43, %r232;
	ld.shared.f32 	%f616, [%r234];
	mul.f32 	%f617, %f616, %f615;
	mov.f32 	%f618, 0f3F800000;
	sub.f32 	%f619, %f618, %f616;
	mul.f32 	%f620, %f619, %f617;
	add.s64 	%rd198, %rd7, %rd195;
	st.local.f32 	[%rd198], %f620;
	mul.f32 	%f621, %f611, %f616;
	mul.f32 	%f622, %f612, %f612;
	sub.f32 	%f623, %f618, %f622;
	mul.f32 	%f624, %f621, %f623;
	add.s64 	%rd199, %rd9, %rd195;
	st.local.f32 	[%rd199], %f624;
	mul.f32 	%f625, %f613, %f624;
	mov.u32 	%r235, shared_mem;
	add.s32 	%r236, %r235, %r232;
	ld.shared.f32 	%f626, [%r236];
	mul.f32 	%f627, %f626, %f625;
	sub.f32 	%f628, %f618, %f626;
	mul.f32 	%f629, %f628, %f627;
	add.s64 	%rd200, %rd8, %rd195;
	st.local.f32 	[%rd200], %f629;
	ld.global.f32 	%f630, [%rd196+4];
	ld.shared.f32 	%f631, [%r233+4];
	ld.global.f32 	%f632, [%rd197+4];
	sub.f32 	%f633, %f631, %f632;
	mul.f32 	%f634, %f630, %f633;
	ld.shared.f32 	%f635, [%r234+4];
	mul.f32 	%f636, %f635, %f634;
	sub.f32 	%f637, %f618, %f635;
	mul.f32 	%f638, %f637, %f636;
	st.local.f32 	[%rd198+4], %f638;
	mul.f32 	%f639, %f630, %f635;
	mul.f32 	%f640, %f631, %f631;
	sub.f32 	%f641, %f618, %f640;
	mul.f32 	%f642, %f639, %f641;
	st.local.f32 	[%rd199+4], %f642;
	mul.f32 	%f643, %f632, %f642;
	ld.shared.f32 	%f644, [%r236+4];
	mul.f32 	%f645, %f644, %f643;
	sub.f32 	%f646, %f618, %f644;
	mul.f32 	%f647, %f646, %f645;
	st.local.f32 	[%rd200+4], %f647;
	add.s32 	%r300, %r300, 2;
$L__BB1_85:
	setp.eq.s32 	%p68, %r82, 0;
	@%p68 bra 	$L__BB1_87;
	mul.wide.u32 	%rd201, %r300, 4;
	add.s64 	%rd202, %rd28, %rd201;
	ld.global.f32 	%f648, [%rd202];
	shl.b32 	%r237, %r300, 2;
	add.s32 	%r238, %r70, %r237;
	ld.shared.f32 	%f649, [%r238];
	add.s64 	%rd203, %rd11, %rd201;
	ld.global.f32 	%f650, [%rd203];
	sub.f32 	%f651, %f649, %f650;
	mul.f32 	%f652, %f648, %f651;
	add.s32 	%r239, %r43, %r237;
	ld.shared.f32 	%f653, [%r239];
	mul.f32 	%f654, %f653, %f652;
	mov.f32 	%f655, 0f3F800000;
	sub.f32 	%f656, %f655, %f653;
	mul.f32 	%f657, %f656, %f654;
	add.s64 	%rd204, %rd7, %rd201;
	st.local.f32 	[%rd204], %f657;
	mul.f32 	%f658, %f648, %f653;
	mul.f32 	%f659, %f649, %f649;
	sub.f32 	%f660, %f655, %f659;
	mul.f32 	%f661, %f658, %f660;
	add.s64 	%rd205, %rd9, %rd201;
	st.local.f32 	[%rd205], %f661;
	mul.f32 	%f662, %f650, %f661;
	mov.u32 	%r240, shared_mem;
	add.s32 	%r241, %r240, %r237;
	ld.shared.f32 	%f663, [%r241];
	mul.f32 	%f664, %f663, %f662;
	sub.f32 	%f665, %f655, %f663;
	mul.f32 	%f666, %f665, %f664;
	add.s64 	%rd206, %rd8, %rd201;
	st.local.f32 	[%rd206], %f666;
$L__BB1_87:
	mov.b32 	%r301, 0;
$L__BB1_88:
	setp.lt.s32 	%p69, %r132, 1;
	mul.wide.u32 	%rd207, %r301, 4;
	add.s64 	%rd208, %rd24, %rd207;
	add.s64 	%rd30, %rd8, %rd207;
	ld.local.f32 	%f667, [%rd30];
	atom.global.add.f32 	%f668, [%rd208], %f667;
	add.s32 	%r243, %r301, %r133;
	mul.wide.u32 	%rd209, %r243, 4;
	add.s64 	%rd210, %rd24, %rd209;
	add.s64 	%rd31, %rd7, %rd207;
	ld.local.f32 	%f669, [%rd31];
	atom.global.add.f32 	%f670, [%rd210], %f669;
	add.s32 	%r244, %r243, %r133;
	mul.wide.u32 	%rd211, %r244, 4;
	add.s64 	%rd212, %rd24, %rd211;
	add.s64 	%rd32, %rd9, %rd207;
	ld.local.f32 	%f671, [%rd32];
	atom.global.add.f32 	%f672, [%rd212], %f671;
	@%p69 bra 	$L__BB1_100;
	setp.lt.u32 	%p70, %r132, 8;
	mov.b32 	%r304, 0;
	@%p70 bra 	$L__BB1_92;
	mov.b32 	%r302, 0;
$L__BB1_91:
	.pragma "nounroll";
	mad.lo.s32 	%r247, %r4, %r302, %r301;
	mul.wide.s32 	%rd213, %r247, 4;
	add.s64 	%rd214, %rd4, %rd213;
	mul.wide.u32 	%rd215, %r302, 4;
	add.s64 	%rd216, %rd10, %rd215;
	ld.global.f32 	%f673, [%rd216];
	ld.local.f32 	%f674, [%rd30];
	mul.f32 	%f675, %f673, %f674;
	atom.global.add.f32 	%f676, [%rd214], %f675;
	mul.wide.u32 	%rd217, %r133, 4;
	add.s64 	%rd218, %rd214, %rd217;
	ld.global.f32 	%f677, [%rd216];
	ld.local.f32 	%f678, [%rd31];
	mul.f32 	%f679, %f677, %f678;
	atom.global.add.f32 	%f680, [%rd218], %f679;
	add.s64 	%rd219, %rd218, %rd217;
	ld.global.f32 	%f681, [%rd216];
	ld.local.f32 	%f682, [%rd32];
	mul.f32 	%f683, %f681, %f682;
	atom.global.add.f32 	%f684, [%rd219], %f683;
	add.s64 	%rd220, %rd219, %rd217;
	ld.global.f32 	%f685, [%rd216+4];
	ld.local.f32 	%f686, [%rd30];
	mul.f32 	%f687, %f685, %f686;
	atom.global.add.f32 	%f688, [%rd220], %f687;
	add.s64 	%rd221, %rd220, %rd217;
	ld.global.f32 	%f689, [%rd216+4];
	ld.local.f32 	%f690, [%rd31];
	mul.f32 	%f691, %f689, %f690;
	atom.global.add.f32 	%f692, [%rd221], %f691;
	add.s64 	%rd222, %rd221, %rd217;
	ld.global.f32 	%f693, [%rd216+4];
	ld.local.f32 	%f694, [%rd32];
	mul.f32 	%f695, %f693, %f694;
	atom.global.add.f32 	%f696, [%rd222], %f695;
	add.s64 	%rd223, %rd222, %rd217;
	ld.global.f32 	%f697, [%rd216+8];
	ld.local.f32 	%f698, [%rd30];
	mul.f32 	%f699, %f697, %f698;
	atom.global.add.f32 	%f700, [%rd223], %f699;
	add.s64 	%rd224, %rd223, %rd217;
	ld.global.f32 	%f701, [%rd216+8];
	ld.local.f32 	%f702, [%rd31];
	mul.f32 	%f703, %f701, %f702;
	atom.global.add.f32 	%f704, [%rd224], %f703;
	add.s64 	%rd225, %rd224, %rd217;
	ld.global.f32 	%f705, [%rd216+8];
	ld.local.f32 	%f706, [%rd32];
	mul.f32 	%f707, %f705, %f706;
	atom.global.add.f32 	%f708, [%rd225], %f707;
	add.s64 	%rd226, %rd225, %rd217;
	ld.global.f32 	%f709, [%rd216+12];
	ld.local.f32 	%f710, [%rd30];
	mul.f32 	%f711, %f709, %f710;
	atom.global.add.f32 	%f712, [%rd226], %f711;
	add.s64 	%rd227, %rd226, %rd217;
	ld.global.f32 	%f713, [%rd216+12];
	ld.local.f32 	%f714, [%rd31];
	mul.f32 	%f715, %f713, %f714;
	atom.global.add.f32 	%f716, [%rd227], %f715;
	add.s64 	%rd228, %rd227, %rd217;
	ld.global.f32 	%f717, [%rd216+12];
	ld.local.f32 	%f718, [%rd32];
	mul.f32 	%f719, %f717, %f718;
	atom.global.add.f32 	%f720, [%rd228], %f719;
	add.s64 	%rd229, %rd228, %rd217;
	ld.global.f32 	%f721, [%rd216+16];
	ld.local.f32 	%f722, [%rd30];
	mul.f32 	%f723, %f721, %f722;
	atom.global.add.f32 	%f724, [%rd229], %f723;
	add.s64 	%rd230, %rd229, %rd217;
	ld.global.f32 	%f725, [%rd216+16];
	ld.local.f32 	%f726, [%rd31];
	mul.f32 	%f727, %f725, %f726;
	atom.global.add.f32 	%f728, [%rd230], %f727;
	add.s64 	%rd231, %rd230, %rd217;
	ld.global.f32 	%f729, [%rd216+16];
	ld.local.f32 	%f730, [%rd32];
	mul.f32 	%f731, %f729, %f730;
	atom.global.add.f32 	%f732, [%rd231], %f731;
	add.s64 	%rd232, %rd231, %rd217;
	ld.global.f32 	%f733, [%rd216+20];
	ld.local.f32 	%f734, [%rd30];
	mul.f32 	%f735, %f733, %f734;
	atom.global.add.f32 	%f736, [%rd232], %f735;
	add.s64 	%rd233, %rd232, %rd217;
	ld.global.f32 	%f737, [%rd216+20];
	ld.local.f32 	%f738, [%rd31];
	mul.f32 	%f739, %f737, %f738;
	atom.global.add.f32 	%f740, [%rd233], %f739;
	add.s64 	%rd234, %rd233, %rd217;
	ld.global.f32 	%f741, [%rd216+20];
	ld.local.f32 	%f742, [%rd32];
	mul.f32 	%f743, %f741, %f742;
	atom.global.add.f32 	%f744, [%rd234], %f743;
	add.s64 	%rd235, %rd234, %rd217;
	ld.global.f32 	%f745, [%rd216+24];
	ld.local.f32 	%f746, [%rd30];
	mul.f32 	%f747, %f745, %f746;
	atom.global.add.f32 	%f748, [%rd235], %f747;
	add.s64 	%rd236, %rd235, %rd217;
	ld.global.f32 	%f749, [%rd216+24];
	ld.local.f32 	%f750, [%rd31];
	mul.f32 	%f751, %f749, %f750;
	atom.global.add.f32 	%f752, [%rd236], %f751;
	add.s64 	%rd237, %rd236, %rd217;
	ld.global.f32 	%f753, [%rd216+24];
	ld.local.f32 	%f754, [%rd32];
	mul.f32 	%f755, %f753, %f754;
	atom.global.add.f32 	%f756, [%rd237], %f755;
	add.s64 	%rd238, %rd237, %rd217;
	ld.global.f32 	%f757, [%rd216+28];
	ld.local.f32 	%f758, [%rd30];
	mul.f32 	%f759, %f757, %f758;
	atom.global.add.f32 	%f760, [%rd238], %f759;
	add.s64 	%rd239, %rd238, %rd217;
	ld.global.f32 	%f761, [%rd216+28];
	ld.local.f32 	%f762, [%rd31];
	mul.f32 	%f763, %f761, %f762;
	atom.global.add.f32 	%f764, [%rd239], %f763;
	add.s64 	%rd240, %rd239, %rd217;
	ld.global.f32 	%f765, [%rd216+28];
	ld.local.f32 	%f766, [%rd32];
	mul.f32 	%f767, %f765, %f766;
	atom.global.add.f32 	%f768, [%rd240], %f767;
	add.s32 	%r302, %r302, 8;
	setp.ne.s32 	%p71, %r302, %r83;
	mov.u32 	%r304, %r83;
	@%p71 bra 	$L__BB1_91;
$L__BB1_92:
	setp.eq.s32 	%p72, %r78, 0;
	@%p72 bra 	$L__BB1_100;
	add.s32 	%r248, %r78, -1;
	setp.lt.u32 	%p73, %r248, 3;
	@%p73 bra 	$L__BB1_95;
	mad.lo.s32 	%r249, %r4, %r304, %r301;
	mul.wide.s32 	%rd241, %r249, 4;
	add.s64 	%rd242, %rd4, %rd241;
	mul.wide.u32 	%rd243, %r304, 4;
	add.s64 	%rd244, %rd10, %rd243;
	ld.global.f32 	%f769, [%rd244];
	ld.local.f32 	%f770, [%rd30];
	mul.f32 	%f771, %f769, %f770;
	atom.global.add.f32 	%f772, [%rd242], %f771;
	mul.wide.u32 	%rd245, %r133, 4;
	add.s64 	%rd246, %rd242, %rd245;
	ld.global.f32 	%f773, [%rd244];
	ld.local.f32 	%f774, [%rd31];
	mul.f32 	%f775, %f773, %f774;
	atom.global.add.f32 	%f776, [%rd246], %f775;
	add.s64 	%rd247, %rd246, %rd245;
	ld.global.f32 	%f777, [%rd244];
	ld.local.f32 	%f778, [%rd32];
	mul.f32 	%f779, %f777, %f778;
	atom.global.add.f32 	%f780, [%rd247], %f779;
	add.s64 	%rd248, %rd247, %rd245;
	ld.global.f32 	%f781, [%rd244+4];
	ld.local.f32 	%f782, [%rd30];
	mul.f32 	%f783, %f781, %f782;
	atom.global.add.f32 	%f784, [%rd248], %f783;
	add.s64 	%rd249, %rd248, %rd245;
	ld.global.f32 	%f785, [%rd244+4];
	ld.local.f32 	%f786, [%rd31];
	mul.f32 	%f787, %f785, %f786;
	atom.global.add.f32 	%f788, [%rd249], %f787;
	add.s64 	%rd250, %rd249, %rd245;
	ld.global.f32 	%f789, [%rd244+4];
	ld.local.f32 	%f790, [%rd32];
	mul.f32 	%f791, %f789, %f790;
	atom.global.add.f32 	%f792, [%rd250], %f791;
	add.s64 	%rd251, %rd250, %rd245;
	ld.global.f32 	%f793, [%rd244+8];
	ld.local.f32 	%f794, [%rd30];
	mul.f32 	%f795, %f793, %f794;
	atom.global.add.f32 	%f796, [%rd251], %f795;
	add.s64 	%rd252, %rd251, %rd245;
	ld.global.f32 	%f797, [%rd244+8];
	ld.local.f32 	%f798, [%rd31];
	mul.f32 	%f799, %f797, %f798;
	atom.global.add.f32 	%f800, [%rd252], %f799;
	add.s64 	%rd253, %rd252, %rd245;
	ld.global.f32 	%f801, [%rd244+8];
	ld.local.f32 	%f802, [%rd32];
	mul.f32 	%f803, %f801, %f802;
	atom.global.add.f32 	%f804, [%rd253], %f803;
	add.s64 	%rd254, %rd253, %rd245;
	ld.global.f32 	%f805, [%rd244+12];
	ld.local.f32 	%f806, [%rd30];
	mul.f32 	%f807, %f805, %f806;
	atom.global.add.f32 	%f808, [%rd254], %f807;
	add.s64 	%rd255, %rd254, %rd245;
	ld.global.f32 	%f809, [%rd244+12];
	ld.local.f32 	%f810, [%rd31];
	mul.f32 	%f811, %f809, %f810;
	atom.global.add.f32 	%f812, [%rd255], %f811;
	add.s64 	%rd256, %rd255, %rd245;
	ld.global.f32 	%f813, [%rd244+12];
	ld.local.f32 	%f814, [%rd32];
	mul.f32 	%f815, %f813, %f814;
	atom.global.add.f32 	%f816, [%rd256], %f815;
	add.s32 	%r304, %r304, 4;
$L__BB1_95:
	setp.eq.s32 	%p74, %r79, 0;
	@%p74 bra 	$L__BB1_100;
	setp.eq.s32 	%p75, %r79, 1;
	@%p75 bra 	$L__BB1_98;
	mad.lo.s32 	%r250, %r4, %r304, %r301;
	mul.wide.s32 	%rd257, %r250, 4;
	add.s64 	%rd258, %rd4, %rd257;
	mul.wide.u32 	%rd259, %r304, 4;
	add.s64 	%rd260, %rd10, %rd259;
	ld.global.f32 	%f817, [%rd260];
	ld.local.f32 	%f818, [%rd30];
	mul.f32 	%f819, %f817, %f818;
	atom.global.add.f32 	%f820, [%rd258], %f819;
	mul.wide.u32 	%rd261, %r133, 4;
	add.s64 	%rd262, %rd258, %rd261;
	ld.global.f32 	%f821, [%rd260];
	ld.local.f32 	%f822, [%rd31];
	mul.f32 	%f823, %f821, %f822;
	atom.global.add.f32 	%f824, [%rd262], %f823;
	add.s64 	%rd263, %rd262, %rd261;
	ld.global.f32 	%f825, [%rd260];
	ld.local.f32 	%f826, [%rd32];
	mul.f32 	%f827, %f825, %f826;
	atom.global.add.f32 	%f828, [%rd263], %f827;
	add.s64 	%rd264, %rd263, %rd261;
	ld.global.f32 	%f829, [%rd260+4];
	ld.local.f32 	%f830, [%rd30];
	mul.f32 	%f831, %f829, %f830;
	atom.global.add.f32 	%f832, [%rd264], %f831;
	add.s64 	%rd265, %rd264, %rd261;
	ld.global.f32 	%f833, [%rd260+4];
	ld.local.f32 	%f834, [%rd31];
	mul.f32 	%f835, %f833, %f834;
	atom.global.add.f32 	%f836, [%rd265], %f835;
	add.s64 	%rd266, %rd265, %rd261;
	ld.global.f32 	%f837, [%rd260+4];
	ld.local.f32 	%f838, [%rd32];
	mul.f32 	%f839, %f837, %f838;
	atom.global.add.f32 	%f840, [%rd266], %f839;
	add.s32 	%r304, %r304, 2;
$L__BB1_98:
	setp.eq.s32 	%p76, %r84, 0;
	@%p76 bra 	$L__BB1_100;
	mad.lo.s32 	%r251, %r4, %r304, %r301;
	mul.wide.s32 	%rd267, %r251, 4;
	add.s64 	%rd268, %rd4, %rd267;
	mul.wide.u32 	%rd269, %r304, 4;
	add.s64 	%rd270, %rd10, %rd269;
	ld.global.f32 	%f841, [%rd270];
	ld.local.f32 	%f842, [%rd30];
	mul.f32 	%f843, %f841, %f842;
	atom.global.add.f32 	%f844, [%rd268], %f843;
	mul.wide.u32 	%rd271, %r133, 4;
	add.s64 	%rd272, %rd268, %rd271;
	ld.global.f32 	%f845, [%rd270];
	ld.local.f32 	%f846, [%rd31];
	mul.f32 	%f847, %f845, %f846;
	atom.global.add.f32 	%f848, [%rd272], %f847;
	add.s64 	%rd273, %rd272, %rd271;
	ld.global.f32 	%f849, [%rd270];
	ld.local.f32 	%f850, [%rd32];
	mul.f32 	%f851, %f849, %f850;
	atom.global.add.f32 	%f852, [%rd273], %f851;
$L__BB1_100:
	setp.lt.u32 	%p77, %r71, 7;
	mov.b32 	%r308, 0;
	@%p77 bra 	$L__BB1_103;
	mov.b32 	%r306, 0;
$L__BB1_102:
	.pragma "nounroll";
	mad.lo.s32 	%r254, %r4, %r306, %r301;
	mul.wide.s32 	%rd274, %r254, 4;
	add.s64 	%rd275, %rd5, %rd274;
	mul.wide.u32 	%rd276, %r306, 4;
	add.s64 	%rd277, %rd11, %rd276;
	ld.global.f32 	%f853, [%rd277];
	ld.local.f32 	%f854, [%rd30];
	mul.f32 	%f855, %f853, %f854;
	atom.global.add.f32 	%f856, [%rd275], %f855;
	mul.wide.u32 	%rd278, %r133, 4;
	add.s64 	%rd279, %rd275, %rd278;
	ld.global.f32 	%f857, [%rd277];
	ld.local.f32 	%f858, [%rd31];
	mul.f32 	%f859, %f857, %f858;
	atom.global.add.f32 	%f860, [%rd279], %f859;
	add.s64 	%rd280, %rd279, %rd278;
	ld.global.f32 	%f861, [%rd277];
	ld.local.f32 	%f862, [%rd32];
	mul.f32 	%f863, %f861, %f862;
	atom.global.add.f32 	%f864, [%rd280], %f863;
	add.s64 	%rd281, %rd280, %rd278;
	ld.global.f32 	%f865, [%rd277+4];
	ld.local.f32 	%f866, [%rd30];
	mul.f32 	%f867, %f865, %f866;
	atom.global.add.f32 	%f868, [%rd281], %f867;
	add.s64 	%rd282, %rd281, %rd278;
	ld.global.f32 	%f869, [%rd277+4];
	ld.local.f32 	%f870, [%rd31];
	mul.f32 	%f871, %f869, %f870;
	atom.global.add.f32 	%f872, [%rd282], %f871;
	add.s64 	%rd283, %rd282, %rd278;
	ld.global.f32 	%f873, [%rd277+4];
	ld.local.f32 	%f874, [%rd32];
	mul.f32 	%f875, %f873, %f874;
	atom.global.add.f32 	%f876, [%rd283], %f875;
	add.s64 	%rd284, %rd283, %rd278;
	ld.global.f32 	%f877, [%rd277+8];
	ld.local.f32 	%f878, [%rd30];
	mul.f32 	%f879, %f877, %f878;
	atom.global.add.f32 	%f880, [%rd284], %f879;
	add.s64 	%rd285, %rd284, %rd278;
	ld.global.f32 	%f881, [%rd277+8];
	ld.local.f32 	%f882, [%rd31];
	mul.f32 	%f883, %f881, %f882;
	atom.global.add.f32 	%f884, [%rd285], %f883;
	add.s64 	%rd286, %rd285, %rd278;
	ld.global.f32 	%f885, [%rd277+8];
	ld.local.f32 	%f886, [%rd32];
	mul.f32 	%f887, %f885, %f886;
	atom.global.add.f32 	%f888, [%rd286], %f887;
	add.s64 	%rd287, %rd286, %rd278;
	ld.global.f32 	%f889, [%rd277+12];
	ld.local.f32 	%f890, [%rd30];
	mul.f32 	%f891, %f889, %f890;
	atom.global.add.f32 	%f892, [%rd287], %f891;
	add.s64 	%rd288, %rd287, %rd278;
	ld.global.f32 	%f893, [%rd277+12];
	ld.local.f32 	%f894, [%rd31];
	mul.f32 	%f895, %f893, %f894;
	atom.global.add.f32 	%f896, [%rd288], %f895;
	add.s64 	%rd289, %rd288, %rd278;
	ld.global.f32 	%f897, [%rd277+12];
	ld.local.f32 	%f898, [%rd32];
	mul.f32 	%f899, %f897, %f898;
	atom.global.add.f32 	%f900, [%rd289], %f899;
	add.s64 	%rd290, %rd289, %rd278;
	ld.global.f32 	%f901, [%rd277+16];
	ld.local.f32 	%f902, [%rd30];
	mul.f32 	%f903, %f901, %f902;
	atom.global.add.f32 	%f904, [%rd290], %f903;
	add.s64 	%rd291, %rd290, %rd278;
	ld.global.f32 	%f905, [%rd277+16];
	ld.local.f32 	%f906, [%rd31];
	mul.f32 	%f907, %f905, %f906;
	atom.global.add.f32 	%f908, [%rd291], %f907;
	add.s64 	%rd292, %rd291, %rd278;
	ld.global.f32 	%f909, [%rd277+16];
	ld.local.f32 	%f910, [%rd32];
	mul.f32 	%f911, %f909, %f910;
	atom.global.add.f32 	%f912, [%rd292], %f911;
	add.s64 	%rd293, %rd292, %rd278;
	ld.global.f32 	%f913, [%rd277+20];
	ld.local.f32 	%f914, [%rd30];
	mul.f32 	%f915, %f913, %f914;
	atom.global.add.f32 	%f916, [%rd293], %f915;
	add.s64 	%rd294, %rd293, %rd278;
	ld.global.f32 	%f917, [%rd277+20];
	ld.local.f32 	%f918, [%rd31];
	mul.f32 	%f919, %f917, %f918;
	atom.global.add.f32 	%f920, [%rd294], %f919;
	add.s64 	%rd295, %rd294, %rd278;
	ld.global.f32 	%f921, [%rd277+20];
	ld.local.f32 	%f922, [%rd32];
	mul.f32 	%f923, %f921, %f922;
	atom.global.add.f32 	%f924, [%rd295], %f923;
	add.s64 	%rd296, %rd295, %rd278;
	ld.global.f32 	%f925, [%rd277+24];
	ld.local.f32 	%f926, [%rd30];
	mul.f32 	%f927, %f925, %f926;
	atom.global.add.f32 	%f928, [%rd296], %f927;
	add.s64 	%rd297, %rd296, %rd278;
	ld.global.f32 	%f929, [%rd277+24];
	ld.local.f32 	%f930, [%rd31];
	mul.f32 	%f931, %f929, %f930;
	atom.global.add.f32 	%f932, [%rd297], %f931;
	add.s64 	%rd298, %rd297, %rd278;
	ld.global.f32 	%f933, [%rd277+24];
	ld.local.f32 	%f934, [%rd32];
	mul.f32 	%f935, %f933, %f934;
	atom.global.add.f32 	%f936, [%rd298], %f935;
	add.s64 	%rd299, %rd298, %rd278;
	ld.global.f32 	%f937, [%rd277+28];
	ld.local.f32 	%f938, [%rd30];
	mul.f32 	%f939, %f937, %f938;
	atom.global.add.f32 	%f940, [%rd299], %f939;
	add.s64 	%rd300, %rd299, %rd278;
	ld.global.f32 	%f941, [%rd277+28];
	ld.local.f32 	%f942, [%rd31];
	mul.f32 	%f943, %f941, %f942;
	atom.global.add.f32 	%f944, [%rd300], %f943;
	add.s64 	%rd301, %rd300, %rd278;
	ld.global.f32 	%f945, [%rd277+28];
	ld.local.f32 	%f946, [%rd32];
	mul.f32 	%f947, %f945, %f946;
	atom.global.add.f32 	%f948, [%rd301], %f947;
	add.s32 	%r306, %r306, 8;
	setp.ne.s32 	%p78, %r306, %r85;
	mov.u32 	%r308, %r85;
	@%p78 bra 	$L__BB1_102;
$L__BB1_103:
	setp.eq.s32 	%p79, %r74, 0;
	@%p79 bra 	$L__BB1_111;
	setp.lt.u32 	%p80, %r75, 3;
	@%p80 bra 	$L__BB1_106;
	mad.lo.s32 	%r255, %r4, %r308, %r301;
	mul.wide.s32 	%rd302, %r255, 4;
	add.s64 	%rd303, %rd5, %rd302;
	mul.wide.u32 	%rd304, %r308, 4;
	add.s64 	%rd305, %rd11, %rd304;
	ld.global.f32 	%f949, [%rd305];
	ld.local.f32 	%f950, [%rd30];
	mul.f32 	%f951, %f949, %f950;
	atom.global.add.f32 	%f952, [%rd303], %f951;
	mul.wide.u32 	%rd306, %r133, 4;
	add.s64 	%rd307, %rd303, %rd306;
	ld.global.f32 	%f953, [%rd305];
	ld.local.f32 	%f954, [%rd31];
	mul.f32 	%f955, %f953, %f954;
	atom.global.add.f32 	%f956, [%rd307], %f955;
	add.s64 	%rd308, %rd307, %rd306;
	ld.global.f32 	%f957, [%rd305];
	ld.local.f32 	%f958, [%rd32];
	mul.f32 	%f959, %f957, %f958;
	atom.global.add.f32 	%f960, [%rd308], %f959;
	add.s64 	%rd309, %rd308, %rd306;
	ld.global.f32 	%f961, [%rd305+4];
	ld.local.f32 	%f962, [%rd30];
	mul.f32 	%f963, %f961, %f962;
	atom.global.add.f32 	%f964, [%rd309], %f963;
	add.s64 	%rd310, %rd309, %rd306;
	ld.global.f32 	%f965, [%rd305+4];
	ld.local.f32 	%f966, [%rd31];
	mul.f32 	%f967, %f965, %f966;
	atom.global.add.f32 	%f968, [%rd310], %f967;
	add.s64 	%rd311, %rd310, %rd306;
	ld.global.f32 	%f969, [%rd305+4];
	ld.local.f32 	%f970, [%rd32];
	mul.f32 	%f971, %f969, %f970;
	atom.global.add.f32 	%f972, [%rd311], %f971;
	add.s64 	%rd312, %rd311, %rd306;
	ld.global.f32 	%f973, [%rd305+8];
	ld.local.f32 	%f974, [%rd30];
	mul.f32 	%f975, %f973, %f974;
	atom.global.add.f32 	%f976, [%rd312], %f975;
	add.s64 	%rd313, %rd312, %rd306;
	ld.global.f32 	%f977, [%rd305+8];
	ld.local.f32 	%f978, [%rd31];
	mul.f32 	%f979, %f977, %f978;
	atom.global.add.f32 	%f980, [%rd313], %f979;
	add.s64 	%rd314, %rd313, %rd306;
	ld.global.f32 	%f981, [%rd305+8];
	ld.local.f32 	%f982, [%rd32];
	mul.f32 	%f983, %f981, %f982;
	atom.global.add.f32 	%f984, [%rd314], %f983;
	add.s64 	%rd315, %rd314, %rd306;
	ld.global.f32 	%f985, [%rd305+12];
	ld.local.f32 	%f986, [%rd30];
	mul.f32 	%f987, %f985, %f986;
	atom.global.add.f32 	%f988, [%rd315], %f987;
	add.s64 	%rd316, %rd315, %rd306;
	ld.global.f32 	%f989, [%rd305+12];
	ld.local.f32 	%f990, [%rd31];
	mul.f32 	%f991, %f989, %f990;
	atom.global.add.f32 	%f992, [%rd316], %f991;
	add.s64 	%rd317, %rd316, %rd306;
	ld.global.f32 	%f993, [%rd305+12];
	ld.local.f32 	%f994, [%rd32];
	mul.f32 	%f995, %f993, %f994;
	atom.global.add.f32 	%f996, [%rd317], %f995;
	add.s32 	%r308, %r308, 4;
$L__BB1_106:
	setp.eq.s32 	%p81, %r76, 0;
	@%p81 bra 	$L__BB1_111;
	setp.eq.s32 	%p82, %r77, 0;
	@%p82 bra 	$L__BB1_109;
	mad.lo.s32 	%r256, %r4, %r308, %r301;
	mul.wide.s32 	%rd318, %r256, 4;
	add.s64 	%rd319, %rd5, %rd318;
	mul.wide.u32 	%rd320, %r308, 4;
	add.s64 	%rd321, %rd11, %rd320;
	ld.global.f32 	%f997, [%rd321];
	ld.local.f32 	%f998, [%rd30];
	mul.f32 	%f999, %f997, %f998;
	atom.global.add.f32 	%f1000, [%rd319], %f999;
	mul.wide.u32 	%rd322, %r133, 4;
	add.s64 	%rd323, %rd319, %rd322;
	ld.global.f32 	%f1001, [%rd321];
	ld.local.f32 	%f1002, [%rd31];
	mul.f32 	%f1003, %f1001, %f1002;
	atom.global.add.f32 	%f1004, [%rd323], %f1003;
	add.s64 	%rd324, %rd323, %rd322;
	ld.global.f32 	%f1005, [%rd321];
	ld.local.f32 	%f1006, [%rd32];
	mul.f32 	%f1007, %f1005, %f1006;
	atom.global.add.f32 	%f1008, [%rd324], %f1007;
	add.s64 	%rd325, %rd324, %rd322;
	ld.global.f32 	%f1009, [%rd321+4];
	ld.local.f32 	%f1010, [%rd30];
	mul.f32 	%f1011, %f1009, %f1010;
	atom.global.add.f32 	%f1012, [%rd325], %f1011;
	add.s64 	%rd326, %rd325, %rd322;
	ld.global.f32 	%f1013, [%rd321+4];
	ld.local.f32 	%f1014, [%rd31];
	mul.f32 	%f1015, %f1013, %f1014;
	atom.global.add.f32 	%f1016, [%rd326], %f1015;
	add.s64 	%rd327, %rd326, %rd322;
	ld.global.f32 	%f1017, [%rd321+4];
	ld.local.f32 	%f1018, [%rd32];
	mul.f32 	%f1019, %f1017, %f1018;
	atom.global.add.f32 	%f1020, [%rd327], %f1019;
	add.s32 	%r308, %r308, 2;
$L__BB1_109:
	setp.eq.s32 	%p83, %r82, 0;
	@%p83 bra 	$L__BB1_111;
	mad.lo.s32 	%r257, %r4, %r308, %r301;
	mul.wide.s32 	%rd328, %r257, 4;
	add.s64 	%rd329, %rd5, %rd328;
	mul.wide.u32 	%rd330, %r308, 4;
	add.s64 	%rd331, %rd11, %rd330;
	ld.global.f32 	%f1021, [%rd331];
	ld.local.f32 	%f1022, [%rd30];
	mul.f32 	%f1023, %f1021, %f1022;
	atom.global.add.f32 	%f1024, [%rd329], %f1023;
	mul.wide.u32 	%rd332, %r133, 4;
	add.s64 	%rd333, %rd329, %rd332;
	ld.global.f32 	%f1025, [%rd331];
	ld.local.f32 	%f1026, [%rd31];
	mul.f32 	%f1027, %f1025, %f1026;
	atom.global.add.f32 	%f1028, [%rd333], %f1027;
	add.s64 	%rd334, %rd333, %rd332;
	ld.global.f32 	%f1029, [%rd331];
	ld.local.f32 	%f1030, [%rd32];
	mul.f32 	%f1031, %f1029, %f1030;
	atom.global.add.f32 	%f1032, [%rd334], %f1031;
$L__BB1_111:
	add.s32 	%r301, %r301, 1;
	setp.ne.s32 	%p84, %r301, %r133;
	@%p84 bra 	$L__BB1_88;
	setp.lt.u32 	%p85, %r71, 15;
	mov.b32 	%r312, 0;
	@%p85 bra 	$L__BB1_115;
	mov.b32 	%r310, 0;
$L__BB1_114:
	.pragma "nounroll";
	mul.wide.u32 	%rd335, %r310, 4;
	add.s64 	%rd336, %rd8, %rd335;
	ld.local.v2.f32 	{%f1033, %f1034}, [%rd336];
	add.s64 	%rd337, %rd7, %rd335;
	ld.local.v2.f32 	{%f1035, %f1036}, [%rd337];
	add.f32 	%f1037, %f1033, %f1035;
	add.s64 	%rd338, %rd9, %rd335;
	ld.local.v2.f32 	{%f1038, %f1039}, [%rd338];
	add.f32 	%f1040, %f1037, %f1038;
	shl.b32 	%r260, %r310, 2;
	mov.u32 	%r261, _ZZ11GRUBackwardE7dh_next;
	add.s32 	%r262, %r261, %r260;
	st.shared.f32 	[%r262], %f1040;
	add.f32 	%f1041, %f1034, %f1036;
	add.f32 	%f1042, %f1041, %f1039;
	st.shared.f32 	[%r262+4], %f1042;
	ld.local.v2.f32 	{%f1043, %f1044}, [%rd336+8];
	ld.local.v2.f32 	{%f1045, %f1046}, [%rd337+8];
	add.f32 	%f1047, %f1043, %f1045;
	ld.local.v2.f32 	{%f1048, %f1049}, [%rd338+8];
	add.f32 	%f1050, %f1047, %f1048;
	st.shared.f32 	[%r262+8], %f1050;
	add.f32 	%f1051, %f1044, %f1046;
	add.f32 	%f1052, %f1051, %f1049;
	st.shared.f32 	[%r262+12], %f1052;
	ld.local.v2.f32 	{%f1053, %f1054}, [%rd336+16];
	ld.local.v2.f32 	{%f1055, %f1056}, [%rd337+16];
	add.f32 	%f1057, %f1053, %f1055;
	ld.local.v2.f32 	{%f1058, %f1059}, [%rd338+16];
	add.f32 	%f1060, %f1057, %f1058;
	st.shared.f32 	[%r262+16], %f1060;
	add.f32 	%f1061, %f1054, %f1056;
	add.f32 	%f1062, %f1061, %f1059;
	st.shared.f32 	[%r262+20], %f1062;
	ld.local.v2.f32 	{%f1063, %f1064}, [%rd336+24];
	ld.local.v2.f32 	{%f1065, %f1066}, [%rd337+24];
	add.f32 	%f1067, %f1063, %f1065;
	ld.local.v2.f32 	{%f1068, %f1069}, [%rd338+24];
	add.f32 	%f1070, %f1067, %f1068;
	st.shared.f32 	[%r262+24], %f1070;
	add.f32 	%f1071, %f1064, %f1066;
	add.f32 	%f1072, %f1071, %f1069;
	st.shared.f32 	[%r262+28], %f1072;
	ld.local.v2.f32 	{%f1073, %f1074}, [%rd336+32];
	ld.local.v2.f32 	{%f1075, %f1076}, [%rd337+32];
	add.f32 	%f1077, %f1073, %f1075;
	ld.local.v2.f32 	{%f1078, %f1079}, [%rd338+32];
	add.f32 	%f1080, %f1077, %f1078;
	st.shared.f32 	[%r262+32], %f1080;
	add.f32 	%f1081, %f1074, %f1076;
	add.f32 	%f1082, %f1081, %f1079;
	st.shared.f32 	[%r262+36], %f1082;
	ld.local.v2.f32 	{%f1083, %f1084}, [%rd336+40];
	ld.local.v2.f32 	{%f1085, %f1086}, [%rd337+40];
	add.f32 	%f1087, %f1083, %f1085;
	ld.local.v2.f32 	{%f1088, %f1089}, [%rd338+40];
	add.f32 	%f1090, %f1087, %f1088;
	st.shared.f32 	[%r262+40], %f1090;
	add.f32 	%f1091, %f1084, %f1086;
	add.f32 	%f1092, %f1091, %f1089;
	st.shared.f32 	[%r262+44], %f1092;
	ld.local.v2.f32 	{%f1093, %f1094}, [%rd336+48];
	ld.local.v2.f32 	{%f1095, %f1096}, [%rd337+48];
	add.f32 	%f1097, %f1093, %f1095;
	ld.local.v2.f32 	{%f1098, %f1099}, [%rd338+48];
	add.f32 	%f1100, %f1097, %f1098;
	st.shared.f32 	[%r262+48], %f1100;
	add.f32 	%f1101, %f1094, %f1096;
	add.f32 	%f1102, %f1101, %f1099;
	st.shared.f32 	[%r262+52], %f1102;
	ld.local.v2.f32 	{%f1103, %f1104}, [%rd336+56];
	ld.local.v2.f32 	{%f1105, %f1106}, [%rd337+56];
	add.f32 	%f1107, %f1103, %f1105;
	ld.local.v2.f32 	{%f1108, %f1109}, [%rd338+56];
	add.f32 	%f1110, %f1107, %f1108;
	st.shared.f32 	[%r262+56], %f1110;
	add.f32 	%f1111, %f1104, %f1106;
	add.f32 	%f1112, %f1111, %f1109;
	st.shared.f32 	[%r262+60], %f1112;
	add.s32 	%r310, %r310, 16;
	setp.ne.s32 	%p86, %r310, %r80;
	mov.u32 	%r312, %r80;
	@%p86 bra 	$L__BB1_114;
$L__BB1_115:
	setp.eq.s32 	%p87, %r72, 0;
	@%p87 bra 	$L__BB1_125;
	setp.lt.u32 	%p88, %r73, 7;
	@%p88 bra 	$L__BB1_118;
	mul.wide.u32 	%rd339, %r312, 4;
	add.s64 	%rd340, %rd8, %rd339;
	ld.local.f32 	%f1113, [%rd340];
	add.s64 	%rd341, %rd7, %rd339;
	ld.local.f32 	%f1114, [%rd341];
	add.f32 	%f1115, %f1113, %f1114;
	add.s64 	%rd342, %rd9, %rd339;
	ld.local.f32 	%f1116, [%rd342];
	add.f32 	%f1117, %f1115, %f1116;
	shl.b32 	%r263, %r312, 2;
	mov.u32 	%r264, _ZZ11GRUBackwardE7dh_next;
	add.s32 	%r265, %r264, %r263;
	st.shared.f32 	[%r265], %f1117;
	ld.local.f32 	%f1118, [%rd340+4];
	ld.local.f32 	%f1119, [%rd341+4];
	add.f32 	%f1120, %f1118, %f1119;
	ld.local.f32 	%f1121, [%rd342+4];
	add.f32 	%f1122, %f1120, %f1121;
	st.shared.f32 	[%r265+4], %f1122;
	ld.local.f32 	%f1123, [%rd340+8];
	ld.local.f32 	%f1124, [%rd341+8];
	add.f32 	%f1125, %f1123, %f1124;
	ld.local.f32 	%f1126, [%rd342+8];
	add.f32 	%f1127, %f1125, %f1126;
	st.shared.f32 	[%r265+8], %f1127;
	ld.local.f32 	%f1128, [%rd340+12];
	ld.local.f32 	%f1129, [%rd341+12];
	add.f32 	%f1130, %f1128, %f1129;
	ld.local.f32 	%f1131, [%rd342+12];
	add.f32 	%f1132, %f1130, %f1131;
	st.shared.f32 	[%r265+12], %f1132;
	ld.local.f32 	%f1133, [%rd340+16];
	ld.local.f32 	%f1134, [%rd341+16];
	add.f32 	%f1135, %f1133, %f1134;
	ld.local.f32 	%f1136, [%rd342+16];
	add.f32 	%f1137, %f1135, %f1136;
	st.shared.f32 	[%r265+16], %f1137;
	ld.local.f32 	%f1138, [%rd340+20];
	ld.local.f32 	%f1139, [%rd341+20];
	add.f32 	%f1140, %f1138, %f1139;
	ld.local.f32 	%f1141, [%rd342+20];
	add.f32 	%f1142, %f1140, %f1141;
	st.shared.f32 	[%r265+20], %f1142;
	ld.local.f32 	%f1143, [%rd340+24];
	ld.local.f32 	%f1144, [%rd341+24];
	add.f32 	%f1145, %f1143, %f1144;
	ld.local.f32 	%f1146, [%rd342+24];
	add.f32 	%f1147, %f1145, %f1146;
	st.shared.f32 	[%r265+24], %f1147;
	ld.local.f32 	%f1148, [%rd340+28];
	ld.local.f32 	%f1149, [%rd341+28];
	add.f32 	%f1150, %f1148, %f1149;
	ld.local.f32 	%f1151, [%rd342+28];
	add.f32 	%f1152, %f1150, %f1151;
	st.shared.f32 	[%r265+28], %f1152;
	add.s32 	%r312, %r312, 8;
$L__BB1_118:
	setp.eq.s32 	%p89, %r74, 0;
	@%p89 bra 	$L__BB1_125;
	setp.lt.u32 	%p90, %r75, 3;
	@%p90 bra 	$L__BB1_121;
	mul.wide.u32 	%rd343, %r312, 4;
	add.s64 	%rd344, %rd8, %rd343;
	ld.local.f32 	%f1153, [%rd344];
	add.s64 	%rd345, %rd7, %rd343;
	ld.local.f32 	%f1154, [%rd345];
	add.f32 	%f1155, %f1153, %f1154;
	add.s64 	%rd346, %rd9, %rd343;
	ld.local.f32 	%f1156, [%rd346];
	add.f32 	%f1157, %f1155, %f1156;
	shl.b32 	%r266, %r312, 2;
	mov.u32 	%r267, _ZZ11GRUBackwardE7dh_next;
	add.s32 	%r268, %r267, %r266;
	st.shared.f32 	[%r268], %f1157;
	ld.local.f32 	%f1158, [%rd344+4];
	ld.local.f32 	%f1159, [%rd345+4];
	add.f32 	%f1160, %f1158, %f1159;
	ld.local.f32 	%f1161, [%rd346+4];
	add.f32 	%f1162, %f1160, %f1161;
	st.shared.f32 	[%r268+4], %f1162;
	ld.local.f32 	%f1163, [%rd344+8];
	ld.local.f32 	%f1164, [%rd345+8];
	add.f32 	%f1165, %f1163, %f1164;
	ld.local.f32 	%f1166, [%rd346+8];
	add.f32 	%f1167, %f1165, %f1166;
	st.shared.f32 	[%r268+8], %f1167;
	ld.local.f32 	%f1168, [%rd344+12];
	ld.local.f32 	%f1169, [%rd345+12];
	add.f32 	%f1170, %f1168, %f1169;
	ld.local.f32 	%f1171, [%rd346+12];
	add.f32 	%f1172, %f1170, %f1171;
	st.shared.f32 	[%r268+12], %f1172;
	add.s32 	%r312, %r312, 4;
$L__BB1_121:
	setp.eq.s32 	%p91, %r76, 0;
	@%p91 bra 	$L__BB1_125;
	setp.eq.s32 	%p92, %r76, 1;
	mul.wide.u32 	%rd347, %r312, 4;
	add.s64 	%rd33, %rd8, %rd347;
	ld.local.f32 	%f1173, [%rd33];
	add.s64 	%rd34, %rd7, %rd347;
	ld.local.f32 	%f1174, [%rd34];
	add.f32 	%f1175, %f1173, %f1174;
	add.s64 	%rd35, %rd9, %rd347;
	ld.local.f32 	%f1176, [%rd35];
	add.f32 	%f1177, %f1175, %f1176;
	shl.b32 	%r269, %r312, 2;
	mov.u32 	%r270, _ZZ11GRUBackwardE7dh_next;
	add.s32 	%r128, %r270, %r269;
	st.shared.f32 	[%r128], %f1177;
	@%p92 bra 	$L__BB1_125;
	setp.eq.s32 	%p93, %r76, 2;
	ld.local.f32 	%f1178, [%rd33+4];
	ld.local.f32 	%f1179, [%rd34+4];
	add.f32 	%f1180, %f1178, %f1179;
	ld.local.f32 	%f1181, [%rd35+4];
	add.f32 	%f1182, %f1180, %f1181;
	st.shared.f32 	[%r128+4], %f1182;
	@%p93 bra 	$L__BB1_125;
	ld.local.f32 	%f1183, [%rd33+8];
	ld.local.f32 	%f1184, [%rd34+8];
	add.f32 	%f1185, %f1183, %f1184;
	ld.local.f32 	%f1186, [%rd35+8];
	add.f32 	%f1187, %f1185, %f1186;
	st.shared.f32 	[%r128+8], %f1187;
$L__BB1_125:
	setp.gt.s32 	%p94, %r87, 1;
	@%p94 bra 	$L__BB1_66;
$L__BB1_126:
	ret;

}


// ===== COMPILED SASS (sm_100) =====

	.target	sm_100

	.elftype	@"ET_EXEC"


//--------------------- .note.nv.tkinfo           --------------------------
	.section	.note.nv.tkinfo,"",@"SHT_NOTE"
	.sectionflags	@"SHF_NOTE_NV_TKINFO"
	.tkinfo
        /*0018*/ 	.word	0x00000002
        /*0030*/ 	.string	""
        /*0030*/ 	.string	"ptxas"
        /*0030*/ 	.string	"Cuda compilation tools, release 13.0, V13.0.88"
        /*0030*/ 	.string	"Build cuda_13.0.r13.0/compiler.36424714_0"
        /*0030*/ 	.string	"-arch sm_100 -m 64 "



//--------------------- .note.nv.cuinfo           --------------------------
	.section	.note.nv.cuinfo,"",@"SHT_NOTE"
	.sectionflags	@"SHF_NOTE_NV_CUINFO"
        /*0018*/ 	.short	0x0002
        /*001a*/ 	.short	0x0064
        /*001c*/ 	.short	0x0082
	.zero		2


//--------------------- .nv.info                  --------------------------
	.section	.nv.info,"",@"SHT_CUDA_INFO"
	.align	4


	//----- nvinfo : EIATTR_REGCOUNT
	.align		4
        /*0000*/ 	.byte	0x04, 0x2f
        /*0002*/ 	.short	(.L_1 - .L_0)
	.align		4
.L_0:
        /*0004*/ 	.word	index@(GRUForward)
        /*0008*/ 	.word	0x00000020


	//----- nvinfo : EIATTR_FRAME_SIZE
	.align		4
.L_1:
        /*000c*/ 	.byte	0x04, 0x11
        /*000e*/ 	.short	(.L_3 - .L_2)
	.align		4
.L_2:
        /*0010*/ 	.word	index@($__internal_1_$__cuda_sm20_rcp_rn_f32_slowpath)
        /*0014*/ 	.word	0x00000000


	//----- nvinfo : EIATTR_FRAME_SIZE
	.align		4
.L_3:
        /*0018*/ 	.byte	0x04, 0x11
        /*001a*/ 	.short	(.L_5 - .L_4)
	.align		4
.L_4:
        /*001c*/ 	.word	index@(GRUForward)
        /*0020*/ 	.word	0x00000000


	//----- nvinfo : EIATTR_REGCOUNT
	.align		4
.L_5:
        /*0024*/ 	.byte	0x04, 0x2f
        /*0026*/ 	.short	(.L_7 - .L_6)
	.align		4
.L_6:
        /*0028*/ 	.word	index@(GRUBackward)
        /*002c*/ 	.word	0x00000020


	//----- nvinfo : EIATTR_FRAME_SIZE
	.align		4
.L_7:
        /*0030*/ 	.byte	0x04, 0x11
        /*0032*/ 	.short	(.L_9 - .L_8)
	.align		4
.L_8:
        /*0034*/ 	.word	index@($__internal_0_$__cuda_sm20_rcp_rn_f32_slowpath)
        /*0038*/ 	.word	0x00000708


	//----- nvinfo : EIATTR_FRAME_SIZE
	.align		4
.L_9:
        /*003c*/ 	.byte	0x04, 0x11
        /*003e*/ 	.short	(.L_11 - .L_10)
	.align		4
.L_10:
        /*0040*/ 	.word	index@(GRUBackward)
        /*0044*/ 	.word	0x00000708


	//----- nvinfo : EIATTR_MIN_STACK_SIZE
	.align		4
.L_11:
        /*0048*/ 	.byte	0x04, 0x12
        /*004a*/ 	.short	(.L_13 - .L_12)
	.align		4
.L_12:
        /*004c*/ 	.word	index@(GRUBackward)
        /*0050*/ 	.word	0x00000708


	//----- nvinfo : EIATTR_MIN_STACK_SIZE
	.align		4
.L_13:
        /*0054*/ 	.byte	0x04, 0x12
        /*0056*/ 	.short	(.L_15 - .L_14)
	.align		4
.L_14:
        /*0058*/ 	.word	index@(GRUForward)
        /*005c*/ 	.word	0x00000000
.L_15:


//--------------------- .nv.compat                --------------------------
	.section	.nv.compat,"",@"SHT_CUDA_COMPAT_INFO"
	.align	4
        /*0000*/ 	.byte	0x02, 0x09, 0x00, 0x00, 0x02, 0x02, 0x01, 0x00, 0x02, 0x05, 0x05, 0x00, 0x03, 0x07, 0x01, 0x01
        /*0010*/ 	.byte	0x02, 0x03, 0x00, 0x00, 0x02, 0x06, 0x01, 0x00, 0x04, 0x0b, 0x08, 0x00, 0x01, 0x00, 0x00, 0x00
        /*0020*/ 	.byte	0x00, 0x00, 0x00, 0x00


//--------------------- .nv.info.GRUBackward      --------------------------
	.section	.nv.info.GRUBackward,"",@"SHT_CUDA_INFO"
	.sectionflags	@""
	.align	4


	//----- nvinfo : EIATTR_CUDA_API_VERSION
	.align		4
        /*0000*/ 	.byte	0x04, 0x37
        /*0002*/ 	.short	(.L_17 - .L_16)
.L_16:
        /*0004*/ 	.word	0x00000082


	//----- nvinfo : EIATTR_KPARAM_INFO
	.align		4
.L_17:
        /*0008*/ 	.byte	0x04, 0x17
        /*000a*/ 	.short	(.L_19 - .L_18)
.L_18:
        /*000c*/ 	.word	0x00000000
        /*0010*/ 	.short	0x000a
        /*0012*/ 	.short	0x0048
        /*0014*/ 	.byte	0x00, 0xf0, 0x11, 0x00


	//----- nvinfo : EIATTR_KPARAM_INFO
	.align		4
.L_19:
        /*0018*/ 	.byte	0x04, 0x17
        /*001a*/ 	.short	(.L_21 - .L_20)
.L_20:
        /*001c*/ 	.word	0x00000000
        /*0020*/ 	.short	0x0009
        /*0022*/ 	.short	0x0044
        /*0024*/ 	.byte	0x00, 0xf0, 0x11, 0x00


	//----- nvinfo : EIATTR_KPARAM_INFO
	.align		4
.L_21:
        /*0028*/ 	.byte	0x04, 0x17
        /*002a*/ 	.short	(.L_23 - .L_22)
.L_22:
        /*002c*/ 	.word	0x00000000
        /*0030*/ 	.short	0x0008
        /*0032*/ 	.short	0x0040
        /*0034*/ 	.byte	0x00, 0xf0, 0x11, 0x00


	//----- nvinfo : EIATTR_KPARAM_INFO
	.align		4
.L_23:
        /*0038*/ 	.byte	0x04, 0x17
        /*003a*/ 	.short	(.L_25 - .L_24)
.L_24:
        /*003c*/ 	.word	0x00000000
        /*0040*/ 	.short	0x0007
        /*0042*/ 	.short	0x0038
        /*0044*/ 	.byte	0x00, 0xf5, 0x21, 0x00


	//----- nvinfo : EIATTR_KPARAM_INFO
	.align		4
.L_25:
        /*0048*/ 	.byte	0x04, 0x17
        /*004a*/ 	.short	(.L_27 - .L_26)
.L_26:
        /*004c*/ 	.word	0x00000000
        /*0050*/ 	.short	0x0006
        /*0052*/ 	.short	0x0030
        /*0054*/ 	.byte	0x00, 0xf5, 0x21, 0x00


	//----- nvinfo : EIATTR_KPARAM_INFO
	.align		4
.L_27:
        /*0058*/ 	.byte	0x04, 0x17
        /*005a*/ 	.short	(.L_29 - .L_28)
.L_28:
        /*005c*/ 	.word	0x00000000
        /*0060*/ 	.short	0x0005
        /*0062*/ 	.short	0x0028
        /*0064*/ 	.byte	0x00, 0xf5, 0x21, 0x00


	//----- nvinfo : EIATTR_KPARAM_INFO
	.align		4
.L_29:
        /*0068*/ 	.byte	0x04, 0x17
        /*006a*/ 	.short	(.L_31 - .L_30)
.L_30:
        /*006c*/ 	.word	0x00000000
        /*0070*/ 	.short	0x0004
        /*0072*/ 	.short	0x0020
        /*0074*/ 	.byte	0x00, 0xf5, 0x21, 0x00


	//----- nvinfo : EIATTR_KPARAM_INFO
	.align		4
.L_31:
        /*0078*/ 	.byte	0x04, 0x17
        /*007a*/ 	.short	(.L_33 - .L_32)
.L_32:
        /*007c*/ 	.word	0x00000000
        /*0080*/ 	.short	0x0003
        /*0082*/ 	.short	0x0018
        /*0084*/ 	.byte	0x00, 0xf5, 0x21, 0x00


	//----- nvinfo : EIATTR_KPARAM_INFO
	.align		4
.L_33:
        /*0088*/ 	.byte	0x04, 0x17
        /*008a*/ 	.short	(.L_35 - .L_34)
.L_34:
        /*008c*/ 	.word	0x00000000
        /*0090*/ 	.short	0x0002
        /*0092*/ 	.short	0x0010
        /*0094*/ 	.byte	0x00, 0xf5, 0x21, 0x00


	//----- nvinfo : EIATTR_KPARAM_INFO
	.align		4
.L_35:
        /*0098*/ 	.byte	0x04, 0x17
        /*009a*/ 	.short	(.L_37 - .L_36)
.L_36:
        /*009c*/ 	.word	0x00000000
        /*00a0*/ 	.short	0x0001
        /*00a2*/ 	.short	0x0008
        /*00a4*/ 	.byte	0x00, 0xf5, 0x21, 0x00


	//----- nvinfo : EIATTR_KPARAM_INFO
	.align		4
.L_37:
        /*00a8*/ 	.byte	0x04, 0x17
        /*00aa*/ 	.short	(.L_39 - .L_38)
.L_38:
        /*00ac*/ 	.word	0x00000000
        /*00b0*/ 	.short	0x0000
        /*00b2*/ 	.short	0x0000
        /*00b4*/ 	.byte	0x00, 0xf5, 0x21, 0x00


	//----- nvinfo : EIATTR_SPARSE_MMA_MASK
	.align		4
.L_39:
        /*00b8*/ 	.byte	0x03, 0x50
        /*00ba*/ 	.short	0x0000


	//----- nvinfo : EIATTR_MAXREG_COUNT
	.align		4
        /*00bc*/ 	.byte	0x03, 0x1b
        /*00be*/ 	.short	0x00ff


	//----- nvinfo : EIATTR_MERCURY_ISA_VERSION
	.align		4
        /*00c0*/ 	.byte	0x03, 0x5f
        /*00c2*/ 	.short	0x0101


	//----- nvinfo : EIATTR_UNUSED_LOAD_BYTE_OFFSET
	.align		4
        /*00c4*/ 	.byte	0x04, 0x44
        /*00c6*/ 	.short	(.L_41 - .L_40)


	//   ....[0]....
.L_40:
        /*00c8*/ 	.word	0x00004160
        /*00cc*/ 	.word	0x00000fff


	//----- nvinfo : EIATTR_VRC_CTA_INIT_COUNT
	.align		4
.L_41:
        /*00d0*/ 	.byte	0x02, 0x4a
	.zero		1
	.zero		1


	//----- nvinfo : EIATTR_EXIT_INSTR_OFFSETS
	.align		4
        /*00d4*/ 	.byte	0x04, 0x1c
        /*00d6*/ 	.short	(.L_43 - .L_42)


	//   ....[0]....
.L_42:
        /*00d8*/ 	.word	0x00000090


	//   ....[1]....
        /*00dc*/ 	.word	0x000034e0


	//   ....[2]....
        /*00e0*/ 	.word	0x00003510


	//   ....[3]....
        /*00e4*/ 	.word	0x00007600


	//----- nvinfo : EIATTR_CRS_STACK_SIZE
	.align		4
.L_43:
        /*00e8*/ 	.byte	0x04, 0x1e
        /*00ea*/ 	.short	(.L_45 - .L_44)
.L_44:
        /*00ec*/ 	.word	0x00000000


	//----- nvinfo : EIATTR_CBANK_PARAM_SIZE
	.align		4
.L_45:
        /*00f0*/ 	.byte	0x03, 0x19
        /*00f2*/ 	.short	0x004c


	//----- nvinfo : EIATTR_PARAM_CBANK
	.align		4
        /*00f4*/ 	.byte	0x04, 0x0a
        /*00f6*/ 	.short	(.L_47 - .L_46)
	.align		4
.L_46:
        /*00f8*/ 	.word	index@(.nv.constant0.GRUBackward)
        /*00fc*/ 	.short	0x0380
        /*00fe*/ 	.short	0x004c


	//----- nvinfo : EIATTR_SW_WAR
	.align		4
.L_47:
        /*0100*/ 	.byte	0x04, 0x36
        /*0102*/ 	.short	(.L_49 - .L_48)
.L_48:
        /*0104*/ 	.word	0x00000008
.L_49:


//--------------------- .nv.info.GRUForward       --------------------------
	.section	.nv.info.GRUForward,"",@"SHT_CUDA_INFO"
	.sectionflags	@""
	.align	4


	//----- nvinfo : EIATTR_CUDA_API_VERSION
	.align		4
        /*0000*/ 	.byte	0x04, 0x37
        /*0002*/ 	.short	(.L_51 - .L_50)
.L_50:
        /*0004*/ 	.word	0x00000082


	//----- nvinfo : EIATTR_KPARAM_INFO
	.align		4
.L_51:
        /*0008*/ 	.byte	0x04, 0x17
        /*000a*/ 	.short	(.L_53 - .L_52)
.L_52:
        /*000c*/ 	.word	0x00000000
        /*0010*/ 	.short	0x0008
        /*0012*/ 	.short	0x0038
        /*0014*/ 	.byte	0x00, 0xf0, 0x11, 0x00


	//----- nvinfo : EIATTR_KPARAM_INFO
	.align		4
.L_53:
        /*0018*/ 	.byte	0x04, 0x17
        /*001a*/ 	.short	(.L_55 - .L_54)
.L_54:
        /*001c*/ 	.word	0x00000000
        /*0020*/ 	.short	0x0007
        /*0022*/ 	.short	0x0034
        /*0024*/ 	.byte	0x00, 0xf0, 0x11, 0x00


	//----- nvinfo : EIATTR_KPARAM_INFO
	.align		4
.L_55:
        /*0028*/ 	.byte	0x04, 0x17
        /*002a*/ 	.short	(.L_57 - .L_56)
.L_56:
        /*002c*/ 	.word	0x00000000
        /*0030*/ 	.short	0x0006
        /*0032*/ 	.short	0x0030
        /*0034*/ 	.byte	0x00, 0xf0, 0x11, 0x00


	//----- nvinfo : EIATTR_KPARAM_INFO
	.align		4
.L_57:
        /*0038*/ 	.byte	0x04, 0x17
        /*003a*/ 	.short	(.L_59 - .L_58)
.L_58:
        /*003c*/ 	.word	0x00000000
        /*0040*/ 	.short	0x0005
        /*0042*/ 	.short	0x0028
        /*0044*/ 	.byte	0x00, 0xf5, 0x21, 0x00


	//----- nvinfo : EIATTR_KPARAM_INFO
	.align		4
.L_59:
        /*0048*/ 	.byte	0x04, 0x17
        /*004a*/ 	.short	(.L_61 - .L_60)
.L_60:
        /*004c*/ 	.word	0x00000000
        /*0050*/ 	.short	0x0004
        /*0052*/ 	.short	0x0020
        /*0054*/ 	.byte	0x00, 0xf5, 0x21, 0x00


	//----- nvinfo : EIATTR_KPARAM_INFO
	.align		4
.L_61:
        /*0058*/ 	.byte	0x04, 0x17
        /*005a*/ 	.short	(.L_63 - .L_62)
.L_62:
        /*005c*/ 	.word	0x00000000
        /*0060*/ 	.short	0x0003
        /*0062*/ 	.short	0x0018
        /*0064*/ 	.byte	0x00, 0xf5, 0x21, 0x00


	//----- nvinfo : EIATTR_KPARAM_INFO
	.align		4
.L_63:
        /*0068*/ 	.byte	0x04, 0x17
        /*006a*/ 	.short	(.L_65 - .L_64)
.L_64:
        /*006c*/ 	.word	0x00000000
        /*0070*/ 	.short	0x0002
        /*0072*/ 	.short	0x0010
        /*0074*/ 	.byte	0x00, 0xf5, 0x21, 0x00


	//----- nvinfo : EIATTR_KPARAM_INFO
	.align		4
.L_65:
        /*0078*/ 	.byte	0x04, 0x17
        /*007a*/ 	.short	(.L_67 - .L_66)
.L_66:
        /*007c*/ 	.word	0x00000000
        /*0080*/ 	.short	0x0001
        /*0082*/ 	.short	0x0008
        /*0084*/ 	.byte	0x00, 0xf5, 0x21, 0x00


	//----- nvinfo : EIATTR_KPARAM_INFO
	.align		4
.L_67:
        /*0088*/ 	.byte	0x04, 0x17
        /*008a*/ 	.short	(.L_69 - .L_68)
.L_68:
        /*008c*/ 	.word	0x00000000
        /*0090*/ 	.short	0x0000
        /*0092*/ 	.short	0x0000
        /*0094*/ 	.byte	0x00, 0xf5, 0x21, 0x00


	//----- nvinfo : EIATTR_SPARSE_MMA_MASK
	.align		4
.L_69:
        /*0098*/ 	.byte	0x03, 0x50
        /*009a*/ 	.short	0x0000


	//----- nvinfo : EIATTR_MAXREG_COUNT
	.align		4
        /*009c*/ 	.byte	0x03, 0x1b
        /*009e*/ 	.short	0x00ff


	//----- nvinfo : EIATTR_MERCURY_ISA_VERSION
	.align		4
        /*00a0*/ 	.byte	0x03, 0x5f
        /*00a2*/ 	.short	0x0101


	//----- nvinfo : EIATTR_VRC_CTA_INIT_COUNT
	.align		4
        /*00a4*/ 	.byte	0x02, 0x4a
	.zero		1
	.zero		1


	//----- nvinfo : EIATTR_EXIT_INSTR_OFFSETS
	.align		4
        /*00a8*/ 	.byte	0x04, 0x1c
        /*00aa*/ 	.short	(.L_71 - .L_70)


	//   ....[0]....
.L_70:
        /*00ac*/ 	.word	0x00000070


	//   ....[1]....
        /*00b0*/ 	.word	0x00001fd0


	//   ....[2]....
        /*00b4*/ 	.word	0x00003b60


	//   ....[3]....
        /*00b8*/ 	.word	0x00003d40


	//   ....[4]....
        /*00bc*/ 	.word	0x00003ec0


	//   ....[5]....
        /*00c0*/ 	.word	0x00004030


	//----- nvinfo : EIATTR_CRS_STACK_SIZE
	.align		4
.L_71:
        /*00c4*/ 	.byte	0x04, 0x1e
        /*00c6*/ 	.short	(.L_73 - .L_72)
.L_72:
        /*00c8*/ 	.word	0x00000000


	//----- nvinfo : EIATTR_CBANK_PARAM_SIZE
	.align		4
.L_73:
        /*00cc*/ 	.byte	0x03, 0x19
        /*00ce*/ 	.short	0x003c


	//----- nvinfo : EIATTR_PARAM_CBANK
	.align		4
        /*00d0*/ 	.byte	0x04, 0x0a
        /*00d2*/ 	.short	(.L_75 - .L_74)
	.align		4
.L_74:
        /*00d4*/ 	.word	index@(.nv.constant0.GRUForward)
        /*00d8*/ 	.short	0x0380
        /*00da*/ 	.short	0x003c


	//----- nvinfo : EIATTR_SW_WAR
	.align		4
.L_75:
        /*00dc*/ 	.byte	0x04, 0x36
        /*00de*/ 	.short	(.L_77 - .L_76)
.L_76:
        /*00e0*/ 	.word	0x00000008
.L_77:


//--------------------- .nv.callgraph             --------------------------
	.section	.nv.callgraph,"",@"SHT_CUDA_CALLGRAPH"
	.align	4
	.sectionentsize	8
	.align		4
        /*0000*/ 	.word	0x00000000
	.align		4
        /*0004*/ 	.word	0xffffffff
	.align		4
        /*0008*/ 	.word	0x00000000
	.align		4
        /*000c*/ 	.word	0xfffffffe
	.align		4
        /*0010*/ 	.word	0x00000000
	.align		4
        /*0014*/ 	.word	0xfffffffd
	.align		4
        /*0018*/ 	.word	0x00000000
	.align		4
        /*001c*/ 	.word	0xfffffffc


//--------------------- .text.GRUBackward         --------------------------
	.section	.text.GRUBackward,"ax",@progbits
	.align	128
        .global         GRUBackward
        .type           GRUBackward,@function
        .size           GRUBackward,(.L_x_116 - GRUBackward)
        .other          GRUBackward,@"STO_CUDA_ENTRY STV_DEFAULT"
GRUBackward:
.text.GRUBackward:
[----:B------:R-:W0:Y:S01]  /*0000*/  LDC R1, c[0x0][0x37c] ;  /* 0x0000df00ff017b82 */ /* 0x000e220000000800 */
[----:B------:R-:W1:Y:S07]  /*0010*/  S2R R3, SR_TID.X ;  /* 0x0000000000037919 */ /* 0x000e6e0000002100 */
[----:B------:R-:W1:Y:S01]  /*0020*/  LDC R10, c[0x0][0x3c8] ;  /* 0x0000f200ff0a7b82 */ /* 0x000e620000000800 */
[----:B------:R-:W2:Y:S01]  /*0030*/  LDCU UR6, c[0x0][0x3c0] ;  /* 0x00007800ff0677ac */ /* 0x000ea20008000800 */
[----:B0-----:R-:W-:-:S06]  /*0040*/  IADD3 R1, PT, PT, R1, -0x708, RZ ;  /* 0xfffff8f801017810 */ /* 0x001fcc0007ffe0ff */
[----:B------:R-:W0:Y:S08]  /*0050*/  S2UR UR4, SR_CTAID.X ;  /* 0x00000000000479c3 */ /* 0x000e300000002500 */
[----:B------:R-:W0:Y:S01]  /*0060*/  LDC R0, c[0x0][0x3c0] ;  /* 0x0000f000ff007b82 */ /* 0x000e220000000800 */
[----:B-1----:R-:W-:-:S04]  /*0070*/  ISETP.GE.AND P0, PT, R3, R10, PT ;  /* 0x0000000a0300720c */ /* 0x002fc80003f06270 */
[----:B0-----:R-:W-:-:S13]  /*0080*/  ISETP.LE.OR P0, PT, R0, UR4, P0 ;  /* 0x0000000400007c0c */ /* 0x001fda0008703670 */
[----:B--2---:R-:W-:Y:S05]  /*0090*/  @P0 EXIT ;  /* 0x000000000000094d */ /* 0x004fea0003800000 */
[----:B------:R-:W0:Y:S01]  /*00a0*/  LDC R7, c[0x0][0x3c4] ;  /* 0x0000f100ff077b82 */ /* 0x000e220000000800 */
[C---:B------:R-:W-:Y:S01]  /*00b0*/  IMAD R27, R10.reuse, UR4, RZ ;  /* 0x000000040a1b7c24 */ /* 0x040fe2000f8e02ff */
[----:B------:R-:W1:Y:S01]  /*00c0*/  LDCU.64 UR12, c[0x0][0x358] ;  /* 0x00006b00ff0c77ac */ /* 0x000e620008000a00 */
[C---:B------:R-:W-:Y:S02]  /*00d0*/  LEA R0, R10.reuse, R10, 0x1 ;  /* 0x0000000a0a007211 */ /* 0x040fe400078e08ff */
[----:B------:R-:W-:-:S03]  /*00e0*/  IADD3 R2, PT, PT, R10, -0x1, RZ ;  /* 0xffffffff0a027810 */ /* 0x000fc60007ffe0ff */
[----:B------:R-:W2:Y:S01]  /*00f0*/  LDC.64 R28, c[0x0][0x380] ;  /* 0x0000e000ff1c7b82 */ /* 0x000ea20000000a00 */
[C---:B0-----:R-:W-:Y:S01]  /*0100*/  ISETP.GE.AND P0, PT, R7.reuse, 0x1, PT ;  /* 0x000000010700780c */ /* 0x041fe20003f06270 */
[----:B------:R-:W-:Y:S02]  /*0110*/  IMAD R3, R7, UR4, RZ ;  /* 0x0000000407037c24 */ /* 0x000fe4000f8e02ff */
[----:B--2---:R-:W-:-:S04]  /*0120*/  IMAD.WIDE.U32 R26, R27, 0x4, R28 ;  /* 0x000000041b1a7825 */ /* 0x004fc800078e001c */
[----:B------:R-:W-:-:S06]  /*0130*/  IMAD.WIDE R28, R3, 0x4, R28 ;  /* 0x00000004031c7825 */ /* 0x000fcc00078e021c */
[----:B-1----:R-:W-:Y:S05]  /*0140*/  @!P0 BRA `(.L_x_0) ;  /* 0x0000001400748947 */ /* 0x002fea0003800000 */
[C---:B------:R-:W-:Y:S02]  /*0150*/  LOP3.LUT R20, R7.reuse, 0xf, RZ, 0xc0, !PT ;  /* 0x0000000f07147812 */ /* 0x040fe400078ec0ff */
[----:B------:R-:W-:Y:S02]  /*0160*/  LOP3.LUT R17, R7, 0x7, RZ, 0xc0, !PT ;  /* 0x0000000707117812 */ /* 0x000fe400078ec0ff */
[C---:B------:R-:W-:Y:S02]  /*0170*/  LOP3.LUT R16, R10.reuse, 0xf, RZ, 0xc0, !PT ;  /* 0x0000000f0a107812 */ /* 0x040fe400078ec0ff */
[----:B------:R-:W-:Y:S02]  /*0180*/  LOP3.LUT R9, R10, 0x7, RZ, 0xc0, !PT ;  /* 0x000000070a097812 */ /* 0x000fe400078ec0ff */
[----:B------:R-:W-:Y:S02]  /*0190*/  IADD3 R3, PT, PT, R20, -0x1, RZ ;  /* 0xffffffff14037810 */ /* 0x000fe40007ffe0ff */
[----:B------:R-:W-:-:S02]  /*01a0*/  IADD3 R4, PT, PT, R17, -0x1, RZ ;  /* 0xffffffff11047810 */ /* 0x000fc40007ffe0ff */
[----:B------:R-:W-:Y:S02]  /*01b0*/  IADD3 R5, PT, PT, R16, -0x1, RZ ;  /* 0xffffffff10057810 */ /* 0x000fe40007ffe0ff */
[----:B------:R-:W-:Y:S02]  /*01c0*/  IADD3 R6, PT, PT, R9, -0x1, RZ ;  /* 0xffffffff09067810 */ /* 0x000fe40007ffe0ff */
[----:B------:R-:W-:Y:S01]  /*01d0*/  ISETP.GE.U32.AND P0, PT, R3, 0x7, PT ;  /* 0x000000070300780c */ /* 0x000fe20003f06070 */
[----:B------:R-:W-:Y:S01]  /*01e0*/  HFMA2 R3, -RZ, RZ, 0, 0 ;  /* 0x00000000ff037431 */ /* 0x000fe200000001ff */
[----:B------:R-:W-:Y:S02]  /*01f0*/  ISETP.GE.U32.AND P1, PT, R4, 0x3, PT ;  /* 0x000000030400780c */ /* 0x000fe40003f26070 */
[----:B------:R-:W-:Y:S02]  /*0200*/  ISETP.GE.U32.AND P2, PT, R5, 0x7, PT ;  /* 0x000000070500780c */ /* 0x000fe40003f46070 */
[----:B------:R-:W-:-:S02]  /*0210*/  ISETP.GE.U32.AND P3, PT, R6, 0x3, PT ;  /* 0x000000030600780c */ /* 0x000fc40003f66070 */
[C---:B------:R-:W-:Y:S02]  /*0220*/  LOP3.LUT R8, R7.reuse, 0x7ffffff0, RZ, 0xc0, !PT ;  /* 0x7ffffff007087812 */ /* 0x040fe400078ec0ff */
[----:B------:R-:W-:Y:S02]  /*0230*/  LOP3.LUT R7, R7, 0x3, RZ, 0xc0, !PT ;  /* 0x0000000307077812 */ /* 0x000fe400078ec0ff */
[C---:B------:R-:W-:Y:S02]  /*0240*/  LOP3.LUT R6, R10.reuse, 0xfffffff0, RZ, 0xc0, !PT ;  /* 0xfffffff00a067812 */ /* 0x040fe400078ec0ff */
[----:B------:R-:W-:Y:S02]  /*0250*/  LOP3.LUT R5, R10, 0x3, RZ, 0xc0, !PT ;  /* 0x000000030a057812 */ /* 0x000fe400078ec0ff */
[----:B------:R-:W-:-:S07]  /*0260*/  VIMNMX R4, PT, PT, R0, 0x1, !PT ;  /* 0x0000000100047848 */ /* 0x000fce0007fe0100 */
.L_x_12:
[----:B0-----:R-:W0:Y:S01]  /*0270*/  LDCU UR4, c[0x0][0x3c4] ;  /* 0x00007880ff0477ac */ /* 0x001e220008000800 */
[----:B------:R-:W-:Y:S02]  /*0280*/  MOV R21, RZ ;  /* 0x000000ff00157202 */ /* 0x000fe40000000f00 */
[----:B------:R-:W-:Y:S01]  /*0290*/  MOV R22, RZ ;  /* 0x000000ff00167202 */ /* 0x000fe20000000f00 */
[----:B0-----:R-:W-:-:S09]  /*02a0*/  UISETP.GE.U32.AND UP0, UPT, UR4, 0x10, UPT ;  /* 0x000000100400788c */ /* 0x001fd2000bf06070 */
[----:B------:R-:W-:Y:S05]  /*02b0*/  BRA.U !UP0, `(.L_x_1) ;  /* 0x0000000508247547 */ /* 0x000fea000b800000 */
[----:B------:R-:W-:Y:S01]  /*02c0*/  HFMA2 R22, -RZ, RZ, 0, 0 ;  /* 0x00000000ff167431 */ /* 0x000fe200000001ff */
[----:B------:R-:W-:-:S07]  /*02d0*/  MOV R19, RZ ;  /* 0x000000ff00137202 */ /* 0x000fce0000000f00 */
.L_x_2:
[----:B------:R-:W0:Y:S01]  /*02e0*/  LDC.64 R10, c[0x0][0x388] ;  /* 0x0000e200ff0a7b82 */ /* 0x000e220000000a00 */
[----:B------:R-:W-:Y:S02]  /*02f0*/  IMAD R15, R0, R19, R3 ;  /* 0x00000013000f7224 */ /* 0x000fe400078e0203 */
[----:B------:R-:W-:-:S05]  /*0300*/  IMAD.WIDE.U32 R12, R19, 0x4, R28 ;  /* 0x00000004130c7825 */ /* 0x000fca00078e001c */
[----:B------:R-:W2:Y:S04]  /*0310*/  LDG.E R21, desc[UR12][R12.64] ;  /* 0x0000000c0c157981 */ /* 0x000ea8000c1e1900 */
[----:B------:R-:W3:Y:S01]  /*0320*/  LDG.E R25, desc[UR12][R12.64+0x8] ;  /* 0x0000080c0c197981 */ /* 0x000ee2000c1e1900 */
[----:B0-----:R-:W-:-:S05]  /*0330*/  IMAD.WIDE R14, R15, 0x4, R10 ;  /* 0x000000040f0e7825 */ /* 0x001fca00078e020a */
[----:B------:R-:W2:Y:S01]  /*0340*/  LDG.E R18, desc[UR12][R14.64] ;  /* 0x0000000c0e127981 */ /* 0x000ea2000c1e1900 */
[----:B------:R-:W-:-:S03]  /*0350*/  IMAD.WIDE R10, R0, 0x4, R14 ;  /* 0x00000004000a7825 */ /* 0x000fc600078e020e */
[----:B------:R-:W4:Y:S01]  /*0360*/  LDG.E R15, desc[UR12][R12.64+0xc] ;  /* 0x00000c0c0c0f7981 */ /* 0x000f22000c1e1900 */
[----:B--2---:R-:W-:-:S03]  /*0370*/  FFMA R18, R21, R18, R22 ;  /* 0x0000001215127223 */ /* 0x004fc60000000016 */
[----:B------:R0:W2:Y:S04]  /*0380*/  LDG.E R22, desc[UR12][R10.64] ;  /* 0x0000000c0a167981 */ /* 0x0000a8000c1e1900 */
[----:B------:R-:W2:Y:S01]  /*0390*/  LDG.E R21, desc[UR12][R12.64+0x4] ;  /* 0x0000040c0c157981 */ /* 0x000ea2000c1e1900 */
[----:B0-----:R-:W-:-:S05]  /*03a0*/  IMAD.WIDE R10, R0, 0x4, R10 ;  /* 0x00000004000a7825 */ /* 0x001fca00078e020a */
[----:B------:R-:W3:Y:S01]  /*03b0*/  LDG.E R24, desc[UR12][R10.64] ;  /* 0x0000000c0a187981 */ /* 0x000ee2000c1e1900 */
[----:B--2---:R-:W-:Y:S01]  /*03c0*/  FFMA R18, R21, R22, R18 ;  /* 0x0000001615127223 */ /* 0x004fe20000000012 */
[C---:B------:R-:W-:Y:S02]  /*03d0*/  IMAD.WIDE R22, R0.reuse, 0x4, R10 ;  /* 0x0000000400167825 */ /* 0x040fe400078e020a */
[----:B------:R-:W2:Y:S04]  /*03e0*/  LDG.E R21, desc[UR12][R12.64+0x10] ;  /* 0x0000100c0c157981 */ /* 0x000ea8000c1e1900 */
[----:B------:R-:W4:Y:S01]  /*03f0*/  LDG.E R14, desc[UR12][R22.64] ;  /* 0x0000000c160e7981 */ /* 0x000f22000c1e1900 */
[----:B---3--:R-:W-:Y:S01]  /*0400*/  FFMA R18, R25, R24, R18 ;  /* 0x0000001819127223 */ /* 0x008fe20000000012 */
[----:B------:R-:W-:-:S05]  /*0410*/  IMAD.WIDE R24, R0, 0x4, R22 ;  /* 0x0000000400187825 */ /* 0x000fca00078e0216 */
[----:B------:R-:W2:Y:S01]  /*0420*/  LDG.E R10, desc[UR12][R24.64] ;  /* 0x0000000c180a7981 */ /* 0x000ea2000c1e1900 */
[----:B----4-:R-:W-:Y:S01]  /*0430*/  FFMA R18, R15, R14, R18 ;  /* 0x0000000e0f127223 */ /* 0x010fe20000000012 */
[----:B------:R-:W-:-:S05]  /*0440*/  IMAD.WIDE R14, R0, 0x4, R24 ;  /* 0x00000004000e7825 */ /* 0x000fca00078e0218 */
[----:B------:R-:W3:Y:S01]  /*0450*/  LDG.E R22, desc[UR12][R14.64] ;  /* 0x0000000c0e167981 */ /* 0x000ee2000c1e1900 */
[----:B--2---:R-:W-:-:S03]  /*0460*/  FFMA R18, R21, R10, R18 ;  /* 0x0000000a15127223 */ /* 0x004fc60000000012 */
[----:B------:R-:W3:Y:S01]  /*0470*/  LDG.E R21, desc[UR12][R12.64+0x14] ;  /* 0x0000140c0c157981 */ /* 0x000ee2000c1e1900 */
[----:B------:R-:W-:-:S03]  /*0480*/  IMAD.WIDE R10, R0, 0x4, R14 ;  /* 0x00000004000a7825 */ /* 0x000fc600078e020e */
[----:B------:R-:W2:Y:S04]  /*0490*/  LDG.E R15, desc[UR12][R12.64+0x18] ;  /* 0x0000180c0c0f7981 */ /* 0x000ea8000c1e1900 */
[----:B------:R-:W2:Y:S01]  /*04a0*/  LDG.E R14, desc[UR12][R10.64] ;  /* 0x0000000c0a0e7981 */ /* 0x000ea2000c1e1900 */
[----:B---3--:R-:W-:Y:S01]  /*04b0*/  FFMA R18, R21, R22, R18 ;  /* 0x0000001615127223 */ /* 0x008fe20000000012 */
[C---:B------:R-:W-:Y:S02]  /*04c0*/  IMAD.WIDE R22, R0.reuse, 0x4, R10 ;  /* 0x0000000400167825 */ /* 0x040fe400078e020a */
[----:B------:R-:W3:Y:S04]  /*04d0*/  LDG.E R21, desc[UR12][R12.64+0x1c] ;  /* 0x00001c0c0c157981 */ /* 0x000ee8000c1e1900 */
[----:B------:R-:W3:Y:S01]  /*04e0*/  LDG.E R10, desc[UR12][R22.64] ;  /* 0x0000000c160a7981 */ /* 0x000ee2000c1e1900 */
[----:B------:R-:W-:-:S03]  /*04f0*/  IMAD.WIDE R24, R0, 0x4, R22 ;  /* 0x0000000400187825 */ /* 0x000fc600078e0216 */
[----:B------:R-:W4:Y:S04]  /*0500*/  LDG.E R11, desc[UR12][R12.64+0x20] ;  /* 0x0000200c0c0b7981 */ /* 0x000f28000c1e1900 */
[----:B------:R-:W4:Y:S01]  /*0510*/  LDG.E R22, desc[UR12][R24.64] ;  /* 0x0000000c18167981 */ /* 0x000f22000c1e1900 */
[----:B--2---:R-:W-:Y:S01]  /*0520*/  FFMA R18, R15, R14, R18 ;  /* 0x0000000e0f127223 */ /* 0x004fe20000000012 */
[----:B------:R-:W-:Y:S02]  /*0530*/  IMAD.WIDE R14, R0, 0x4, R24 ;  /* 0x00000004000e7825 */ /* 0x000fe400078e0218 */
[----:B------:R-:W2:Y:S02]  /*0540*/  LDG.E R25, desc[UR12][R12.64+0x30] ;  /* 0x0000300c0c197981 */ /* 0x000ea4000c1e1900 */
[----:B---3--:R-:W-:-:S02]  /*0550*/  FFMA R18, R21, R10, R18 ;  /* 0x0000000a15127223 */ /* 0x008fc40000000012 */
[----:B------:R-:W3:Y:S02]  /*0560*/  LDG.E R21, desc[UR12][R12.64+0x24] ;  /* 0x0000240c0c157981 */ /* 0x000ee4000c1e1900 */
[----:B----4-:R-:W-:Y:S02]  /*0570*/  FFMA R18, R11, R22, R18 ;  /* 0x000000160b127223 */ /* 0x010fe40000000012 */
[----:B------:R-:W3:Y:S01]  /*0580*/  LDG.E R22, desc[UR12][R14.64] ;  /* 0x0000000c0e167981 */ /* 0x000ee2000c1e1900 */
[----:B------:R-:W-:-:S03]  /*0590*/  IMAD.WIDE R10, R0, 0x4, R14 ;  /* 0x00000004000a7825 */ /* 0x000fc600078e020e */
[----:B------:R-:W4:Y:S04]  /*05a0*/  LDG.E R15, desc[UR12][R12.64+0x28] ;  /* 0x0000280c0c0f7981 */ /* 0x000f28000c1e1900 */
[----:B------:R-:W4:Y:S01]  /*05b0*/  LDG.E R14, desc[UR12][R10.64] ;  /* 0x0000000c0a0e7981 */ /* 0x000f22000c1e1900 */
[----:B---3--:R-:W-:Y:S01]  /*05c0*/  FFMA R18, R21, R22, R18 ;  /* 0x0000001615127223 */ /* 0x008fe20000000012 */
[C---:B------:R-:W-:Y:S02]  /*05d0*/  IMAD.WIDE R22, R0.reuse, 0x4, R10 ;  /* 0x0000000400167825 */ /* 0x040fe400078e020a */
[----:B------:R-:W3:Y:S04]  /*05e0*/  LDG.E R21, desc[UR12][R12.64+0x2c] ;  /* 0x00002c0c0c157981 */ /* 0x000ee8000c1e1900 */
[----:B------:R0:W3:Y:S02]  /*05f0*/  LDG.E R24, desc[UR12][R22.64] ;  /* 0x0000000c16187981 */ /* 0x0000e4000c1e1900 */
[----:B0-----:R-:W-:-:S05]  /*0600*/  IMAD.WIDE R22, R0, 0x4, R22 ;  /* 0x0000000400167825 */ /* 0x001fca00078e0216 */
[----:B------:R-:W2:Y:S01]  /*0610*/  LDG.E R10, desc[UR12][R22.64] ;  /* 0x0000000c160a7981 */ /* 0x000ea2000c1e1900 */
[----:B----4-:R-:W-:Y:S01]  /*0620*/  FFMA R18, R15, R14, R18 ;  /* 0x0000000e0f127223 */ /* 0x010fe20000000012 */
[----:B------:R-:W-:Y:S02]  /*0630*/  IMAD.WIDE R14, R0, 0x4, R22 ;  /* 0x00000004000e7825 */ /* 0x000fe400078e0216 */
[----:B------:R-:W4:Y:S04]  /*0640*/  LDG.E R23, desc[UR12][R12.64+0x38] ;  /* 0x0000380c0c177981 */ /* 0x000f28000c1e1900 */
[----:B------:R-:W5:Y:S01]  /*0650*/  LDG.E R22, desc[UR12][R12.64+0x3c] ;  /* 0x00003c0c0c167981 */ /* 0x000f62000c1e1900 */
[----:B---3--:R-:W-:-:S04]  /*0660*/  FFMA R18, R21, R24, R18 ;  /* 0x0000001815127223 */ /* 0x008fc80000000012 */
[----:B--2---:R-:W-:Y:S01]  /*0670*/  FFMA R18, R25, R10, R18 ;  /* 0x0000000a19127223 */ /* 0x004fe20000000012 */
[C---:B------:R-:W-:Y:S02]  /*0680*/  IMAD.WIDE R10, R0.reuse, 0x4, R14 ;  /* 0x00000004000a7825 */ /* 0x040fe400078e020e */
[----:B------:R-:W2:Y:S04]  /*0690*/  LDG.E R15, desc[UR12][R14.64] ;  /* 0x0000000c0e0f7981 */ /* 0x000ea8000c1e1900 */
[----:B------:R-:W4:Y:S01]  /*06a0*/  LDG.E R21, desc[UR12][R10.64] ;  /* 0x0000000c0a157981 */ /* 0x000f22000c1e1900 */
[----:B------:R-:W-:-:S06]  /*06b0*/  IMAD.WIDE R24, R0, 0x4, R10 ;  /* 0x0000000400187825 */ /* 0x000fcc00078e020a */
[----:B------:R-:W5:Y:S04]  /*06c0*/  LDG.E R25, desc[UR12][R24.64] ;  /* 0x0000000c18197981 */ /* 0x000f68000c1e1900 */
[----:B------:R-:W2:Y:S01]  /*06d0*/  LDG.E R11, desc[UR12][R12.64+0x34] ;  /* 0x0000340c0c0b7981 */ /* 0x000ea2000c1e1900 */
[----:B------:R-:W-:-:S04]  /*06e0*/  IADD3 R19, PT, PT, R19, 0x10, RZ ;  /* 0x0000001013137810 */ /* 0x000fc80007ffe0ff */
[----:B------:R-:W-:Y:S01]  /*06f0*/  ISETP.NE.AND P4, PT, R19, R8, PT ;  /* 0x000000081300720c */ /* 0x000fe20003f85270 */
[----:B--2---:R-:W-:-:S04]  /*0700*/  FFMA R18, R11, R15, R18 ;  /* 0x0000000f0b127223 */ /* 0x004fc80000000012 */
[----:B----4-:R-:W-:-:S04]  /*0710*/  FFMA R18, R23, R21, R18 ;  /* 0x0000001517127223 */ /* 0x010fc80000000012 */
[----:B-----5:R-:W-:-:S04]  /*0720*/  FFMA R22, R22, R25, R18 ;  /* 0x0000001916167223 */ /* 0x020fc80000000012 */
[----:B------:R-:W-:Y:S05]  /*0730*/  @P4 BRA `(.L_x_2) ;  /* 0xfffffff800e84947 */ /* 0x000fea000383ffff */
[----:B------:R-:W-:-:S07]  /*0740*/  MOV R21, R8 ;  /* 0x0000000800157202 */ /* 0x000fce0000000f00 */
.L_x_1:
[----:B------:R-:W-:-:S13]  /*0750*/  ISETP.NE.AND P4, PT, R20, RZ, PT ;  /* 0x000000ff1400720c */ /* 0x000fda0003f85270 */
[----:B------:R-:W-:Y:S05]  /*0760*/  @!P4 BRA `(.L_x_3) ;  /* 0x000000040040c947 */ /* 0x000fea0003800000 */
[----:B------:R-:W-:Y:S01]  /*0770*/  ISETP.NE.AND P4, PT, R17, RZ, PT ;  /* 0x000000ff1100720c */ /* 0x000fe20003f85270 */
[----:B------:R-:W-:-:S12]  /*0780*/  @!P0 BRA `(.L_x_4) ;  /* 0x0000000000908947 */ /* 0x000fd80003800000 */
[----:B------:R-:W0:Y:S01]  /*0790*/  LDC.64 R10, c[0x0][0x388] ;  /* 0x0000e200ff0a7b82 */ /* 0x000e220000000a00 */
[----:B------:R-:W-:Y:S02]  /*07a0*/  IMAD R15, R0, R21, R3 ;  /* 0x00000015000f7224 */ /* 0x000fe400078e0203 */
[----:B------:R-:W-:-:S05]  /*07b0*/  IMAD.WIDE.U32 R12, R21, 0x4, R28 ;  /* 0x00000004150c7825 */ /* 0x000fca00078e001c */
[----:B------:R-:W2:Y:S04]  /*07c0*/  LDG.E R19, desc[UR12][R12.64] ;  /* 0x0000000c0c137981 */ /* 0x000ea8000c1e1900 */
[----:B------:R-:W3:Y:S01]  /*07d0*/  LDG.E R23, desc[UR12][R12.64+0x8] ;  /* 0x0000080c0c177981 */ /* 0x000ee2000c1e1900 */
[----:B0-----:R-:W-:-:S05]  /*07e0*/  IMAD.WIDE R14, R15, 0x4, R10 ;  /* 0x000000040f0e7825 */ /* 0x001fca00078e020a */
[----:B------:R-:W2:Y:S01]  /*07f0*/  LDG.E R18, desc[UR12][R14.64] ;  /* 0x0000000c0e127981 */ /* 0x000ea2000c1e1900 */
[----:B------:R-:W-:-:S04]  /*0800*/  IMAD.WIDE R10, R0, 0x4, R14 ;  /* 0x00000004000a7825 */ /* 0x000fc800078e020e */
[C---:B------:R-:W-:Y:S01]  /*0810*/  IMAD.WIDE R24, R0.reuse, 0x4, R10 ;  /* 0x0000000400187825 */ /* 0x040fe200078e020a */
[----:B------:R-:W4:Y:S03]  /*0820*/  LDG.E R15, desc[UR12][R12.64+0xc] ;  /* 0x00000c0c0c0f7981 */ /* 0x000f26000c1e1900 */
[----:B--2---:R-:W-:Y:S02]  /*0830*/  FFMA R18, R19, R18, R22 ;  /* 0x0000001213127223 */ /* 0x004fe40000000016 */
[----:B------:R-:W2:Y:S04]  /*0840*/  LDG.E R22, desc[UR12][R10.64] ;  /* 0x0000000c0a167981 */ /* 0x000ea8000c1e1900 */
[----:B------:R-:W2:Y:S04]  /*0850*/  LDG.E R19, desc[UR12][R12.64+0x4] ;  /* 0x0000040c0c137981 */ /* 0x000ea8000c1e1900 */
[----:B------:R-:W3:Y:S04]  /*0860*/  LDG.E R10, desc[UR12][R24.64] ;  /* 0x0000000c180a7981 */ /* 0x000ee8000c1e1900 */
[----:B------:R-:W5:Y:S01]  /*0870*/  LDG.E R11, desc[UR12][R12.64+0x10] ;  /* 0x0000100c0c0b7981 */ /* 0x000f62000c1e1900 */
[----:B--2---:R-:W-:Y:S01]  /*0880*/  FFMA R22, R19, R22, R18 ;  /* 0x0000001613167223 */ /* 0x004fe20000000012 */
[----:B------:R-:W-:-:S04]  /*0890*/  IMAD.WIDE R18, R0, 0x4, R24 ;  /* 0x0000000400127825 */ /* 0x000fc800078e0218 */
[----:B---3--:R-:W-:Y:S01]  /*08a0*/  FFMA R10, R23, R10, R22 ;  /* 0x0000000a170a7223 */ /* 0x008fe20000000016 */
[----:B------:R-:W4:Y:S01]  /*08b0*/  LDG.E R14, desc[UR12][R18.64] ;  /* 0x0000000c120e7981 */ /* 0x000f22000c1e1900 */
[----:B------:R-:W-:-:S05]  /*08c0*/  IMAD.WIDE R22, R0, 0x4, R18 ;  /* 0x0000000400167825 */ /* 0x000fca00078e0212 */
[----:B------:R-:W5:Y:S01]  /*08d0*/  LDG.E R24, desc[UR12][R22.64] ;  /* 0x0000000c16187981 */ /* 0x000f62000c1e1900 */
[----:B----4-:R-:W-:Y:S01]  /*08e0*/  FFMA R10, R15, R14, R10 ;  /* 0x0000000e0f0a7223 */ /* 0x010fe2000000000a */
[C---:B------:R-:W-:Y:S02]  /*08f0*/  IMAD.WIDE R14, R0.reuse, 0x4, R22 ;  /* 0x00000004000e7825 */ /* 0x040fe400078e0216 */
[----:B------:R-:W2:Y:S02]  /*0900*/  LDG.E R23, desc[UR12][R12.64+0x1c] ;  /* 0x00001c0c0c177981 */ /* 0x000ea4000c1e1900 */
[----:B-----5:R-:W-:Y:S01]  /*0910*/  FFMA R24, R11, R24, R10 ;  /* 0x000000180b187223 */ /* 0x020fe2000000000a */
[C---:B------:R-:W-:Y:S02]  /*0920*/  IMAD.WIDE R10, R0.reuse, 0x4, R14 ;  /* 0x00000004000a7825 */ /* 0x040fe400078e020e */
[----:B------:R-:W3:Y:S02]  /*0930*/  LDG.E R14, desc[UR12][R14.64] ;  /* 0x0000000c0e0e7981 */ /* 0x000ee4000c1e1900 */
[----:B------:R-:W-:-:S02]  /*0940*/  IMAD.WIDE R18, R0, 0x4, R10 ;  /* 0x0000000400127825 */ /* 0x000fc400078e020a */
[----:B------:R-:W4:Y:S04]  /*0950*/  LDG.E R25, desc[UR12][R10.64] ;  /* 0x0000000c0a197981 */ /* 0x000f28000c1e1900 */
[----:B------:R-:W3:Y:S04]  /*0960*/  LDG.E R15, desc[UR12][R12.64+0x14] ;  /* 0x0000140c0c0f7981 */ /* 0x000ee8000c1e1900 */
[----:B------:R-:W2:Y:S04]  /*0970*/  LDG.E R18, desc[UR12][R18.64] ;  /* 0x0000000c12127981 */ /* 0x000ea8000c1e1900 */
[----:B------:R-:W4:Y:S01]  /*0980*/  LDG.E R11, desc[UR12][R12.64+0x18] ;  /* 0x0000180c0c0b7981 */ /* 0x000f22000c1e1900 */
[----:B------:R-:W-:Y:S01]  /*0990*/  IADD3 R21, PT, PT, R21, 0x8, RZ ;  /* 0x0000000815157810 */ /* 0x000fe20007ffe0ff */
[----:B---3--:R-:W-:-:S04]  /*09a0*/  FFMA R24, R15, R14, R24 ;  /* 0x0000000e0f187223 */ /* 0x008fc80000000018 */
[----:B----4-:R-:W-:-:S04]  /*09b0*/  FFMA R24, R11, R25, R24 ;  /* 0x000000190b187223 */ /* 0x010fc80000000018 */
[----:B--2---:R-:W-:-:S07]  /*09c0*/  FFMA R22, R23, R18, R24 ;  /* 0x0000001217167223 */ /* 0x004fce0000000018 */
.L_x_4:
[----:B------:R-:W-:Y:S05]  /*09d0*/  @!P4 BRA `(.L_x_3) ;  /* 0x0000000000a4c947 */ /* 0x000fea0003800000 */
[----:B------:R-:W-:Y:S01]  /*09e0*/  ISETP.NE.AND P4, PT, R7, RZ, PT ;  /* 0x000000ff0700720c */ /* 0x000fe20003f85270 */
[----:B------:R-:W-:-:S12]  /*09f0*/  @!P1 BRA `(.L_x_5) ;  /* 0x0000000000509947 */ /* 0x000fd80003800000 */
[----:B------:R-:W0:Y:S01]  /*0a00*/  LDC.64 R18, c[0x0][0x388] ;  /* 0x0000e200ff127b82 */ /* 0x000e220000000a00 */
[----:B------:R-:W-:Y:S02]  /*0a10*/  IMAD R11, R0, R21, R3 ;  /* 0x00000015000b7224 */ /* 0x000fe400078e0203 */
[----:B------:R-:W-:-:S05]  /*0a20*/  IMAD.WIDE.U32 R12, R21, 0x4, R28 ;  /* 0x00000004150c7825 */ /* 0x000fca00078e001c */
[----:B------:R-:W2:Y:S01]  /*0a30*/  LDG.E R15, desc[UR12][R12.64] ;  /* 0x0000000c0c0f7981 */ /* 0x000ea2000c1e1900 */
[----:B0-----:R-:W-:-:S05]  /*0a40*/  IMAD.WIDE R18, R11, 0x4, R18 ;  /* 0x000000040b127825 */ /* 0x001fca00078e0212 */
[----:B------:R-:W2:Y:S01]  /*0a50*/  LDG.E R14, desc[UR12][R18.64] ;  /* 0x0000000c120e7981 */ /* 0x000ea2000c1e1900 */
[----:B------:R-:W-:-:S03]  /*0a60*/  IMAD.WIDE R10, R0, 0x4, R18 ;  /* 0x00000004000a7825 */ /* 0x000fc600078e0212 */
[----:B------:R-:W3:Y:S01]  /*0a70*/  LDG.E R19, desc[UR12][R12.64+0xc] ;  /* 0x00000c0c0c137981 */ /* 0x000ee2000c1e1900 */
[----:B--2---:R-:W-:Y:S01]  /*0a80*/  FFMA R22, R15, R14, R22 ;  /* 0x0000000e0f167223 */ /* 0x004fe20000000016 */
[C---:B------:R-:W-:Y:S02]  /*0a90*/  IMAD.WIDE R14, R0.reuse, 0x4, R10 ;  /* 0x00000004000e7825 */ /* 0x040fe400078e020a */
[----:B------:R-:W2:Y:S02]  /*0aa0*/  LDG.E R10, desc[UR12][R10.64] ;  /* 0x0000000c0a0a7981 */ /* 0x000ea4000c1e1900 */
[----:B------:R-:W-:Y:S02]  /*0ab0*/  IMAD.WIDE R24, R0, 0x4, R14 ;  /* 0x0000000400187825 */ /* 0x000fe400078e020e */
[----:B------:R-:W4:Y:S04]  /*0ac0*/  LDG.E R23, desc[UR12][R14.64] ;  /* 0x0000000c0e177981 */ /* 0x000f28000c1e1900 */
[----:B------:R-:W2:Y:S04]  /*0ad0*/  LDG.E R11, desc[UR12][R12.64+0x4] ;  /* 0x0000040c0c0b7981 */ /* 0x000ea8000c1e1900 */
[----:B------:R-:W3:Y:S04]  /*0ae0*/  LDG.E R24, desc[UR12][R24.64] ;  /* 0x0000000c18187981 */ /* 0x000ee8000c1e1900 */
[----:B------:R-:W4:Y:S01]  /*0af0*/  LDG.E R15, desc[UR12][R12.64+0x8] ;  /* 0x0000080c0c0f7981 */ /* 0x000f22000c1e1900 */
[----:B------:R-:W-:Y:S01]  /*0b00*/  IADD3 R21, PT, PT, R21, 0x4, RZ ;  /* 0x0000000415157810 */ /* 0x000fe20007ffe0ff */
[----:B--2---:R-:W-:-:S04]  /*0b10*/  FFMA R22, R11, R10, R22 ;  /* 0x0000000a0b167223 */ /* 0x004fc80000000016 */
[----:B----4-:R-:W-:-:S04]  /*0b20*/  FFMA R22, R15, R23, R22 ;  /* 0x000000170f167223 */ /* 0x010fc80000000016 */
[----:B---3--:R-:W-:-:S07]  /*0b30*/  FFMA R22, R19, R24, R22 ;  /* 0x0000001813167223 */ /* 0x008fce0000000016 */
.L_x_5:
[----:B------:R-:W-:Y:S05]  /*0b40*/  @!P4 BRA `(.L_x_3) ;  /* 0x000000000048c947 */ /* 0x000fea0003800000 */
[----:B------:R-:W0:Y:S01]  /*0b50*/  LDC.64 R10, c[0x0][0x388] ;  /* 0x0000e200ff0a7b82 */ /* 0x000e220000000a00 */
[----:B------:R-:W-:Y:S02]  /*0b60*/  IMAD R15, R0, R21, R3 ;  /* 0x00000015000f7224 */ /* 0x000fe400078e0203 */
[----:B------:R-:W-:-:S04]  /*0b70*/  IMAD.WIDE.U32 R12, R21, 0x4, R28 ;  /* 0x00000004150c7825 */ /* 0x000fc800078e001c */
[----:B0-----:R-:W-:Y:S02]  /*0b80*/  IMAD.WIDE R10, R15, 0x4, R10 ;  /* 0x000000040f0a7825 */ /* 0x001fe400078e020a */
[----:B------:R-:W2:Y:S04]  /*0b90*/  LDG.E R15, desc[UR12][R12.64] ;  /* 0x0000000c0c0f7981 */ /* 0x000ea8000c1e1900 */
[----:B------:R-:W2:Y:S01]  /*0ba0*/  LDG.E R14, desc[UR12][R10.64] ;  /* 0x0000000c0a0e7981 */ /* 0x000ea2000c1e1900 */
[----:B------:R-:W-:Y:S01]  /*0bb0*/  ISETP.NE.AND P4, PT, R7, 0x1, PT ;  /* 0x000000010700780c */ /* 0x000fe20003f85270 */
[----:B--2---:R-:W-:-:S12]  /*0bc0*/  FFMA R22, R15, R14, R22 ;  /* 0x0000000e0f167223 */ /* 0x004fd80000000016 */
[----:B------:R-:W-:Y:S05]  /*0bd0*/  @!P4 BRA `(.L_x_3) ;  /* 0x000000000024c947 */ /* 0x000fea0003800000 */
[----:B------:R-:W-:Y:S01]  /*0be0*/  ISETP.NE.AND P4, PT, R7, 0x2, PT ;  /* 0x000000020700780c */ /* 0x000fe20003f85270 */
[C---:B------:R-:W-:Y:S01]  /*0bf0*/  IMAD.WIDE R10, R0.reuse, 0x4, R10 ;  /* 0x00000004000a7825 */ /* 0x040fe200078e020a */
[----:B------:R-:W2:Y:S11]  /*0c00*/  LDG.E R19, desc[UR12][R12.64+0x4] ;  /* 0x0000040c0c137981 */ /* 0x000eb6000c1e1900 */
[----:B------:R-:W-:Y:S01]  /*0c10*/  @P4 IMAD.WIDE R14, R0, 0x4, R10 ;  /* 0x00000004000e4825 */ /* 0x000fe200078e020a */
[----:B------:R-:W3:Y:S04]  /*0c20*/  @P4 LDG.E R21, desc[UR12][R12.64+0x8] ;  /* 0x0000080c0c154981 */ /* 0x000ee8000c1e1900 */
[----:B------:R-:W2:Y:S04]  /*0c30*/  LDG.E R10, desc[UR12][R10.64] ;  /* 0x0000000c0a0a7981 */ /* 0x000ea8000c1e1900 */
[----:B------:R-:W3:Y:S01]  /*0c40*/  @P4 LDG.E R14, desc[UR12][R14.64] ;  /* 0x0000000c0e0e4981 */ /* 0x000ee2000c1e1900 */
[----:B--2---:R-:W-:-:S04]  /*0c50*/  FFMA R22, R19, R10, R22 ;  /* 0x0000000a13167223 */ /* 0x004fc80000000016 */
[----:B---3--:R-:W-:-:S07]  /*0c60*/  @P4 FFMA R22, R21, R14, R22 ;  /* 0x0000000e15164223 */ /* 0x008fce0000000016 */
.L_x_3:
[----:B------:R-:W-:Y:S01]  /*0c70*/  ISETP.GE.U32.AND P4, PT, R2, 0xf, PT ;  /* 0x0000000f0200780c */ /* 0x000fe20003f86070 */
[----:B------:R-:W-:-:S12]  /*0c80*/  HFMA2 R21, -RZ, RZ, 0, 0 ;  /* 0x00000000ff157431 */ /* 0x000fd800000001ff */
[----:B------:R-:W-:Y:S05]  /*0c90*/  @!P4 BRA `(.L_x_6) ;  /* 0x000000040020c947 */ /* 0x000fea0003800000 */
[----:B------:R-:W-:-:S07]  /*0ca0*/  MOV R19, RZ ;  /* 0x000000ff00137202 */ /* 0x000fce0000000f00 */
.L_x_7:
        /* <DEDUP_REMOVED lines=71> */
.L_x_6:
        /* <DEDUP_REMOVED lines=40> */
.L_x_9:
        /* <DEDUP_REMOVED lines=23> */
.L_x_10:
        /* <DEDUP_REMOVED lines=19> */
.L_x_8:
[----:B------:R-:W0:Y:S02]  /*1640*/  LDC.64 R10, c[0x0][0x398] ;  /* 0x0000e600ff0a7b82 */ /* 0x000e240000000a00 */
[----:B0-----:R-:W-:-:S06]  /*1650*/  IMAD.WIDE.U32 R10, R3, 0x4, R10 ;  /* 0x00000004030a7825 */ /* 0x001fcc00078e000a */
[----:B------:R-:W2:Y:S01]  /*1660*/  LDG.E R11, desc[UR12][R10.64] ;  /* 0x0000000c0a0b7981 */ /* 0x000ea2000c1e1900 */
[----:B------:R-:W0:Y:S01]  /*1670*/  S2UR UR7, SR_CgaCtaId ;  /* 0x00000000000779c3 */ /* 0x000e220000008800 */
[----:B------:R-:W-:Y:S02]  /*1680*/  UMOV UR4, 0x400 ;  /* 0x0000040000047882 */ /* 0x000fe40000000000 */
[----:B------:R-:W-:-:S04]  /*1690*/  UIADD3 UR4, UPT, UPT, UR4, 0x260, URZ ;  /* 0x0000026004047890 */ /* 0x000fc8000fffe0ff */
[----:B0-----:R-:W-:-:S06]  /*16a0*/  ULEA UR7, UR7, UR4, 0x18 ;  /* 0x0000000407077291 */ /* 0x001fcc000f8ec0ff */
[C---:B------:R-:W-:Y:S02]  /*16b0*/  LEA R13, R3.reuse, UR7, 0x2 ;  /* 0x00000007030d7c11 */ /* 0x040fe4000f8e10ff */
[----:B------:R-:W-:-:S04]  /*16c0*/  IADD3 R3, PT, PT, R3, 0x1, RZ ;  /* 0x0000000103037810 */ /* 0x000fc80007ffe0ff */
[----:B------:R-:W-:Y:S01]  /*16d0*/  ISETP.NE.AND P4, PT, R3, R4, PT ;  /* 0x000000040300720c */ /* 0x000fe20003f85270 */
[----:B--2---:R-:W-:-:S05]  /*16e0*/  FADD R22, R11, R22 ;  /* 0x000000160b167221 */ /* 0x004fca0000000000 */
[----:B------:R0:W-:Y:S07]  /*16f0*/  STS [R13], R22 ;  /* 0x000000160d007388 */ /* 0x0001ee0000000800 */
[----:B------:R-:W-:Y:S05]  /*1700*/  @!P4 BRA `(.L_x_11) ;  /* 0x0000000800dcc947 */ /* 0x000fea0003800000 */
[----:B------:R-:W-:Y:S05]  /*1710*/  BRA `(.L_x_12) ;  /* 0xffffffe800d47947 */ /* 0x000fea000383ffff */
.L_x_0:
[C---:B------:R-:W-:Y:S01]  /*1720*/  LOP3.LUT R3, R10.reuse, 0xf, RZ, 0xc0, !PT ;  /* 0x0000000f0a037812 */ /* 0x040fe200078ec0ff */
[----:B------:R-:W-:Y:S01]  /*1730*/  HFMA2 R9, -RZ, RZ, 0, 0 ;  /* 0x00000000ff097431 */ /* 0x000fe200000001ff */
[----:B------:R-:W-:Y:S02]  /*1740*/  LOP3.LUT R4, R10, 0x7, RZ, 0xc0, !PT ;  /* 0x000000070a047812 */ /* 0x000fe400078ec0ff */
[----:B------:R-:W-:Y:S02]  /*1750*/  IADD3 R5, PT, PT, R3, -0x1, RZ ;  /* 0xffffffff03057810 */ /* 0x000fe40007ffe0ff */
[----:B------:R-:W-:Y:S02]  /*1760*/  IADD3 R6, PT, PT, R4, -0x1, RZ ;  /* 0xffffffff04067810 */ /* 0x000fe40007ffe0ff */
[----:B------:R-:W-:Y:S02]  /*1770*/  ISETP.GE.U32.AND P1, PT, R5, 0x7, PT ;  /* 0x000000070500780c */ /* 0x000fe40003f26070 */
[----:B------:R-:W-:-:S02]  /*1780*/  ISETP.GE.U32.AND P0, PT, R6, 0x3, PT ;  /* 0x000000030600780c */ /* 0x000fc40003f06070 */
[C---:B------:R-:W-:Y:S02]  /*1790*/  LOP3.LUT R5, R10.reuse, 0xfffffff0, RZ, 0xc0, !PT ;  /* 0xfffffff00a057812 */ /* 0x040fe400078ec0ff */
[----:B------:R-:W-:Y:S02]  /*17a0*/  LOP3.LUT R6, R10, 0x3, RZ, 0xc0, !PT ;  /* 0x000000030a067812 */ /* 0x000fe400078ec0ff */
[----:B------:R-:W-:-:S07]  /*17b0*/  VIMNMX R7, PT, PT, R0, 0x1, !PT ;  /* 0x0000000100077848 */ /* 0x000fce0007fe0100 */
.L_x_18:
[----:B------:R-:W-:Y:S02]  /*17c0*/  ISETP.GE.U32.AND P2, PT, R2, 0xf, PT ;  /* 0x0000000f0200780c */ /* 0x000fe40003f46070 */
[----:B------:R-:W-:Y:S02]  /*17d0*/  MOV R11, RZ ;  /* 0x000000ff000b7202 */ /* 0x000fe40000000f00 */
[----:B-1----:R-:W-:-:S09]  /*17e0*/  MOV R12, RZ ;  /* 0x000000ff000c7202 */ /* 0x002fd20000000f00 */
[----:B------:R-:W-:Y:S05]  /*17f0*/  @!P2 BRA `(.L_x_13) ;  /* 0x000000040024a947 */ /* 0x000fea0003800000 */
[----:B------:R-:W-:Y:S01]  /*1800*/  HFMA2 R12, -RZ, RZ, 0, 0 ;  /* 0x00000000ff0c7431 */ /* 0x000fe200000001ff */
[----:B------:R-:W-:-:S07]  /*1810*/  MOV R8, RZ ;  /* 0x000000ff00087202 */ /* 0x000fce0000000f00 */
.L_x_14:
[----:B------:R-:W0:Y:S01]  /*1820*/  LDC.64 R18, c[0x0][0x390] ;  /* 0x0000e400ff127b82 */ /* 0x000e220000000a00 */
[----:B------:R-:W-:Y:S02]  /*1830*/  IMAD R13, R0, R8, R9 ;  /* 0x00000008000d7224 */ /* 0x000fe400078e0209 */
[----:B------:R-:W-:-:S05]  /*1840*/  IMAD.WIDE.U32 R10, R8, 0x4, R26 ;  /* 0x00000004080a7825 */ /* 0x000fca00078e001a */
[----:B------:R-:W2:Y:S04]  /*1850*/  LDG.E R15, desc[UR12][R10.64] ;  /* 0x0000000c0a0f7981 */ /* 0x000ea8000c1e1900 */
[----:B------:R-:W3:Y:S04]  /*1860*/  LDG.E R16, desc[UR12][R10.64+0x8] ;  /* 0x0000080c0a107981 */ /* 0x000ee8000c1e1900 */
[----:B------:R-:W4:Y:S01]  /*1870*/  LDG.E R23, desc[UR12][R10.64+0xc] ;  /* 0x00000c0c0a177981 */ /* 0x000f22000c1e1900 */
[----:B0-----:R-:W-:-:S03]  /*1880*/  IMAD.WIDE R18, R13, 0x4, R18 ;  /* 0x000000040d127825 */ /* 0x001fc600078e0212 */
[----:B------:R-:W5:Y:S04]  /*1890*/  LDG.E R13, desc[UR12][R10.64+0x4] ;  /* 0x0000040c0a0d7981 */ /* 0x000f68000c1e1900 */
[----:B------:R-:W2:Y:S01]  /*18a0*/  LDG.E R14, desc[UR12][R18.64] ;  /* 0x0000000c120e7981 */ /* 0x000ea2000c1e1900 */
[----:B------:R-:W-:-:S05]  /*18b0*/  IMAD.WIDE R20, R0, 0x4, R18 ;  /* 0x0000000400147825 */ /* 0x000fca00078e0212 */
[----:B------:R0:W5:Y:S02]  /*18c0*/  LDG.E R18, desc[UR12][R20.64] ;  /* 0x0000000c14127981 */ /* 0x000164000c1e1900 */
[----:B0-----:R-:W-:-:S05]  /*18d0*/  IMAD.WIDE R20, R0, 0x4, R20 ;  /* 0x0000000400147825 */ /* 0x001fca00078e0214 */
[----:B------:R-:W3:Y:S01]  /*18e0*/  LDG.E R17, desc[UR12][R20.64] ;  /* 0x0000000c14117981 */ /* 0x000ee2000c1e1900 */
[----:B------:R-:W-:-:S05]  /*18f0*/  IMAD.WIDE R24, R0, 0x4, R20 ;  /* 0x0000000400187825 */ /* 0x000fca00078e0214 */
[----:B------:R5:W4:Y:S01]  /*1900*/  LDG.E R22, desc[UR12][R24.64] ;  /* 0x0000000c18167981 */ /* 0x000b22000c1e1900 */
[----:B--2---:R-:W-:Y:S01]  /*1910*/  FFMA R12, R15, R14, R12 ;  /* 0x0000000e0f0c7223 */ /* 0x004fe2000000000c */
[----:B------:R-:W-:-:S04]  /*1920*/  IMAD.WIDE R14, R0, 0x4, R24 ;  /* 0x00000004000e7825 */ /* 0x000fc800078e0218 */
[----:B-----5:R-:W-:Y:S01]  /*1930*/  FFMA R25, R13, R18, R12 ;  /* 0x000000120d197223 */ /* 0x020fe2000000000c */
[C---:B------:R-:W-:Y:S01]  /*1940*/  IMAD.WIDE R18, R0.reuse, 0x4, R14 ;  /* 0x0000000400127825 */ /* 0x040fe200078e020e */
[----:B------:R-:W2:Y:S04]  /*1950*/  LDG.E R12, desc[UR12][R10.64+0x10] ;  /* 0x0000100c0a0c7981 */ /* 0x000ea8000c1e1900 */
[----:B------:R3:W2:Y:S01]  /*1960*/  LDG.E R13, desc[UR12][R14.64] ;  /* 0x0000000c0e0d7981 */ /* 0x0006a2000c1e1900 */
[----:B------:R-:W-:-:S05]  /*1970*/  IMAD.WIDE R20, R0, 0x4, R18 ;  /* 0x0000000400147825 */ /* 0x000fca00078e0212 */
[----:B------:R-:W5:Y:S01]  /*1980*/  LDG.E R24, desc[UR12][R20.64] ;  /* 0x0000000c14187981 */ /* 0x000f62000c1e1900 */
[----:B---3--:R-:W-:-:S03]  /*1990*/  FFMA R14, R16, R17, R25 ;  /* 0x00000011100e7223 */ /* 0x008fc60000000019 */
[----:B------:R-:W3:Y:S04]  /*19a0*/  LDG.E R16, desc[UR12][R10.64+0x14] ;  /* 0x0000140c0a107981 */ /* 0x000ee8000c1e1900 */
[----:B------:R2:W3:Y:S04]  /*19b0*/  LDG.E R17, desc[UR12][R18.64] ;  /* 0x0000000c12117981 */ /* 0x0004e8000c1e1900 */
[----:B------:R-:W5:Y:S01]  /*19c0*/  LDG.E R25, desc[UR12][R10.64+0x18] ;  /* 0x0000180c0a197981 */ /* 0x000f62000c1e1900 */
[----:B----4-:R-:W-:Y:S01]  /*19d0*/  FFMA R15, R23, R22, R14 ;  /* 0x00000016170f7223 */ /* 0x010fe2000000000e */
[----:B------:R-:W-:-:S02]  /*19e0*/  IMAD.WIDE R22, R0, 0x4, R20 ;  /* 0x0000000400167825 */ /* 0x000fc400078e0214 */
[----:B------:R-:W4:Y:S02]  /*19f0*/  LDG.E R14, desc[UR12][R10.64+0x1c] ;  /* 0x00001c0c0a0e7981 */ /* 0x000f24000c1e1900 */
[----:B--2---:R-:W-:Y:S01]  /*1a00*/  FFMA R19, R12, R13, R15 ;  /* 0x0000000d0c137223 */ /* 0x004fe2000000000f */
[----:B------:R-:W-:Y:S01]  /*1a10*/  IMAD.WIDE R12, R0, 0x4, R22 ;  /* 0x00000004000c7825 */ /* 0x000fe200078e0216 */
[----:B------:R-:W4:Y:S04]  /*1a20*/  LDG.E R15, desc[UR12][R22.64] ;  /* 0x0000000c160f7981 */ /* 0x000f28000c1e1900 */
[----:B------:R-:W2:Y:S01]  /*1a30*/  LDG.E R22, desc[UR12][R10.64+0x28] ;  /* 0x0000280c0a167981 */ /* 0x000ea2000c1e1900 */
[----:B---3--:R-:W-:Y:S01]  /*1a40*/  FFMA R20, R16, R17, R19 ;  /* 0x0000001110147223 */ /* 0x008fe20000000013 */
[----:B------:R-:W-:-:S02]  /*1a50*/  IMAD.WIDE R18, R0, 0x4, R12 ;  /* 0x0000000400127825 */ /* 0x000fc400078e020c */
[----:B------:R-:W3:Y:S04]  /*1a60*/  LDG.E R17, desc[UR12][R10.64+0x20] ;  /* 0x0000200c0a117981 */ /* 0x000ee8000c1e1900 */
[----:B------:R-:W3:Y:S01]  /*1a70*/  LDG.E R16, desc[UR12][R12.64] ;  /* 0x0000000c0c107981 */ /* 0x000ee2000c1e1900 */
[----:B-----5:R-:W-:-:S03]  /*1a80*/  FFMA R25, R25, R24, R20 ;  /* 0x0000001819197223 */ /* 0x020fc60000000014 */
[----:B------:R0:W5:Y:S04]  /*1a90*/  LDG.E R21, desc[UR12][R18.64] ;  /* 0x0000000c12157981 */ /* 0x000168000c1e1900 */
[----:B------:R-:W5:Y:S01]  /*1aa0*/  LDG.E R20, desc[UR12][R10.64+0x24] ;  /* 0x0000240c0a147981 */ /* 0x000f62000c1e1900 */
[----:B0-----:R-:W-:-:S05]  /*1ab0*/  IMAD.WIDE R18, R0, 0x4, R18 ;  /* 0x0000000400127825 */ /* 0x001fca00078e0212 */
[----:B------:R-:W2:Y:S01]  /*1ac0*/  LDG.E R23, desc[UR12][R18.64] ;  /* 0x0000000c12177981 */ /* 0x000ea2000c1e1900 */
[----:B------:R-:W-:-:S04]  /*1ad0*/  IMAD.WIDE R12, R0, 0x4, R18 ;  /* 0x00000004000c7825 */ /* 0x000fc800078e0212 */
[----:B----4-:R-:W-:Y:S01]  /*1ae0*/  FFMA R24, R14, R15, R25 ;  /* 0x0000000f0e187223 */ /* 0x010fe20000000019 */
[C---:B------:R-:W-:Y:S02]  /*1af0*/  IMAD.WIDE R14, R0.reuse, 0x4, R12 ;  /* 0x00000004000e7825 */ /* 0x040fe400078e020c */
[----:B------:R-:W4:Y:S04]  /*1b00*/  LDG.E R12, desc[UR12][R12.64] ;  /* 0x0000000c0c0c7981 */ /* 0x000f28000c1e1900 */
[----:B------:R-:W4:Y:S01]  /*1b10*/  LDG.E R13, desc[UR12][R10.64+0x34] ;  /* 0x0000340c0a0d7981 */ /* 0x000f22000c1e1900 */
[----:B---3--:R-:W-:Y:S01]  /*1b20*/  FFMA R25, R17, R16, R24 ;  /* 0x0000001011197223 */ /* 0x008fe20000000018 */
[----:B------:R-:W-:Y:S02]  /*1b30*/  IMAD.WIDE R16, R0, 0x4, R14 ;  /* 0x0000000400107825 */ /* 0x000fe400078e020e */
[----:B------:R-:W3:Y:S02]  /*1b40*/  LDG.E R14, desc[UR12][R14.64] ;  /* 0x0000000c0e0e7981 */ /* 0x000ee4000c1e1900 */
[----:B-----5:R-:W-:-:S02]  /*1b50*/  FFMA R24, R20, R21, R25 ;  /* 0x0000001514187223 */ /* 0x020fc40000000019 */
[----:B------:R-:W4:Y:S01]  /*1b60*/  LDG.E R25, desc[UR12][R10.64+0x2c] ;  /* 0x00002c0c0a197981 */ /* 0x000f22000c1e1900 */
[----:B------:R-:W-:-:S03]  /*1b70*/  IMAD.WIDE R20, R0, 0x4, R16 ;  /* 0x0000000400147825 */ /* 0x000fc600078e0210 */
[----:B------:R-:W5:Y:S04]  /*1b80*/  LDG.E R16, desc[UR12][R16.64] ;  /* 0x0000000c10107981 */ /* 0x000f68000c1e1900 */
[----:B------:R-:W5:Y:S01]  /*1b90*/  LDG.E R15, desc[UR12][R10.64+0x38] ;  /* 0x0000380c0a0f7981 */ /* 0x000f62000c1e1900 */
[----:B--2---:R-:W-:-:S03]  /*1ba0*/  FFMA R24, R22, R23, R24 ;  /* 0x0000001716187223 */ /* 0x004fc60000000018 */
[----:B------:R-:W3:Y:S01]  /*1bb0*/  LDG.E R23, desc[UR12][R10.64+0x30] ;  /* 0x0000300c0a177981 */ /* 0x000ee2000c1e1900 */
[----:B------:R-:W-:-:S03]  /*1bc0*/  IMAD.WIDE R18, R0, 0x4, R20 ;  /* 0x0000000400127825 */ /* 0x000fc600078e0214 */
[----:B------:R-:W2:Y:S04]  /*1bd0*/  LDG.E R22, desc[UR12][R20.64] ;  /* 0x0000000c14167981 */ /* 0x000ea8000c1e1900 */
[----:B------:R-:W2:Y:S04]  /*1be0*/  LDG.E R18, desc[UR12][R18.64] ;  /* 0x0000000c12127981 */ /* 0x000ea8000c1e1900 */
[----:B------:R-:W2:Y:S01]  /*1bf0*/  LDG.E R20, desc[UR12][R10.64+0x3c] ;  /* 0x00003c0c0a147981 */ /* 0x000ea2000c1e1900 */
[----:B------:R-:W-:-:S04]  /*1c00*/  IADD3 R8, PT, PT, R8, 0x10, RZ ;  /* 0x0000001008087810 */ /* 0x000fc80007ffe0ff */
[----:B------:R-:W-:Y:S01]  /*1c10*/  ISETP.NE.AND P2, PT, R8, R5, PT ;  /* 0x000000050800720c */ /* 0x000fe20003f45270 */
[----:B----4-:R-:W-:-:S04]  /*1c20*/  FFMA R12, R25, R12, R24 ;  /* 0x0000000c190c7223 */ /* 0x010fc80000000018 */
[----:B---3--:R-:W-:-:S04]  /*1c30*/  FFMA R12, R23, R14, R12 ;  /* 0x0000000e170c7223 */ /* 0x008fc8000000000c */
[----:B-----5:R-:W-:-:S04]  /*1c40*/  FFMA R13, R13, R16, R12 ;  /* 0x000000100d0d7223 */ /* 0x020fc8000000000c */
[----:B--2---:R-:W-:-:S04]  /*1c50*/  FFMA R13, R15, R22, R13 ;  /* 0x000000160f0d7223 */ /* 0x004fc8000000000d */
[----:B------:R-:W-:Y:S01]  /*1c60*/  FFMA R12, R20, R18, R13 ;  /* 0x00000012140c7223 */ /* 0x000fe2000000000d */
[----:B------:R-:W-:Y:S06]  /*1c70*/  @P2 BRA `(.L_x_14) ;  /* 0xfffffff800e82947 */ /* 0x000fec000383ffff */
[----:B------:R-:W-:-:S07]  /*1c80*/  MOV R11, R5 ;  /* 0x00000005000b7202 */ /* 0x000fce0000000f00 */
.L_x_13:
        /* <DEDUP_REMOVED lines=9> */
[----:B0-----:R-:W-:-:S03]  /*1d20*/  IMAD.WIDE R18, R13, 0x4, R18 ;  /* 0x000000040d127825 */ /* 0x001fc600078e0212 */
[----:B------:R-:W4:Y:S04]  /*1d30*/  LDG.E R13, desc[UR12][R14.64] ;  /* 0x0000000c0e0d7981 */ /* 0x000f28000c1e1900 */
[----:B------:R0:W4:Y:S02]  /*1d40*/  LDG.E R22, desc[UR12][R18.64] ;  /* 0x0000000c12167981 */ /* 0x000124000c1e1900 */
[----:B0-----:R-:W-:-:S05]  /*1d50*/  IMAD.WIDE R18, R0, 0x4, R18 ;  /* 0x0000000400127825 */ /* 0x001fca00078e0212 */
[----:B------:R-:W2:Y:S01]  /*1d60*/  LDG.E R23, desc[UR12][R18.64] ;  /* 0x0000000c12177981 */ /* 0x000ea2000c1e1900 */
[----:B------:R-:W-:-:S05]  /*1d70*/  IMAD.WIDE R20, R0, 0x4, R18 ;  /* 0x0000000400147825 */ /* 0x000fca00078e0212 */
[----:B------:R-:W3:Y:S01]  /*1d80*/  LDG.E R25, desc[UR12][R20.64] ;  /* 0x0000000c14197981 */ /* 0x000ee2000c1e1900 */
[----:B------:R-:W-:-:S05]  /*1d90*/  IMAD.WIDE R16, R0, 0x4, R20 ;  /* 0x0000000400107825 */ /* 0x000fca00078e0214 */
[----:B------:R2:W5:Y:S04]  /*1da0*/  LDG.E R24, desc[UR12][R16.64] ;  /* 0x0000000c10187981 */ /* 0x000568000c1e1900 */
[----:B------:R-:W5:Y:S01]  /*1db0*/  LDG.E R21, desc[UR12][R14.64+0x14] ;  /* 0x0000140c0e157981 */ /* 0x000f62000c1e1900 */
[----:B----4-:R-:W-:Y:S01]  /*1dc0*/  FFMA R22, R13, R22, R12 ;  /* 0x000000160d167223 */ /* 0x010fe2000000000c */
[----:B------:R-:W-:-:S04]  /*1dd0*/  IMAD.WIDE R12, R0, 0x4, R16 ;  /* 0x00000004000c7825 */ /* 0x000fc800078e0210 */
[----:B--2---:R-:W-:Y:S01]  /*1de0*/  FFMA R17, R8, R23, R22 ;  /* 0x0000001708117223 */ /* 0x004fe20000000016 */
[----:B------:R-:W-:Y:S01]  /*1df0*/  IMAD.WIDE R22, R0, 0x4, R12 ;  /* 0x0000000400167825 */ /* 0x000fe200078e020c */
[----:B------:R-:W5:Y:S03]  /*1e00*/  LDG.E R8, desc[UR12][R14.64+0xc] ;  /* 0x00000c0c0e087981 */ /* 0x000f66000c1e1900 */
[----:B---3--:R-:W-:Y:S01]  /*1e10*/  FFMA R25, R10, R25, R17 ;  /* 0x000000190a197223 */ /* 0x008fe20000000011 */
[----:B------:R-:W2:Y:S01]  /*1e20*/  LDG.E R12, desc[UR12][R12.64] ;  /* 0x0000000c0c0c7981 */ /* 0x000ea2000c1e1900 */
[----:B------:R-:W-:-:S03]  /*1e30*/  IMAD.WIDE R18, R0, 0x4, R22 ;  /* 0x0000000400127825 */ /* 0x000fc600078e0216 */
[----:B------:R-:W2:Y:S04]  /*1e40*/  LDG.E R10, desc[UR12][R14.64+0x10] ;  /* 0x0000100c0e0a7981 */ /* 0x000ea8000c1e1900 */
[----:B------:R-:W3:Y:S01]  /*1e50*/  LDG.E R22, desc[UR12][R22.64] ;  /* 0x0000000c16167981 */ /* 0x000ee2000c1e1900 */
[----:B------:R-:W-:-:S03]  /*1e60*/  IMAD.WIDE R16, R0, 0x4, R18 ;  /* 0x0000000400107825 */ /* 0x000fc600078e0212 */
[----:B------:R-:W4:Y:S04]  /*1e70*/  LDG.E R20, desc[UR12][R18.64] ;  /* 0x0000000c12147981 */ /* 0x000f28000c1e1900 */
[----:B------:R-:W4:Y:S04]  /*1e80*/  LDG.E R13, desc[UR12][R14.64+0x18] ;  /* 0x0000180c0e0d7981 */ /* 0x000f28000c1e1900 */
[----:B------:R-:W4:Y:S04]  /*1e90*/  LDG.E R16, desc[UR12][R16.64] ;  /* 0x0000000c10107981 */ /* 0x000f28000c1e1900 */
[----:B------:R-:W4:Y:S01]  /*1ea0*/  LDG.E R18, desc[UR12][R14.64+0x1c] ;  /* 0x00001c0c0e127981 */ /* 0x000f22000c1e1900 */
[----:B------:R-:W-:Y:S01]  /*1eb0*/  IADD3 R11, PT, PT, R11, 0x8, RZ ;  /* 0x000000080b0b7810 */ /* 0x000fe20007ffe0ff */
[----:B-----5:R-:W-:-:S04]  /*1ec0*/  FFMA R25, R8, R24, R25 ;  /* 0x0000001808197223 */ /* 0x020fc80000000019 */
[----:B--2---:R-:W-:-:S04]  /*1ed0*/  FFMA R10, R10, R12, R25 ;  /* 0x0000000c0a0a7223 */ /* 0x004fc80000000019 */
[----:B---3--:R-:W-:-:S04]  /*1ee0*/  FFMA R10, R21, R22, R10 ;  /* 0x00000016150a7223 */ /* 0x008fc8000000000a */
[----:B----4-:R-:W-:-:S04]  /*1ef0*/  FFMA R13, R13, R20, R10 ;  /* 0x000000140d0d7223 */ /* 0x010fc8000000000a */
[----:B------:R-:W-:-:S07]  /*1f00*/  FFMA R12, R18, R16, R13 ;  /* 0x00000010120c7223 */ /* 0x000fce000000000d */
.L_x_16:
[----:B------:R-:W-:Y:S05]  /*1f10*/  @!P2 BRA `(.L_x_15) ;  /* 0x0000000000a4a947 */ /* 0x000fea0003800000 */
[----:B------:R-:W-:Y:S01]  /*1f20*/  ISETP.NE.AND P2, PT, R6, RZ, PT ;  /* 0x000000ff0600720c */ /* 0x000fe20003f45270 */
[----:B------:R-:W-:-:S12]  /*1f30*/  @!P0 BRA `(.L_x_17) ;  /* 0x0000000000508947 */ /* 0x000fd80003800000 */
[----:B------:R-:W0:Y:S01]  /*1f40*/  LDC.64 R20, c[0x0][0x390] ;  /* 0x0000e400ff147b82 */ /* 0x000e220000000a00 */
[----:B------:R-:W-:Y:S02]  /*1f50*/  IMAD R13, R0, R11, R9 ;  /* 0x0000000b000d7224 */ /* 0x000fe400078e0209 */
[----:B------:R-:W-:-:S05]  /*1f60*/  IMAD.WIDE.U32 R18, R11, 0x4, R26 ;  /* 0x000000040b127825 */ /* 0x000fca00078e001a */
[----:B------:R-:W2:Y:S04]  /*1f70*/  LDG.E R10, desc[UR12][R18.64+0x4] ;  /* 0x0000040c120a7981 */ /* 0x000ea8000c1e1900 */
[----:B------:R-:W3:Y:S04]  /*1f80*/  LDG.E R24, desc[UR12][R18.64+0x8] ;  /* 0x0000080c12187981 */ /* 0x000ee8000c1e1900 */
[----:B------:R-:W4:Y:S01]  /*1f90*/  LDG.E R25, desc[UR12][R18.64+0xc] ;  /* 0x00000c0c12197981 */ /* 0x000f22000c1e1900 */
[----:B0-----:R-:W-:-:S03]  /*1fa0*/  IMAD.WIDE R20, R13, 0x4, R20 ;  /* 0x000000040d147825 */ /* 0x001fc600078e0214 */
[----:B------:R-:W5:Y:S01]  /*1fb0*/  LDG.E R13, desc[UR12][R18.64] ;  /* 0x0000000c120d7981 */ /* 0x000f62000c1e1900 */
[----:B------:R-:W-:-:S03]  /*1fc0*/  IMAD.WIDE R14, R0, 0x4, R20 ;  /* 0x00000004000e7825 */ /* 0x000fc600078e0214 */
[----:B------:R-:W5:Y:S01]  /*1fd0*/  LDG.E R20, desc[UR12][R20.64] ;  /* 0x0000000c14147981 */ /* 0x000f62000c1e1900 */
[----:B------:R-:W-:-:S03]  /*1fe0*/  IMAD.WIDE R16, R0, 0x4, R14 ;  /* 0x0000000400107825 */ /* 0x000fc600078e020e */
[----:B------:R-:W2:Y:S01]  /*1ff0*/  LDG.E R14, desc[UR12][R14.64] ;  /* 0x0000000c0e0e7981 */ /* 0x000ea2000c1e1900 */
[----:B------:R-:W-:-:S03]  /*2000*/  IMAD.WIDE R22, R0, 0x4, R16 ;  /* 0x0000000400167825 */ /* 0x000fc600078e0210 */
[----:B------:R-:W3:Y:S04]  /*2010*/  LDG.E R8, desc[UR12][R16.64] ;  /* 0x0000000c10087981 */ /* 0x000ee8000c1e1900 */
[----:B------:R-:W4:Y:S01]  /*2020*/  LDG.E R22, desc[UR12][R22.64] ;  /* 0x0000000c16167981 */ /* 0x000f22000c1e1900 */
[----:B------:R-:W-:Y:S01]  /*2030*/  IADD3 R11, PT, PT, R11, 0x4, RZ ;  /* 0x000000040b0b7810 */ /* 0x000fe20007ffe0ff */
[----:B-----5:R-:W-:-:S04]  /*2040*/  FFMA R13, R13, R20, R12 ;  /* 0x000000140d0d7223 */ /* 0x020fc8000000000c */
[----:B--2---:R-:W-:-:S04]  /*2050*/  FFMA R13, R10, R14, R13 ;  /* 0x0000000e0a0d7223 */ /* 0x004fc8000000000d */
[----:B---3--:R-:W-:-:S04]  /*2060*/  FFMA R8, R24, R8, R13 ;  /* 0x0000000818087223 */ /* 0x008fc8000000000d */
[----:B----4-:R-:W-:-:S07]  /*2070*/  FFMA R12, R25, R22, R8 ;  /* 0x00000016190c7223 */ /* 0x010fce0000000008 */
.L_x_17:
        /* <DEDUP_REMOVED lines=19> */
.L_x_15:
        /* <DEDUP_REMOVED lines=12> */
[----:B------:R-:W-:Y:S05]  /*2270*/  @P2 BRA `(.L_x_18) ;  /* 0xfffffff400502947 */ /* 0x000fea000383ffff */
.L_x_11:
[----:B------:R-:W2:Y:S02]  /*2280*/  LDCU UR9, c[0x0][0x3c8] ;  /* 0x00007900ff0977ac */ /* 0x000ea40008000800 */
[----:B--2---:R-:W-:Y:S02]  /*2290*/  UISETP.GE.AND UP0, UPT, UR9, 0x1, UPT ;  /* 0x000000010900788c */ /* 0x004fe4000bf06270 */
[----:B------:R-:W-:-:S07]  /*22a0*/  ULEA UR14, UR9, UR7, 0x2 ;  /* 0x00000007090e7291 */ /* 0x000fce000f8e10ff */
[----:B------:R-:W-:Y:S05]  /*22b0*/  BRA.U !UP0, `(.L_x_19) ;  /* 0x0000001108807547 */ /* 0x000fea000b800000 */
[----:B------:R-:W-:Y:S01]  /*22c0*/  UISETP.NE.AND UP0, UPT, UR9, 0x1, UPT ;  /* 0x000000010900788c */ /* 0x000fe2000bf05270 */
[----:B------:R-:W-:-:S08]  /*22d0*/  UMOV UR4, URZ ;  /* 0x000000ff00047c82 */ /* 0x000fd00008000000 */
[----:B------:R-:W-:Y:S05]  /*22e0*/  BRA.U !UP0, `(.L_x_20) ;  /* 0x0000000908447547 */ /* 0x000fea000b800000 */
[----:B------:R-:W2:Y:S01]  /*22f0*/  LDCU UR16, c[0x0][0x3c8] ;  /* 0x00007900ff1077ac */ /* 0x000ea20008000800 */
[----:B------:R-:W-:Y:S01]  /*2300*/  ULOP3.LUT UR4, UR9, 0x7ffffffe, URZ, 0xc0, !UPT ;  /* 0x7ffffffe09047892 */ /* 0x000fe2000f8ec0ff */
[----:B------:R-:W-:-:S11]  /*2310*/  UMOV UR5, URZ ;  /* 0x000000ff00057c82 */ /* 0x000fd60008000000 */
.L_x_29:
[----:B------:R-:W-:Y:S01]  /*2320*/  ULEA UR8, UR5, UR7, 0x2 ;  /* 0x0000000705087291 */ /* 0x000fe2000f8e10ff */
[----:B------:R-:W-:Y:S01]  /*2330*/  HFMA2 R3, -RZ, RZ, 0.96630859375, -0.0022525787353515625 ;  /* 0x3bbb989dff037431 */ /* 0x000fe200000001ff */
[----:B---3--:R-:W-:-:S07]  /*2340*/  MOV R4, 0x437c0000 ;  /* 0x437c000000047802 */ /* 0x008fce0000000f00 */
[----:B------:R-:W3:Y:S02]  /*2350*/  LDS R2, [UR8] ;  /* 0x00000008ff027984 */ /* 0x000ee40008000800 */
[----:B---3--:R-:W-:-:S04]  /*2360*/  FFMA.SAT R3, R2, -R3, 0.5 ;  /* 0x3f00000002037423 */ /* 0x008fc80000002803 */
[----:B------:R-:W-:-:S04]  /*2370*/  FFMA.RM R3, R3, R4, 12582913 ;  /* 0x4b40000103037423 */ /* 0x000fc80000004004 */
[C---:B------:R-:W-:Y:S01]  /*2380*/  FADD R5, R3.reuse, -12583039 ;  /* 0xcb40007f03057421 */ /* 0x040fe20000000000 */
[----:B------:R-:W-:-:S03]  /*2390*/  SHF.L.U32 R3, R3, 0x17, RZ ;  /* 0x0000001703037819 */ /* 0x000fc600000006ff */
[----:B------:R-:W-:-:S04]  /*23a0*/  FFMA R5, R2, -1.4426950216293334961, -R5 ;  /* 0xbfb8aa3b02057823 */ /* 0x000fc80000000805 */
[----:B------:R-:W-:-:S04]  /*23b0*/  FFMA R5, R2, -1.925963033500011079e-08, R5 ;  /* 0xb2a5706002057823 */ /* 0x000fc80000000005 */
[----:B------:R-:W3:Y:S02]  /*23c0*/  MUFU.EX2 R2, R5 ;  /* 0x0000000500027308 */ /* 0x000ee40000000800 */
[----:B---3--:R-:W-:-:S05]  /*23d0*/  FFMA R7, R3, R2, 1 ;  /* 0x3f80000003077423 */ /* 0x008fca0000000002 */
[----:B------:R-:W-:-:S04]  /*23e0*/  IADD3 R2, PT, PT, R7, 0x1800000, RZ ;  /* 0x0180000007027810 */ /* 0x000fc80007ffe0ff */
[----:B------:R-:W-:-:S04]  /*23f0*/  LOP3.LUT R2, R2, 0x7f800000, RZ, 0xc0, !PT ;  /* 0x7f80000002027812 */ /* 0x000fc800078ec0ff */
[----:B------:R-:W-:-:S13]  /*2400*/  ISETP.GT.U32.AND P0, PT, R2, 0x1ffffff, PT ;  /* 0x01ffffff0200780c */ /* 0x000fda0003f04070 */
[----:B------:R-:W-:Y:S05]  /*2410*/  @P0 BRA `(.L_x_21) ;  /* 0x0000000000100947 */ /* 0x000fea0003800000 */
[----:B------:R-:W-:Y:S02]  /*2420*/  MOV R2, R7 ;  /* 0x0000000700027202 */ /* 0x000fe40000000f00 */
[----:B------:R-:W-:-:S07]  /*2430*/  MOV R4, 0x2450 ;  /* 0x0000245000047802 */ /* 0x000fce0000000f00 */
[----:B012---:R-:W-:Y:S05]  /*2440*/  CALL.REL.NOINC `($__internal_0_$__cuda_sm20_rcp_rn_f32_slowpath) ;  /* 0x0000005000707944 */ /* 0x007fea0003c00000 */
[----:B------:R-:W-:Y:S05]  /*2450*/  BRA `(.L_x_22) ;  /* 0x0000000000107947 */ /* 0x000fea0003800000 */
.L_x_21:
[----:B------:R-:W3:Y:S02]  /*2460*/  MUFU.RCP R2, R7 ;  /* 0x0000000700027308 */ /* 0x000ee40000001000 */
[----:B---3--:R-:W-:-:S04]  /*2470*/  FFMA R3, R7, R2, -1 ;  /* 0xbf80000007037423 */ /* 0x008fc80000000002 */
[----:B------:R-:W-:-:S04]  /*2480*/  FADD.FTZ R3, -R3, -RZ ;  /* 0x800000ff03037221 */ /* 0x000fc80000010100 */
[----:B------:R-:W-:-:S07]  /*2490*/  FFMA R2, R2, R3, R2 ;  /* 0x0000000302027223 */ /* 0x000fce0000000002 */
.L_x_22:
[----:B--2---:R-:W-:Y:S02]  /*24a0*/  ULEA UR9, UR16, UR8, 0x2 ;  /* 0x0000000810097291 */ /* 0x004fe4000f8e10ff */
[----:B------:R-:W-:Y:S01]  /*24b0*/  STS [UR8], R2 ;  /* 0x00000002ff007988 */ /* 0x000fe20008000808 */
[----:B------:R-:W-:Y:S01]  /*24c0*/  HFMA2 R4, -RZ, RZ, 0.96630859375, -0.0022525787353515625 ;  /* 0x3bbb989dff047431 */ /* 0x000fe200000001ff */
[----:B------:R-:W-:-:S05]  /*24d0*/  MOV R5, 0x437c0000 ;  /* 0x437c000000057802 */ /* 0x000fca0000000f00 */
[----:B------:R-:W2:Y:S02]  /*24e0*/  LDS R3, [UR9] ;  /* 0x00000009ff037984 */ /* 0x000ea40008000800 */
[----:B--2---:R-:W-:-:S04]  /*24f0*/  FFMA.SAT R4, R3, -R4, 0.5 ;  /* 0x3f00000003047423 */ /* 0x004fc80000002804 */
[----:B------:R-:W-:-:S04]  /*2500*/  FFMA.RM R4, R4, R5, 12582913 ;  /* 0x4b40000104047423 */ /* 0x000fc80000004005 */
[C---:B------:R-:W-:Y:S01]  /*2510*/  FADD R6, R4.reuse, -12583039 ;  /* 0xcb40007f04067421 */ /* 0x040fe20000000000 */
[----:B------:R-:W-:-:S03]  /*2520*/  SHF.L.U32 R4, R4, 0x17, RZ ;  /* 0x0000001704047819 */ /* 0x000fc600000006ff */
[----:B------:R-:W-:-:S04]  /*2530*/  FFMA R6, R3, -1.4426950216293334961, -R6 ;  /* 0xbfb8aa3b03067823 */ /* 0x000fc80000000806 */
[----:B------:R-:W-:-:S04]  /*2540*/  FFMA R6, R3, -1.925963033500011079e-08, R6 ;  /* 0xb2a5706003067823 */ /* 0x000fc80000000006 */
[----:B------:R-:W2:Y:S02]  /*2550*/  MUFU.EX2 R3, R6 ;  /* 0x0000000600037308 */ /* 0x000ea40000000800 */
[----:B--2---:R-:W-:-:S05]  /*2560*/  FFMA R5, R4, R3, 1 ;  /* 0x3f80000004057423 */ /* 0x004fca0000000003 */
[----:B------:R-:W-:-:S04]  /*2570*/  IADD3 R2, PT, PT, R5, 0x1800000, RZ ;  /* 0x0180000005027810 */ /* 0x000fc80007ffe0ff */
[----:B------:R-:W-:-:S04]  /*2580*/  LOP3.LUT R2, R2, 0x7f800000, RZ, 0xc0, !PT ;  /* 0x7f80000002027812 */ /* 0x000fc800078ec0ff */
[----:B------:R-:W-:-:S13]  /*2590*/  ISETP.GT.U32.AND P0, PT, R2, 0x1ffffff, PT ;  /* 0x01ffffff0200780c */ /* 0x000fda0003f04070 */
[----:B------:R-:W-:Y:S05]  /*25a0*/  @P0 BRA `(.L_x_23) ;  /* 0x0000000000100947 */ /* 0x000fea0003800000 */
[----:B------:R-:W-:Y:S02]  /*25b0*/  MOV R2, R5 ;  /* 0x0000000500027202 */ /* 0x000fe40000000f00 */
[----:B------:R-:W-:-:S07]  /*25c0*/  MOV R4, 0x25e0 ;  /* 0x000025e000047802 */ /* 0x000fce0000000f00 */
[----:B01----:R-:W-:Y:S05]  /*25d0*/  CALL.REL.NOINC `($__internal_0_$__cuda_sm20_rcp_rn_f32_slowpath) ;  /* 0x00000050000c7944 */ /* 0x003fea0003c00000 */
[----:B------:R-:W-:Y:S05]  /*25e0*/  BRA `(.L_x_24) ;  /* 0x0000000000107947 */ /* 0x000fea0003800000 */
.L_x_23:
[----:B------:R-:W2:Y:S02]  /*25f0*/  MUFU.RCP R2, R5 ;  /* 0x0000000500027308 */ /* 0x000ea40000001000 */
[----:B--2---:R-:W-:-:S04]  /*2600*/  FFMA R3, R5, R2, -1 ;  /* 0xbf80000005037423 */ /* 0x004fc80000000002 */
[----:B------:R-:W-:-:S04]  /*2610*/  FADD.FTZ R3, -R3, -RZ ;  /* 0x800000ff03037221 */ /* 0x000fc80000010100 */
[----:B------:R-:W-:-:S07]  /*2620*/  FFMA R2, R2, R3, R2 ;  /* 0x0000000302027223 */ /* 0x000fce0000000002 */
.L_x_24:
[----:B------:R-:W-:Y:S01]  /*2630*/  ULEA UR10, UR5, UR14, 0x2 ;  /* 0x0000000e050a7291 */ /* 0x000fe2000f8e10ff */
[----:B------:R-:W-:Y:S01]  /*2640*/  HFMA2 R6, -RZ, RZ, 1.125, -9232 ;  /* 0x3c80f082ff067431 */ /* 0x000fe200000001ff */
[----:B------:R-:W-:Y:S01]  /*2650*/  ULEA UR11, UR16, UR9, 0x2 ;  /* 0x00000009100b7291 */ /* 0x000fe2000f8e10ff */
[----:B------:R-:W-:Y:S01]  /*2660*/  MOV R8, 0x3f800000 ;  /* 0x3f80000000087802 */ /* 0x000fe20000000f00 */
[----:B------:R-:W-:-:S05]  /*2670*/  ULEA UR15, UR16, UR8, 0x3 ;  /* 0x00000008100f7291 */ /* 0x000fca000f8e18ff */
[----:B------:R-:W-:Y:S04]  /*2680*/  STS [UR10], R2 ;  /* 0x00000002ff007988 */ /* 0x000fe8000800080a */
[----:B------:R-:W2:Y:S02]  /*2690*/  LDS R3, [UR11] ;  /* 0x0000000bff037984 */ /* 0x000ea40008000800 */
[C---:B--2---:R-:W-:Y:S01]  /*26a0*/  FMUL R4, |R3|.reuse, 2.8853900432586669922 ;  /* 0x4038aa3b03047820 */ /* 0x044fe20000400200 */
[C---:B------:R-:W-:Y:S01]  /*26b0*/  FMUL R7, R3.reuse, R3 ;  /* 0x0000000303077220 */ /* 0x040fe20000400000 */
[C---:B------:R-:W-:Y:S02]  /*26c0*/  FSETP.GE.AND P1, PT, |R3|.reuse, 0.60000002384185791016, PT ;  /* 0x3f19999a0300780b */ /* 0x040fe40003f26200 */
[----:B------:R-:W-:Y:S01]  /*26d0*/  FSETP.GE.AND P0, PT, |R3|, 9.010913848876953125, PT ;  /* 0x41102cb40300780b */ /* 0x000fe20003f06200 */
[C---:B------:R-:W-:Y:S01]  /*26e0*/  FFMA R6, R7.reuse, R6, -0.052303962409496307373 ;  /* 0xbd563cae07067423 */ /* 0x040fe20000000006 */
[----:B------:R-:W2:Y:S03]  /*26f0*/  MUFU.EX2 R4, R4 ;  /* 0x0000000400047308 */ /* 0x000ea60000000800 */
[----:B------:R-:W-:-:S04]  /*2700*/  FFMA R2, R7, R6, 0.1331529766321182251 ;  /* 0x3e08594107027423 */ /* 0x000fc80000000006 */
[----:B------:R-:W-:-:S04]  /*2710*/  FFMA R2, R7, R2, -0.33332768082618713379 ;  /* 0xbeaaa9ed07027423 */ /* 0x000fc80000000002 */
[----:B------:R-:W-:Y:S01]  /*2720*/  FFMA R2, R7, R2, RZ ;  /* 0x0000000207027223 */ /* 0x000fe200000000ff */
[----:B--2---:R-:W-:Y:S01]  /*2730*/  FADD R5, R4, 1 ;  /* 0x3f80000004057421 */ /* 0x004fe20000000000 */
[----:B------:R-:W-:-:S05]  /*2740*/  MOV R4, 0x437c0000 ;  /* 0x437c000000047802 */ /* 0x000fca0000000f00 */
[----:B------:R-:W2:Y:S02]  /*2750*/  MUFU.RCP R5, R5 ;  /* 0x0000000500057308 */ /* 0x000ea40000001000 */
[----:B--2---:R-:W-:-:S05]  /*2760*/  FFMA R6, R5, -2, R8 ;  /* 0xc000000005067823 */ /* 0x004fca0000000008 */
[----:B------:R-:W-:-:S04]  /*2770*/  FSEL R6, R6, 1, !P0 ;  /* 0x3f80000006067808 */ /* 0x000fc80004000000 */
[--C-:B------:R-:W-:Y:S01]  /*2780*/  LOP3.LUT R6, R6, 0x80000000, R3.reuse, 0xb8, !PT ;  /* 0x8000000006067812 */ /* 0x100fe200078eb803 */
[----:B------:R-:W-:Y:S01]  /*2790*/  @!P1 FFMA R6, R3, R2, R3 ;  /* 0x0000000203069223 */ /* 0x000fe20000000003 */
[----:B------:R-:W-:-:S04]  /*27a0*/  HFMA2 R3, -RZ, RZ, 0.96630859375, -0.0022525787353515625 ;  /* 0x3bbb989dff037431 */ /* 0x000fc800000001ff */
[----:B------:R-:W-:Y:S04]  /*27b0*/  STS [UR15], R6 ;  /* 0x00000006ff007988 */ /* 0x000fe8000800080f */
[----:B------:R-:W2:Y:S02]  /*27c0*/  LDS R2, [UR8+0x4] ;  /* 0x00000408ff027984 */ /* 0x000ea40008000800 */
        /* <DEDUP_REMOVED lines=16> */
.L_x_25:
[----:B------:R-:W2:Y:S02]  /*28d0*/  MUFU.RCP R2, R7 ;  /* 0x0000000700027308 */ /* 0x000ea40000001000 */
[----:B--2---:R-:W-:-:S04]  /*28e0*/  FFMA R3, R7, R2, -1 ;  /* 0xbf80000007037423 */ /* 0x004fc80000000002 */
[----:B------:R-:W-:-:S04]  /*28f0*/  FADD.FTZ R3, -R3, -RZ ;  /* 0x800000ff03037221 */ /* 0x000fc80000010100 */
[----:B------:R-:W-:-:S07]  /*2900*/  FFMA R2, R2, R3, R2 ;  /* 0x0000000302027223 */ /* 0x000fce0000000002 */
.L_x_26:
[----:B------:R-:W-:Y:S01]  /*2910*/  STS [UR8+0x4], R2 ;  /* 0x00000402ff007988 */ /* 0x000fe20008000808 */
[----:B------:R-:W-:Y:S01]  /*2920*/  HFMA2 R4, -RZ, RZ, 0.96630859375, -0.0022525787353515625 ;  /* 0x3bbb989dff047431 */ /* 0x000fe200000001ff */
[----:B------:R-:W-:Y:S02]  /*2930*/  MOV R5, 0x437c0000 ;  /* 0x437c000000057802 */ /* 0x000fe40000000f00 */
        /* <DEDUP_REMOVED lines=17> */
.L_x_27:
[----:B------:R-:W2:Y:S02]  /*2a50*/  MUFU.RCP R2, R5 ;  /* 0x0000000500027308 */ /* 0x000ea40000001000 */
[----:B--2---:R-:W-:-:S04]  /*2a60*/  FFMA R3, R5, R2, -1 ;  /* 0xbf80000005037423 */ /* 0x004fc80000000002 */
[----:B------:R-:W-:-:S04]  /*2a70*/  FADD.FTZ R3, -R3, -RZ ;  /* 0x800000ff03037221 */ /* 0x000fc80000010100 */
[----:B------:R-:W-:-:S07]  /*2a80*/  FFMA R2, R2, R3, R2 ;  /* 0x0000000302027223 */ /* 0x000fce0000000002 */
.L_x_28:
[----:B------:R-:W-:Y:S01]  /*2a90*/  STS [UR10+0x4], R2 ;  /* 0x00000402ff007988 */ /* 0x000fe2000800080a */
[----:B------:R-:W-:Y:S01]  /*2aa0*/  HFMA2 R6, -RZ, RZ, 1.125, -9232 ;  /* 0x3c80f082ff067431 */ /* 0x000fe200000001ff */
[----:B------:R-:W-:Y:S01]  /*2ab0*/  MOV R8, 0x3f800000 ;  /* 0x3f80000000087802 */ /* 0x000fe20000000f00 */
[----:B------:R-:W-:Y:S01]  /*2ac0*/  UIADD3 UR5, UPT, UPT, UR5, 0x2, URZ ;  /* 0x0000000205057890 */ /* 0x000fe2000fffe0ff */
[----:B------:R-:W2:Y:S03]  /*2ad0*/  LDS R3, [UR11+0x4] ;  /* 0x0000040bff037984 */ /* 0x000ea60008000800 */
[----:B------:R-:W-:Y:S01]  /*2ae0*/  UISETP.NE.AND UP0, UPT, UR5, UR4, UPT ;  /* 0x000000040500728c */ /* 0x000fe2000bf05270 */
[C---:B--2---:R-:W-:Y:S01]  /*2af0*/  FMUL R4, |R3|.reuse, 2.8853900432586669922 ;  /* 0x4038aa3b03047820 */ /* 0x044fe20000400200 */
[C---:B------:R-:W-:Y:S01]  /*2b00*/  FMUL R7, R3.reuse, R3 ;  /* 0x0000000303077220 */ /* 0x040fe20000400000 */
[----:B------:R-:W-:-:S02]  /*2b10*/  FSETP.GE.AND P0, PT, |R3|, 9.010913848876953125, PT ;  /* 0x41102cb40300780b */ /* 0x000fc40003f06200 */
[----:B------:R-:W-:Y:S01]  /*2b20*/  FSETP.GE.AND P1, PT, |R3|, 0.60000002384185791016, PT ;  /* 0x3f19999a0300780b */ /* 0x000fe20003f26200 */
[C---:B------:R-:W-:Y:S01]  /*2b30*/  FFMA R6, R7.reuse, R6, -0.052303962409496307373 ;  /* 0xbd563cae07067423 */ /* 0x040fe20000000006 */
[----:B------:R-:W2:Y:S03]  /*2b40*/  MUFU.EX2 R4, R4 ;  /* 0x0000000400047308 */ /* 0x000ea60000000800 */
[----:B------:R-:W-:Y:S01]  /*2b50*/  FFMA R6, R7, R6, 0.1331529766321182251 ;  /* 0x3e08594107067423 */ /* 0x000fe20000000006 */
[----:B--2---:R-:W-:-:S06]  /*2b60*/  FADD R5, R4, 1 ;  /* 0x3f80000004057421 */ /* 0x004fcc0000000000 */
[----:B------:R-:W2:Y:S02]  /*2b70*/  MUFU.RCP R5, R5 ;  /* 0x0000000500057308 */ /* 0x000ea40000001000 */
[----:B--2---:R-:W-:-:S05]  /*2b80*/  FFMA R2, R5, -2, R8 ;  /* 0xc000000005027823 */ /* 0x004fca0000000008 */
[----:B------:R-:W-:Y:S01]  /*2b90*/  FSEL R4, R2, 1, !P0 ;  /* 0x3f80000002047808 */ /* 0x000fe20004000000 */
[----:B------:R-:W-:-:S03]  /*2ba0*/  FFMA R2, R7, R6, -0.33332768082618713379 ;  /* 0xbeaaa9ed07027423 */ /* 0x000fc60000000006 */
[----:B------:R-:W-:Y:S01]  /*2bb0*/  LOP3.LUT R4, R4, 0x80000000, R3, 0xb8, !PT ;  /* 0x8000000004047812 */ /* 0x000fe200078eb803 */
[----:B------:R-:W-:-:S04]  /*2bc0*/  FFMA R2, R7, R2, RZ ;  /* 0x0000000207027223 */ /* 0x000fc800000000ff */
[----:B------:R-:W-:-:S05]  /*2bd0*/  @!P1 FFMA R4, R3, R2, R3 ;  /* 0x0000000203049223 */ /* 0x000fca0000000003 */
[----:B------:R3:W-:Y:S01]  /*2be0*/  STS [UR15+0x4], R4 ;  /* 0x00000404ff007988 */ /* 0x0007e2000800080f */
[----:B------:R-:W-:Y:S05]  /*2bf0*/  BRA.U UP0, `(.L_x_29) ;  /* 0xfffffff500c87547 */ /* 0x000fea000b83ffff */
.L_x_20:
[----:B------:R-:W2:Y:S02]  /*2c00*/  LDCU UR9, c[0x0][0x3c8] ;  /* 0x00007900ff0977ac */ /* 0x000ea40008000800 */
[----:B--2---:R-:W-:-:S04]  /*2c10*/  ULOP3.LUT UR5, UR9, 0x1, URZ, 0xc0, !UPT ;  /* 0x0000000109057892 */ /* 0x004fc8000f8ec0ff */
[----:B------:R-:W-:-:S09]  /*2c20*/  UISETP.NE.U32.AND UP0, UPT, UR5, 0x1, UPT ;  /* 0x000000010500788c */ /* 0x000fd2000bf05070 */
[----:B------:R-:W-:Y:S05]  /*2c30*/  BRA.U UP0, `(.L_x_30) ;  /* 0x0000000500287547 */ /* 0x000fea000b800000 */
[----:B------:R-:W-:Y:S01]  /*2c40*/  ULEA UR8, UR4, UR7, 0x2 ;  /* 0x0000000704087291 */ /* 0x000fe2000f8e10ff */
[----:B------:R-:W-:Y:S01]  /*2c50*/  HFMA2 R3, -RZ, RZ, 0.96630859375, -0.0022525787353515625 ;  /* 0x3bbb989dff037431 */ /* 0x000fe200000001ff */
[----:B---3--:R-:W-:-:S07]  /*2c60*/  MOV R4, 0x437c0000 ;  /* 0x437c000000047802 */ /* 0x008fce0000000f00 */
        /* <DEDUP_REMOVED lines=17> */
.L_x_31:
[----:B------:R-:W2:Y:S02]  /*2d80*/  MUFU.RCP R2, R7 ;  /* 0x0000000700027308 */ /* 0x000ea40000001000 */
[----:B--2---:R-:W-:-:S04]  /*2d90*/  FFMA R3, R7, R2, -1 ;  /* 0xbf80000007037423 */ /* 0x004fc80000000002 */
[----:B------:R-:W-:-:S04]  /*2da0*/  FADD.FTZ R3, -R3, -RZ ;  /* 0x800000ff03037221 */ /* 0x000fc80000010100 */
[----:B------:R-:W-:-:S07]  /*2db0*/  FFMA R2, R2, R3, R2 ;  /* 0x0000000302027223 */ /* 0x000fce0000000002 */
.L_x_32:
[----:B------:R-:W2:Y:S01]  /*2dc0*/  LDCU UR5, c[0x0][0x3c8] ;  /* 0x00007900ff0577ac */ /* 0x000ea20008000800 */
[----:B------:R-:W-:Y:S01]  /*2dd0*/  STS [UR8], R2 ;  /* 0x00000002ff007988 */ /* 0x000fe20008000808 */
[----:B------:R-:W-:Y:S01]  /*2de0*/  HFMA2 R4, -RZ, RZ, 0.96630859375, -0.0022525787353515625 ;  /* 0x3bbb989dff047431 */ /* 0x000fe200000001ff */
[----:B------:R-:W-:Y:S01]  /*2df0*/  MOV R5, 0x437c0000 ;  /* 0x437c000000057802 */ /* 0x000fe20000000f00 */
[----:B--2---:R-:W-:-:S09]  /*2e00*/  ULEA UR5, UR5, UR8, 0x2 ;  /* 0x0000000805057291 */ /* 0x004fd2000f8e10ff */
        /* <DEDUP_REMOVED lines=17> */
.L_x_33:
[----:B------:R-:W2:Y:S02]  /*2f20*/  MUFU.RCP R2, R5 ;  /* 0x0000000500027308 */ /* 0x000ea40000001000 */
[----:B--2---:R-:W-:-:S04]  /*2f30*/  FFMA R3, R5, R2, -1 ;  /* 0xbf80000005037423 */ /* 0x004fc80000000002 */
[----:B------:R-:W-:-:S04]  /*2f40*/  FADD.FTZ R3, -R3, -RZ ;  /* 0x800000ff03037221 */ /* 0x000fc80000010100 */
[----:B------:R-:W-:-:S07]  /*2f50*/  FFMA R2, R2, R3, R2 ;  /* 0x0000000302027223 */ /* 0x000fce0000000002 */
.L_x_34:
[----:B------:R-:W2:Y:S01]  /*2f60*/  LDCU UR9, c[0x0][0x3c8] ;  /* 0x00007900ff0977ac */ /* 0x000ea20008000800 */
[----:B------:R-:W-:Y:S01]  /*2f70*/  HFMA2 R6, -RZ, RZ, 1.125, -9232 ;  /* 0x3c80f082ff067431 */ /* 0x000fe200000001ff */
[----:B------:R-:W-:Y:S01]  /*2f80*/  MOV R8, 0x3f800000 ;  /* 0x3f80000000087802 */ /* 0x000fe20000000f00 */
[----:B------:R-:W-:-:S09]  /*2f90*/  ULEA UR4, UR4, UR14, 0x2 ;  /* 0x0000000e04047291 */ /* 0x000fd2000f8e10ff */
[----:B------:R-:W-:Y:S01]  /*2fa0*/  STS [UR4], R2 ;  /* 0x00000002ff007988 */ /* 0x000fe20008000804 */
[----:B--2---:R-:W-:Y:S02]  /*2fb0*/  ULEA UR5, UR9, UR5, 0x2 ;  /* 0x0000000509057291 */ /* 0x004fe4000f8e10ff */
[----:B------:R-:W-:-:S07]  /*2fc0*/  ULEA UR4, UR9, UR8, 0x3 ;  /* 0x0000000809047291 */ /* 0x000fce000f8e18ff */
        /* <DEDUP_REMOVED lines=10> */
[----:B--2---:R-:W-:-:S06]  /*3070*/  FADD R5, R4, 1 ;  /* 0x3f80000004057421 */ /* 0x004fcc0000000000 */
[----:B------:R-:W2:Y:S02]  /*3080*/  MUFU.RCP R5, R5 ;  /* 0x0000000500057308 */ /* 0x000ea40000001000 */
[----:B--2---:R-:W-:-:S05]  /*3090*/  FFMA R6, R5, -2, R8 ;  /* 0xc000000005067823 */ /* 0x004fca0000000008 */
[----:B------:R-:W-:-:S04]  /*30a0*/  FSEL R6, R6, 1, !P0 ;  /* 0x3f80000006067808 */ /* 0x000fc80004000000 */
[--C-:B------:R-:W-:Y:S01]  /*30b0*/  LOP3.LUT R6, R6, 0x80000000, R3.reuse, 0xb8, !PT ;  /* 0x8000000006067812 */ /* 0x100fe200078eb803 */
[----:B------:R-:W-:-:S05]  /*30c0*/  @!P1 FFMA R6, R3, R2, R3 ;  /* 0x0000000203069223 */ /* 0x000fca0000000003 */
[----:B------:R2:W-:Y:S02]  /*30d0*/  STS [UR4], R6 ;  /* 0x00000006ff007988 */ /* 0x0005e40008000804 */
.L_x_30:
[----:B------:R-:W-:Y:S02]  /*30e0*/  UIADD3 UR4, UPT, UPT, UR9, -0x1, URZ ;  /* 0xffffffff09047890 */ /* 0x000fe4000fffe0ff */
[----:B------:R-:W-:Y:S02]  /*30f0*/  ULOP3.LUT UR11, UR9, 0xf, URZ, 0xc0, !UPT ;  /* 0x0000000f090b7892 */ /* 0x000fe4000f8ec0ff */
[----:B------:R-:W-:Y:S02]  /*3100*/  UISETP.GE.U32.AND UP0, UPT, UR4, 0xf, UPT ;  /* 0x0000000f0400788c */ /* 0x000fe4000bf06070 */
[----:B------:R-:W-:Y:S01]  /*3110*/  UISETP.NE.AND UP1, UPT, UR11, URZ, UPT ;  /* 0x000000ff0b00728c */ /* 0x000fe2000bf25270 */
[----:B------:R-:W-:-:S06]  /*3120*/  UMOV UR4, URZ ;  /* 0x000000ff00047c82 */ /* 0x000fcc0008000000 */
[----:B------:R-:W-:Y:S05]  /*3130*/  BRA.U !UP0, `(.L_x_35) ;  /* 0x0000000108347547 */ /* 0x000fea000b800000 */
[----:B------:R-:W4:Y:S01]  /*3140*/  S2UR UR5, SR_CgaCtaId ;  /* 0x00000000000579c3 */ /* 0x000f220000008800 */
[----:B------:R-:W-:Y:S01]  /*3150*/  UMOV UR8, 0x400 ;  /* 0x0000040000087882 */ /* 0x000fe20000000000 */
[----:B------:R-:W-:Y:S02]  /*3160*/  ULOP3.LUT UR4, UR9, 0x7ffffff0, URZ, 0xc0, !UPT ;  /* 0x7ffffff009047892 */ /* 0x000fe4000f8ec0ff */
[----:B----4-:R-:W-:-:S03]  /*3170*/  ULEA UR8, UR5, UR8, 0x18 ;  /* 0x0000000805087291 */ /* 0x010fc6000f8ec0ff */
[----:B------:R-:W-:-:S09]  /*3180*/  UMOV UR5, URZ ;  /* 0x000000ff00057c82 */ /* 0x000fd20008000000 */
.L_x_36:
[----:B------:R-:W-:Y:S02]  /*3190*/  ULEA UR10, UR5, UR8, 0x2 ;  /* 0x00000008050a7291 */ /* 0x000fe4000f8e10ff */
[----:B------:R-:W-:-:S04]  /*31a0*/  UIADD3 UR5, UPT, UPT, UR5, 0x10, URZ ;  /* 0x0000001005057890 */ /* 0x000fc8000fffe0ff */
[----:B------:R-:W-:-:S03]  /*31b0*/  UISETP.NE.AND UP0, UPT, UR5, UR4, UPT ;  /* 0x000000040500728c */ /* 0x000fc6000bf05270 */
[----:B------:R-:W-:Y:S04]  /*31c0*/  STS.128 [UR10], RZ ;  /* 0x000000ffff007988 */ /* 0x000fe80008000c0a */
[----:B------:R-:W-:Y:S04]  /*31d0*/  STS.128 [UR10+0x10], RZ ;  /* 0x000010ffff007988 */ /* 0x000fe80008000c0a */
[----:B------:R-:W-:Y:S04]  /*31e0*/  STS.128 [UR10+0x20], RZ ;  /* 0x000020ffff007988 */ /* 0x000fe80008000c0a */
[----:B------:R-:W-:Y:S01]  /*31f0*/  STS.128 [UR10+0x30], RZ ;  /* 0x000030ffff007988 */ /* 0x000fe20008000c0a */
[----:B------:R-:W-:Y:S05]  /*3200*/  BRA.U UP0, `(.L_x_36) ;  /* 0xfffffffd00e07547 */ /* 0x000fea000b83ffff */
.L_x_35:
[----:B------:R-:W-:Y:S05]  /*3210*/  BRA.U !UP1, `(.L_x_19) ;  /* 0x0000000109a87547 */ /* 0x000fea000b800000 */
[----:B------:R-:W-:Y:S02]  /*3220*/  UISETP.GE.U32.AND UP0, UPT, UR11, 0x8, UPT ;  /* 0x000000080b00788c */ /* 0x000fe4000bf06070 */
[----:B------:R-:W-:-:S04]  /*3230*/  ULOP3.LUT UR10, UR9, 0x7, URZ, 0xc0, !UPT ;  /* 0x00000007090a7892 */ /* 0x000fc8000f8ec0ff */
[----:B------:R-:W-:-:S03]  /*3240*/  UISETP.NE.AND UP1, UPT, UR10, URZ, UPT ;  /* 0x000000ff0a00728c */ /* 0x000fc6000bf25270 */
[----:B------:R-:W-:Y:S08]  /*3250*/  BRA.U !UP0, `(.L_x_37) ;  /* 0x0000000108347547 */ /* 0x000ff0000b800000 */
[----:B------:R-:W4:Y:S01]  /*3260*/  S2UR UR8, SR_CgaCtaId ;  /* 0x00000000000879c3 */ /* 0x000f220000008800 */
[----:B------:R-:W-:Y:S02]  /*3270*/  UMOV UR5, 0x400 ;  /* 0x0000040000057882 */ /* 0x000fe40000000000 */
[----:B----4-:R-:W-:-:S04]  /*3280*/  ULEA UR5, UR8, UR5, 0x18 ;  /* 0x0000000508057291 */ /* 0x010fc8000f8ec0ff */
[----:B------:R-:W-:Y:S02]  /*3290*/  ULEA UR5, UR4, UR5, 0x2 ;  /* 0x0000000504057291 */ /* 0x000fe4000f8e10ff */
[----:B------:R-:W-:-:S07]  /*32a0*/  UIADD3 UR4, UPT, UPT, UR4, 0x8, URZ ;  /* 0x0000000804047890 */ /* 0x000fce000fffe0ff */
[----:B------:R-:W-:Y:S04]  /*32b0*/  STS [UR5], RZ ;  /* 0x000000ffff007988 */ /* 0x000fe80008000805 */
[----:B------:R-:W-:Y:S04]  /*32c0*/  STS [UR5+0x4], RZ ;  /* 0x000004ffff007988 */ /* 0x000fe80008000805 */
[----:B------:R-:W-:Y:S04]  /*32d0*/  STS [UR5+0x8], RZ ;  /* 0x000008ffff007988 */ /* 0x000fe80008000805 */
[----:B------:R-:W-:Y:S04]  /*32e0*/  STS [UR5+0xc], RZ ;  /* 0x00000cffff007988 */ /* 0x000fe80008000805 */
[----:B------:R-:W-:Y:S04]  /*32f0*/  STS [UR5+0x10], RZ ;  /* 0x000010ffff007988 */ /* 0x000fe80008000805 */
[----:B------:R-:W-:Y:S04]  /*3300*/  STS [UR5+0x14], RZ ;  /* 0x000014ffff007988 */ /* 0x000fe80008000805 */
[----:B------:R-:W-:Y:S04]  /*3310*/  STS [UR5+0x18], RZ ;  /* 0x000018ffff007988 */ /* 0x000fe80008000805 */
[----:B------:R-:W-:Y:S01]  /*3320*/  STS [UR5+0x1c], RZ ;  /* 0x00001cffff007988 */ /* 0x000fe20008000805 */
.L_x_37:
        /* <DEDUP_REMOVED lines=13> */
[----:B------:R-:W-:Y:S01]  /*3400*/  STS [UR5+0xc], RZ ;  /* 0x00000cffff007988 */ /* 0x000fe20008000805 */
.L_x_38:
[----:B------:R-:W-:Y:S05]  /*3410*/  BRA.U !UP1, `(.L_x_19) ;  /* 0x0000000109287547 */ /* 0x000fea000b800000 */
[----:B------:R-:W4:Y:S01]  /*3420*/  S2UR UR8, SR_CgaCtaId ;  /* 0x00000000000879c3 */ /* 0x000f220000008800 */
[----:B------:R-:W-:Y:S02]  /*3430*/  UMOV UR5, 0x400 ;  /* 0x0000040000057882 */ /* 0x000fe40000000000 */
[----:B----4-:R-:W-:-:S03]  /*3440*/  ULEA UR8, UR8, UR5, 0x18 ;  /* 0x0000000508087291 */ /* 0x010fc6000f8ec0ff */
[----:B------:R-:W-:-:S09]  /*3450*/  UMOV UR5, URZ ;  /* 0x000000ff00057c82 */ /* 0x000fd20008000000 */
.L_x_39:
[----:B------:R-:W-:Y:S02]  /*3460*/  ULEA UR10, UR4, UR8, 0x2 ;  /* 0x00000008040a7291 */ /* 0x000fe4000f8e10ff */
[----:B------:R-:W-:Y:S02]  /*3470*/  UIADD3 UR5, UPT, UPT, UR5, 0x1, URZ ;  /* 0x0000000105057890 */ /* 0x000fe4000fffe0ff */
[----:B------:R-:W-:Y:S02]  /*3480*/  UIADD3 UR4, UPT, UPT, UR4, 0x1, URZ ;  /* 0x0000000104047890 */ /* 0x000fe4000fffe0ff */
[----:B------:R-:W-:-:S03]  /*3490*/  UISETP.NE.AND UP0, UPT, UR5, UR11, UPT ;  /* 0x0000000b0500728c */ /* 0x000fc6000bf05270 */
[----:B------:R-:W-:Y:S06]  /*34a0*/  STS [UR10], RZ ;  /* 0x000000ffff007988 */ /* 0x000fec000800080a */
[----:B------:R-:W-:Y:S05]  /*34b0*/  BRA.U UP0, `(.L_x_39) ;  /* 0xfffffffd00e87547 */ /* 0x000fea000b83ffff */
.L_x_19:
[----:B------:R-:W4:Y:S02]  /*34c0*/  LDC R2, c[0x0][0x3c0] ;  /* 0x0000f000ff027b82 */ /* 0x000f240000000800 */
[----:B----4-:R-:W-:-:S13]  /*34d0*/  ISETP.GE.AND P0, PT, R2, 0x1, PT ;  /* 0x000000010200780c */ /* 0x010fda0003f06270 */
[----:B------:R-:W-:Y:S05]  /*34e0*/  @!P0 EXIT ;  /* 0x000000000000894d */ /* 0x000fea0003800000 */
[----:B------:R-:W-:-:S06]  /*34f0*/  UISETP.GE.AND UP0, UPT, UR9, 0x1, UPT ;  /* 0x000000010900788c */ /* 0x000fcc000bf06270 */
[----:B------:R-:W-:-:S13]  /*3500*/  PLOP3.LUT P0, PT, PT, PT, UP0, 0x80, 0x8 ;  /* 0x000000000008781c */ /* 0x000fda0003f0f008 */
[----:B------:R-:W-:Y:S05]  /*3510*/  @!P0 EXIT ;  /* 0x000000000000894d */ /* 0x000fea0003800000 */
[----:B------:R-:W4:Y:S01]  /*3520*/  LDC R2, c[0x0][0x3c4] ;  /* 0x0000f100ff027b82 */ /* 0x000f220000000800 */
[----:B------:R-:W-:Y:S02]  /*3530*/  ULEA UR15, UR9, UR14, 0x2 ;  /* 0x0000000e090f7291 */ /* 0x000fe4000f8e10ff */
[----:B------:R-:W-:Y:S02]  /*3540*/  UIADD3 UR20, UPT, UPT, UR9, -0x1, URZ ;  /* 0xffffffff09147890 */ /* 0x000fe4000fffe0ff */
[----:B------:R-:W-:Y:S02]  /*3550*/  ULOP3.LUT UR21, UR9, 0xf, URZ, 0xc0, !UPT ;  /* 0x0000000f09157892 */ /* 0x000fe4000f8ec0ff */
[----:B------:R-:W-:Y:S02]  /*3560*/  ULOP3.LUT UR22, UR9, 0x7, URZ, 0xc0, !UPT ;  /* 0x0000000709167892 */ /* 0x000fe4000f8ec0ff */
[----:B------:R-:W-:Y:S02]  /*3570*/  ULOP3.LUT UR23, UR9, 0x3, URZ, 0xc0, !UPT ;  /* 0x0000000309177892 */ /* 0x000fe4000f8ec0ff */
[----:B------:R-:W-:-:S02]  /*3580*/  ULOP3.LUT UR11, UR9, 0x7ffffff0, URZ, 0xc0, !UPT ;  /* 0x7ffffff0090b7892 */ /* 0x000fc4000f8ec0ff */
[----:B------:R-:W-:Y:S02]  /*3590*/  ULOP3.LUT UR16, UR9, 0x7ffffffc, URZ, 0xc0, !UPT ;  /* 0x7ffffffc09107892 */ /* 0x000fe4000f8ec0ff */
[----:B------:R-:W-:Y:S02]  /*35a0*/  ULOP3.LUT UR24, UR9, 0x1, URZ, 0xc0, !UPT ;  /* 0x0000000109187892 */ /* 0x000fe4000f8ec0ff */
[----:B------:R-:W-:Y:S01]  /*35b0*/  ULOP3.LUT UR17, UR9, 0x7ffffff8, URZ, 0xc0, !UPT ;  /* 0x7ffffff809117892 */ /* 0x000fe2000f8ec0ff */
[----:B----4-:R-:W-:-:S11]  /*35c0*/  LOP3.LUT R2, R2, 0x7ffffff8, RZ, 0xc0, !PT ;  /* 0x7ffffff802027812 */ /* 0x010fd600078ec0ff */
.L_x_65:
[----:B----4-:R-:W4:Y:S01]  /*35d0*/  LDCU UR10, c[0x0][0x3c8] ;  /* 0x00007900ff0a77ac */ /* 0x010f220008000800 */
[----:B------:R-:W-:Y:S01]  /*35e0*/  UISETP.GE.U32.AND UP0, UPT, UR20, 0xf, UPT ;  /* 0x0000000f1400788c */ /* 0x000fe2000bf06070 */
[----:B------:R-:W-:Y:S01]  /*35f0*/  UMOV UR7, UR6 ;  /* 0x0000000600077c82 */ /* 0x000fe20008000000 */
[----:B------:R-:W-:Y:S01]  /*3600*/  UIADD3 UR6, UPT, UPT, UR6, -0x1, URZ ;  /* 0xffffffff06067890 */ /* 0x000fe2000fffe0ff */
[----:B------:R-:W-:-:S03]  /*3610*/  UMOV UR4, URZ ;  /* 0x000000ff00047c82 */ /* 0x000fc60008000000 */
[----:B----4-:R-:W-:-:S03]  /*3620*/  UIMAD UR10, UR6, UR10, URZ ;  /* 0x0000000a060a72a4 */ /* 0x010fc6000f8e02ff */
[----:B0123--:R-:W-:Y:S09]  /*3630*/  BRA.U !UP0, `(.L_x_40) ;  /* 0x0000000508207547 */ /* 0x00fff2000b800000 */
[----:B------:R-:W4:Y:S01]  /*3640*/  LDCU.64 UR4, c[0x0][0x380] ;  /* 0x00007000ff0477ac */ /* 0x000f220008000a00 */
[----:B------:R-:W5:Y:S01]  /*3650*/  S2UR UR9, SR_CgaCtaId ;  /* 0x00000000000979c3 */ /* 0x000f620000008800 */
[----:B------:R-:W-:Y:S01]  /*3660*/  UMOV UR8, 0x400 ;  /* 0x0000040000087882 */ /* 0x000fe20000000000 */
[----:B----4-:R-:W-:-:S04]  /*3670*/  UIMAD.WIDE UR4, UR10, 0x4, UR4 ;  /* 0x000000040a0478a5 */ /* 0x010fc8000f8e0204 */
[----:B------:R-:W-:Y:S02]  /*3680*/  UIADD3 UR18, UP0, UPT, UR4, 0x20, URZ ;  /* 0x0000002004127890 */ /* 0x000fe4000ff1e0ff */
[----:B-----5:R-:W-:Y:S02]  /*3690*/  ULEA UR8, UR9, UR8, 0x18 ;  /* 0x0000000809087291 */ /* 0x020fe4000f8ec0ff */
[----:B------:R-:W-:Y:S02]  /*36a0*/  UIADD3.X UR5, UPT, UPT, URZ, UR5, URZ, UP0, !UPT ;  /* 0x00000005ff057290 */ /* 0x000fe400087fe4ff */
[----:B------:R-:W-:Y:S01]  /*36b0*/  MOV R3, UR18 ;  /* 0x0000001200037c02 */ /* 0x000fe20008000f00 */
[----:B------:R-:W-:Y:S02]  /*36c0*/  UIADD3 UR9, UPT, UPT, -UR11, URZ, URZ ;  /* 0x000000ff0b097290 */ /* 0x000fe4000fffe1ff */
[----:B------:R-:W-:Y:S01]  /*36d0*/  UIADD3 UR4, UPT, UPT, UR8, 0x20, URZ ;  /* 0x0000002008047890 */ /* 0x000fe2000fffe0ff */
[----:B---3--:R-:W-:-:S11]  /*36e0*/  MOV R4, UR5 ;  /* 0x0000000500047c02 */ /* 0x008fd60008000f00 */
.L_x_41:
[----:B0-----:R-:W-:Y:S01]  /*36f0*/  MOV R22, R3 ;  /* 0x0000000300167202 */ /* 0x001fe20000000f00 */
[----:B------:R-:W0:Y:S01]  /*3700*/  LDS.128 R8, [UR4+-0x20] ;  /* 0xffffe004ff087984 */ /* 0x000e220008000c00 */
[----:B------:R-:W-:-:S03]  /*3710*/  MOV R23, R4 ;  /* 0x0000000400177202 */ /* 0x000fc60000000f00 */
[----:B--2---:R-:W2:Y:S04]  /*3720*/  LDS.128 R4, [UR4+-0x10] ;  /* 0xfffff004ff047984 */ /* 0x004ea80008000c00 */
[----:B-1----:R-:W0:Y:S04]  /*3730*/  LDG.E R12, desc[UR12][R22.64+-0x1c] ;  /* 0xffffe40c160c7981 */ /* 0x002e28000c1e1900 */
[----:B------:R-:W3:Y:S04]  /*3740*/  LDG.E R19, desc[UR12][R22.64+-0x18] ;  /* 0xffffe80c16137981 */ /* 0x000ee8000c1e1900 */
[----:B------:R-:W4:Y:S04]  /*3750*/  LDG.E R16, desc[UR12][R22.64+-0x14] ;  /* 0xffffec0c16107981 */ /* 0x000f28000c1e1900 */
[----:B------:R-:W2:Y:S04]  /*3760*/  LDG.E R17, desc[UR12][R22.64+-0x10] ;  /* 0xfffff00c16117981 */ /* 0x000ea8000c1e1900 */
[----:B------:R-:W5:Y:S04]  /*3770*/  LDG.E R3, desc[UR12][R22.64+-0x20] ;  /* 0xffffe00c16037981 */ /* 0x000f68000c1e1900 */
[----:B------:R-:W5:Y:S04]  /*3780*/  LDG.E R24, desc[UR12][R22.64+-0xc] ;  /* 0xfffff40c16187981 */ /* 0x000f68000c1e1900 */
[----:B------:R-:W5:Y:S04]  /*3790*/  LDG.E R13, desc[UR12][R22.64+-0x8] ;  /* 0xfffff80c160d7981 */ /* 0x000f68000c1e1900 */
[----:B------:R-:W5:Y:S04]  /*37a0*/  LDG.E R14, desc[UR12][R22.64+-0x4] ;  /* 0xfffffc0c160e7981 */ /* 0x000f68000c1e1900 */
[----:B------:R-:W5:Y:S04]  /*37b0*/  LDG.E R15, desc[UR12][R22.64] ;  /* 0x0000000c160f7981 */ /* 0x000f68000c1e1900 */
[----:B------:R-:W5:Y:S04]  /*37c0*/  LDG.E R18, desc[UR12][R22.64+0x14] ;  /* 0x0000140c16127981 */ /* 0x000f68000c1e1900 */
[----:B------:R-:W5:Y:S01]  /*37d0*/  LDG.E R20, desc[UR12][R22.64+0x1c] ;  /* 0x00001c0c16147981 */ /* 0x000f62000c1e1900 */
[----:B0-----:R-:W-:-:S03]  /*37e0*/  FADD R9, R12, R9 ;  /* 0x000000090c097221 */ /* 0x001fc60000000000 */
[----:B------:R-:W5:Y:S01]  /*37f0*/  LDG.E R12, desc[UR12][R22.64+0x4] ;  /* 0x0000040c160c7981 */ /* 0x000f62000c1e1900 */
[----:B---3--:R-:W-:-:S03]  /*3800*/  FADD R21, R19, R10 ;  /* 0x0000000a13157221 */ /* 0x008fc60000000000 */
[----:B------:R-:W3:Y:S01]  /*3810*/  LDG.E R19, desc[UR12][R22.64+0x18] ;  /* 0x0000180c16137981 */ /* 0x000ee2000c1e1900 */
[----:B----4-:R-:W-:-:S03]  /*3820*/  FADD R11, R16, R11 ;  /* 0x0000000b100b7221 */ /* 0x010fc60000000000 */
[----:B------:R-:W4:Y:S01]  /*3830*/  LDG.E R16, desc[UR12][R22.64+0xc] ;  /* 0x00000c0c16107981 */ /* 0x000f22000c1e1900 */
[----:B--2---:R-:W-:-:S03]  /*3840*/  FADD R4, R4, R17 ;  /* 0x0000001104047221 */ /* 0x004fc60000000000 */
[----:B------:R-:W2:Y:S01]  /*3850*/  LDG.E R17, desc[UR12][R22.64+0x10] ;  /* 0x0000100c16117981 */ /* 0x000ea2000c1e1900 */
[----:B-----5:R-:W-:-:S03]  /*3860*/  FADD R25, R8, R3 ;  /* 0x0000000308197221 */ /* 0x020fc60000000000 */
[----:B------:R-:W5:Y:S01]  /*3870*/  LDG.E R3, desc[UR12][R22.64+0x8] ;  /* 0x0000080c16037981 */ /* 0x000f62000c1e1900 */
[----:B------:R-:W-:-:S03]  /*3880*/  FADD R24, R24, R5 ;  /* 0x0000000518187221 */ /* 0x000fc60000000000 */
[----:B------:R0:W-:Y:S01]  /*3890*/  STG.E desc[UR12][R22.64+-0x20], R25 ;  /* 0xffffe01916007986 */ /* 0x0001e2000c10190c */
[----:B------:R-:W-:-:S03]  /*38a0*/  FADD R13, R13, R6 ;  /* 0x000000060d0d7221 */ /* 0x000fc60000000000 */
[----:B------:R-:W-:Y:S04]  /*38b0*/  STG.E desc[UR12][R22.64+-0x1c], R9 ;  /* 0xffffe40916007986 */ /* 0x000fe8000c10190c */
[----:B------:R-:W-:Y:S04]  /*38c0*/  STG.E desc[UR12][R22.64+-0x14], R11 ;  /* 0xffffec0b16007986 */ /* 0x000fe8000c10190c */
[----:B------:R-:W-:Y:S01]  /*38d0*/  STG.E desc[UR12][R22.64+-0x10], R4 ;  /* 0xfffff00416007986 */ /* 0x000fe2000c10190c */
[----:B0-----:R-:W-:-:S03]  /*38e0*/  FADD R25, R14, R7 ;  /* 0x000000070e197221 */ /* 0x001fc60000000000 */
[----:B------:R-:W0:Y:S04]  /*38f0*/  LDS.128 R8, [UR4] ;  /* 0x00000004ff087984 */ /* 0x000e280008000c00 */
[----:B------:R-:W1:Y:S04]  /*3900*/  LDS.128 R4, [UR4+0x10] ;  /* 0x00001004ff047984 */ /* 0x000e680008000c00 */
[----:B------:R-:W-:Y:S04]  /*3910*/  STG.E desc[UR12][R22.64+-0x18], R21 ;  /* 0xffffe81516007986 */ /* 0x000fe8000c10190c */
[----:B------:R-:W-:Y:S04]  /*3920*/  STG.E desc[UR12][R22.64+-0xc], R24 ;  /* 0xfffff41816007986 */ /* 0x000fe8000c10190c */
[----:B------:R-:W-:Y:S04]  /*3930*/  STG.E desc[UR12][R22.64+-0x8], R13 ;  /* 0xfffff80d16007986 */ /* 0x000fe8000c10190c */
[----:B------:R-:W-:Y:S01]  /*3940*/  STG.E desc[UR12][R22.64+-0x4], R25 ;  /* 0xfffffc1916007986 */ /* 0x000fe2000c10190c */
[----:B------:R-:W-:-:S04]  /*3950*/  UIADD3 UR9, UPT, UPT, UR9, 0x10, URZ ;  /* 0x0000001009097890 */ /* 0x000fc8000fffe0ff */
[----:B------:R-:W-:Y:S01]  /*3960*/  UISETP.NE.AND UP0, UPT, UR9, URZ, UPT ;  /* 0x000000ff0900728c */ /* 0x000fe2000bf05270 */
[----:B0-----:R-:W-:Y:S01]  /*3970*/  FADD R15, R8, R15 ;  /* 0x0000000f080f7221 */ /* 0x001fe20000000000 */
[----:B-1----:R-:W-:Y:S01]  /*3980*/  FADD R5, R18, R5 ;  /* 0x0000000512057221 */ /* 0x002fe20000000000 */
[----:B------:R-:W-:-:S03]  /*3990*/  FADD R7, R20, R7 ;  /* 0x0000000714077221 */ /* 0x000fc60000000000 */
[----:B------:R-:W-:Y:S04]  /*39a0*/  STG.E desc[UR12][R22.64], R15 ;  /* 0x0000000f16007986 */ /* 0x000fe8000c10190c */
[----:B------:R-:W-:Y:S04]  /*39b0*/  STG.E desc[UR12][R22.64+0x14], R5 ;  /* 0x0000140516007986 */ /* 0x000fe8000c10190c */
[----:B------:R-:W-:Y:S01]  /*39c0*/  STG.E desc[UR12][R22.64+0x1c], R7 ;  /* 0x00001c0716007986 */ /* 0x000fe2000c10190c */
[----:B------:R-:W-:Y:S01]  /*39d0*/  UIADD3 UR4, UPT, UPT, UR4, 0x40, URZ ;  /* 0x0000004004047890 */ /* 0x000fe2000fffe0ff */
[----:B------:R-:W-:Y:S01]  /*39e0*/  FADD R9, R12, R9 ;  /* 0x000000090c097221 */ /* 0x000fe20000000000 */
[----:B---3--:R-:W-:Y:S01]  /*39f0*/  FADD R19, R19, R6 ;  /* 0x0000000613137221 */ /* 0x008fe20000000000 */
[----:B----4-:R-:W-:Y:S01]  /*3a00*/  FADD R11, R16, R11 ;  /* 0x0000000b100b7221 */ /* 0x010fe20000000000 */
[----:B--2---:R-:W-:-:S02]  /*3a10*/  FADD R17, R4, R17 ;  /* 0x0000001104117221 */ /* 0x004fc40000000000 */
[----:B------:R-:W-:Y:S04]  /*3a20*/  STG.E desc[UR12][R22.64+0x4], R9 ;  /* 0x0000040916007986 */ /* 0x000fe8000c10190c */
[----:B------:R-:W-:Y:S04]  /*3a30*/  STG.E desc[UR12][R22.64+0xc], R11 ;  /* 0x00000c0b16007986 */ /* 0x000fe8000c10190c */
[----:B------:R-:W-:Y:S04]  /*3a40*/  STG.E desc[UR12][R22.64+0x10], R17 ;  /* 0x0000101116007986 */ /* 0x000fe8000c10190c */
[----:B------:R-:W-:Y:S01]  /*3a50*/  STG.E desc[UR12][R22.64+0x18], R19 ;  /* 0x0000181316007986 */ /* 0x000fe2000c10190c */
[----:B-----5:R-:W-:-:S05]  /*3a60*/  FADD R3, R3, R10 ;  /* 0x0000000a03037221 */ /* 0x020fca0000000000 */
[----:B------:R0:W-:Y:S02]  /*3a70*/  STG.E desc[UR12][R22.64+0x8], R3 ;  /* 0x0000080316007986 */ /* 0x0001e4000c10190c */
[----:B0-----:R-:W-:-:S04]  /*3a80*/  IADD3 R3, P0, PT, R22, 0x40, RZ ;  /* 0x0000004016037810 */ /* 0x001fc80007f1e0ff */
[----:B------:R-:W-:Y:S01]  /*3a90*/  IADD3.X R4, PT, PT, RZ, R23, RZ, P0, !PT ;  /* 0x00000017ff047210 */ /* 0x000fe200007fe4ff */
[----:B------:R-:W-:Y:S08]  /*3aa0*/  BRA.U UP0, `(.L_x_41) ;  /* 0xfffffffd00107547 */ /* 0x000ff0000b83ffff */
[----:B------:R-:W-:-:S05]  /*3ab0*/  UMOV UR4, UR11 ;  /* 0x0000000b00047c82 */ /* 0x000fca0008000000 */
.L_x_40:
[----:B------:R-:W4:Y:S01]  /*3ac0*/  LDCU.64 UR8, c[0x0][0x380] ;  /* 0x00007000ff0877ac */ /* 0x000f220008000a00 */
[----:B------:R-:W-:Y:S02]  /*3ad0*/  UISETP.NE.AND UP0, UPT, UR21, URZ, UPT ;  /* 0x000000ff1500728c */ /* 0x000fe4000bf05270 */
[----:B----4-:R-:W-:-:S07]  /*3ae0*/  UIMAD.WIDE UR8, UR10, 0x4, UR8 ;  /* 0x000000040a0878a5 */ /* 0x010fce000f8e0208 */
[----:B------:R-:W-:Y:S05]  /*3af0*/  BRA.U !UP0, `(.L_x_42) ;  /* 0x0000000508c87547 */ /* 0x000fea000b800000 */
[----:B------:R-:W-:Y:S02]  /*3b00*/  UIADD3 UR5, UPT, UPT, UR21, -0x1, URZ ;  /* 0xffffffff15057890 */ /* 0x000fe4000fffe0ff */
[----:B------:R-:W-:Y:S02]  /*3b10*/  UISETP.NE.AND UP1, UPT, UR22, URZ, UPT ;  /* 0x000000ff1600728c */ /* 0x000fe4000bf25270 */
[----:B------:R-:W-:-:S09]  /*3b20*/  UISETP.GE.U32.AND UP0, UPT, UR5, 0x7, UPT ;  /* 0x000000070500788c */ /* 0x000fd2000bf06070 */
[----:B------:R-:W-:Y:S05]  /*3b30*/  BRA.U !UP0, `(.L_x_43) ;  /* 0x0000000108cc7547 */ /* 0x000fea000b800000 */
[----:B------:R-:W-:-:S06]  /*3b40*/  UIMAD.WIDE.U32 UR18, UR4, 0x4, UR8 ;  /* 0x00000004041278a5 */ /* 0x000fcc000f8e0008 */
[----:B------:R-:W-:Y:S02]  /*3b50*/  MOV R9, UR19 ;  /* 0x0000001300097c02 */ /* 0x000fe40008000f00 */
[----:B------:R-:W-:-:S05]  /*3b60*/  MOV R8, UR18 ;  /* 0x0000001200087c02 */ /* 0x000fca0008000f00 */
[----:B------:R-:W4:Y:S01]  /*3b70*/  LDG.E R9, desc[UR12][R8.64] ;  /* 0x0000000c08097981 */ /* 0x000f22000c1e1900 */
[----:B------:R-:W5:Y:S01]  /*3b80*/  S2UR UR10, SR_CgaCtaId ;  /* 0x00000000000a79c3 */ /* 0x000f620000008800 */
[----:B------:R-:W-:Y:S01]  /*3b90*/  UMOV UR5, 0x400 ;  /* 0x0000040000057882 */ /* 0x000fe20000000000 */
[----:B------:R-:W-:Y:S02]  /*3ba0*/  MOV R10, UR18 ;  /* 0x00000012000a7c02 */ /* 0x000fe40008000f00 */
[----:B------:R-:W-:Y:S02]  /*3bb0*/  MOV R11, UR19 ;  /* 0x00000013000b7c02 */ /* 0x000fe40008000f00 */
[----:B-1----:R-:W-:Y:S02]  /*3bc0*/  MOV R12, UR18 ;  /* 0x00000012000c7c02 */ /* 0x002fe40008000f00 */
[----:B0-----:R-:W-:Y:S01]  /*3bd0*/  MOV R13, UR19 ;  /* 0x00000013000d7c02 */ /* 0x001fe20008000f00 */
[----:B-----5:R-:W-:-:S04]  /*3be0*/  ULEA UR5, UR10, UR5, 0x18 ;  /* 0x000000050a057291 */ /* 0x020fc8000f8ec0ff */
[----:B------:R-:W-:-:S09]  /*3bf0*/  ULEA UR5, UR4, UR5, 0x2 ;  /* 0x0000000504057291 */ /* 0x000fd2000f8e10ff */
[----:B--23--:R-:W4:Y:S02]  /*3c00*/  LDS.128 R4, [UR5] ;  /* 0x00000005ff047984 */ /* 0x00cf240008000c00 */
[----:B----4-:R-:W-:-:S05]  /*3c10*/  FADD R3, R4, R9 ;  /* 0x0000000904037221 */ /* 0x010fca0000000000 */
[----:B------:R0:W-:Y:S04]  /*3c20*/  STG.E desc[UR12][R10.64], R3 ;  /* 0x000000030a007986 */ /* 0x0001e8000c10190c */
[----:B------:R-:W2:Y:S01]  /*3c30*/  LDG.E R12, desc[UR12][R12.64+0x4] ;  /* 0x0000040c0c0c7981 */ /* 0x000ea2000c1e1900 */
[----:B------:R-:W-:Y:S02]  /*3c40*/  MOV R9, UR19 ;  /* 0x0000001300097c02 */ /* 0x000fe40008000f00 */
[----:B------:R-:W-:Y:S01]  /*3c50*/  MOV R4, UR18 ;  /* 0x0000001200047c02 */ /* 0x000fe20008000f00 */
[----:B--2---:R-:W-:Y:S01]  /*3c60*/  FADD R19, R12, R5 ;  /* 0x000000050c137221 */ /* 0x004fe20000000000 */
[----:B------:R-:W-:-:S04]  /*3c70*/  MOV R5, UR19 ;  /* 0x0000001300057c02 */ /* 0x000fc80008000f00 */
[----:B------:R1:W-:Y:S04]  /*3c80*/  STG.E desc[UR12][R8.64+0x4], R19 ;  /* 0x0000041308007986 */ /* 0x0003e8000c10190c */
[----:B------:R-:W2:Y:S01]  /*3c90*/  LDG.E R5, desc[UR12][R4.64+0x8] ;  /* 0x0000080c04057981 */ /* 0x000ea2000c1e1900 */
[----:B------:R-:W-:Y:S02]  /*3ca0*/  MOV R14, UR18 ;  /* 0x00000012000e7c02 */ /* 0x000fe40008000f00 */
[----:B------:R-:W-:Y:S02]  /*3cb0*/  MOV R15, UR19 ;  /* 0x00000013000f7c02 */ /* 0x000fe40008000f00 */
[----:B------:R-:W-:Y:S02]  /*3cc0*/  MOV R16, UR18 ;  /* 0x0000001200107c02 */ /* 0x000fe40008000f00 */
[----:B------:R-:W-:Y:S01]  /*3cd0*/  MOV R17, UR19 ;  /* 0x0000001300117c02 */ /* 0x000fe20008000f00 */
[----:B--2---:R-:W-:-:S05]  /*3ce0*/  FADD R21, R5, R6 ;  /* 0x0000000605157221 */ /* 0x004fca0000000000 */
[----:B------:R-:W-:Y:S04]  /*3cf0*/  STG.E desc[UR12][R14.64+0x8], R21 ;  /* 0x000008150e007986 */ /* 0x000fe8000c10190c */
[----:B------:R-:W0:Y:S01]  /*3d00*/  LDG.E R16, desc[UR12][R16.64+0xc] ;  /* 0x00000c0c10107981 */ /* 0x000e22000c1e1900 */
[----:B------:R-:W-:Y:S01]  /*3d10*/  MOV R12, UR18 ;  /* 0x00000012000c7c02 */ /* 0x000fe20008000f00 */
[----:B0-----:R-:W-:Y:S02]  /*3d20*/  FADD R3, R16, R7 ;  /* 0x0000000710037221 */ /* 0x001fe40000000000 */
[----:B------:R-:W0:Y:S04]  /*3d30*/  LDS.128 R4, [UR5+0x10] ;  /* 0x00001005ff047984 */ /* 0x000e280008000c00 */
[----:B------:R2:W-:Y:S04]  /*3d40*/  STG.E desc[UR12][R10.64+0xc], R3 ;  /* 0x00000c030a007986 */ /* 0x0005e8000c10190c */
[----:B------:R-:W0:Y:S01]  /*3d50*/  LDG.E R13, desc[UR12][R12.64+0x10] ;  /* 0x0000100c0c0d7981 */ /* 0x000e22000c1e1900 */
[----:B------:R-:W-:-:S02]  /*3d60*/  MOV R18, UR18 ;  /* 0x0000001200127c02 */ /* 0x000fc40008000f00 */
[----:B-1----:R-:W-:Y:S01]  /*3d70*/  MOV R19, UR19 ;  /* 0x0000001300137c02 */ /* 0x002fe20008000f00 */
[----:B0-----:R-:W-:-:S05]  /*3d80*/  FADD R23, R4, R13 ;  /* 0x0000000d04177221 */ /* 0x001fca0000000000 */
[----:B------:R4:W-:Y:S04]  /*3d90*/  STG.E desc[UR12][R8.64+0x10], R23 ;  /* 0x0000101708007986 */ /* 0x0009e8000c10190c */
[----:B------:R-:W3:Y:S01]  /*3da0*/  LDG.E R18, desc[UR12][R18.64+0x14] ;  /* 0x0000140c12127981 */ /* 0x000ee2000c1e1900 */
[----:B------:R-:W-:Y:S01]  /*3db0*/  MOV R4, UR18 ;  /* 0x0000001200047c02 */ /* 0x000fe20008000f00 */
[----:B---3--:R-:W-:Y:S01]  /*3dc0*/  FADD R17, R18, R5 ;  /* 0x0000000512117221 */ /* 0x008fe20000000000 */
[----:B------:R-:W-:-:S04]  /*3dd0*/  MOV R5, UR19 ;  /* 0x0000001300057c02 */ /* 0x000fc80008000f00 */
[----:B------:R4:W-:Y:S04]  /*3de0*/  STG.E desc[UR12][R14.64+0x14], R17 ;  /* 0x000014110e007986 */ /* 0x0009e8000c10190c */
[----:B------:R-:W2:Y:S01]  /*3df0*/  LDG.E R5, desc[UR12][R4.64+0x18] ;  /* 0x0000180c04057981 */ /* 0x000ea2000c1e1900 */
[----:B------:R-:W-:Y:S01]  /*3e00*/  MOV R13, UR19 ;  /* 0x00000013000d7c02 */ /* 0x000fe20008000f00 */
[----:B--2---:R-:W-:-:S05]  /*3e10*/  FADD R3, R5, R6 ;  /* 0x0000000605037221 */ /* 0x004fca0000000000 */
[----:B------:R4:W-:Y:S04]  /*3e20*/  STG.E desc[UR12][R10.64+0x18], R3 ;  /* 0x000018030a007986 */ /* 0x0009e8000c10190c */
[----:B------:R-:W2:Y:S01]  /*3e30*/  LDG.E R12, desc[UR12][R12.64+0x1c] ;  /* 0x00001c0c0c0c7981 */ /* 0x000ea2000c1e1900 */
[----:B------:R-:W-:Y:S01]  /*3e40*/  UIADD3 UR4, UPT, UPT, UR4, 0x8, URZ ;  /* 0x0000000804047890 */ /* 0x000fe2000fffe0ff */
[----:B--2---:R-:W-:-:S05]  /*3e50*/  FADD R7, R12, R7 ;  /* 0x000000070c077221 */ /* 0x004fca0000000000 */
[----:B------:R4:W-:Y:S06]  /*3e60*/  STG.E desc[UR12][R8.64+0x1c], R7 ;  /* 0x00001c0708007986 */ /* 0x0009ec000c10190c */
.L_x_43:
[----:B------:R-:W-:Y:S05]  /*3e70*/  BRA.U !UP1, `(.L_x_42) ;  /* 0x0000000109e87547 */ /* 0x000fea000b800000 */
[----:B------:R-:W-:Y:S02]  /*3e80*/  UIADD3 UR5, UPT, UPT, UR22, -0x1, URZ ;  /* 0xffffffff16057890 */ /* 0x000fe4000fffe0ff */
[----:B------:R-:W-:Y:S02]  /*3e90*/  UISETP.NE.AND UP1, UPT, UR23, URZ, UPT ;  /* 0x000000ff1700728c */ /* 0x000fe4000bf25270 */
[----:B------:R-:W-:-:S09]  /*3ea0*/  UISETP.GE.U32.AND UP0, UPT, UR5, 0x3, UPT ;  /* 0x000000030500788c */ /* 0x000fd2000bf06070 */
[----:B------:R-:W-:Y:S05]  /*3eb0*/  BRA.U !UP0, `(.L_x_44) ;  /* 0x0000000108807547 */ /* 0x000fea000b800000 */
[----:B------:R-:W-:-:S06]  /*3ec0*/  UIMAD.WIDE.U32 UR18, UR4, 0x4, UR8 ;  /* 0x00000004041278a5 */ /* 0x000fcc000f8e0008 */
[----:B----4-:R-:W-:Y:S02]  /*3ed0*/  MOV R9, UR19 ;  /* 0x0000001300097c02 */ /* 0x010fe40008000f00 */
        /* <DEDUP_REMOVED lines=25> */
[----:B------:R0:W-:Y:S04]  /*4070*/  STG.E desc[UR12][R14.64+0x8], R21 ;  /* 0x000008150e007986 */ /* 0x0001e8000c10190c */
[----:B------:R-:W2:Y:S01]  /*4080*/  LDG.E R16, desc[UR12][R16.64+0xc] ;  /* 0x00000c0c10107981 */ /* 0x000ea2000c1e1900 */
[----:B------:R-:W-:Y:S01]  /*4090*/  UIADD3 UR4, UPT, UPT, UR4, 0x4, URZ ;  /* 0x0000000404047890 */ /* 0x000fe2000fffe0ff */
[----:B--2---:R-:W-:-:S05]  /*40a0*/  FADD R7, R16, R7 ;  /* 0x0000000710077221 */ /* 0x004fca0000000000 */
[----:B------:R0:W-:Y:S06]  /*40b0*/  STG.E desc[UR12][R10.64+0xc], R7 ;  /* 0x00000c070a007986 */ /* 0x0001ec000c10190c */
.L_x_44:
[----:B------:R-:W-:Y:S05]  /*40c0*/  BRA.U !UP1, `(.L_x_42) ;  /* 0x0000000109547547 */ /* 0x000fea000b800000 */
[----:B------:R-:W-:-:S06]  /*40d0*/  UIMAD.WIDE.U32 UR8, UR4, 0x4, UR8 ;  /* 0x00000004040878a5 */ /* 0x000fcc000f8e0008 */
[----:B0---4-:R-:W-:Y:S02]  /*40e0*/  MOV R8, UR8 ;  /* 0x0000000800087c02 */ /* 0x011fe40008000f00 */
[----:B------:R-:W-:-:S05]  /*40f0*/  MOV R9, UR9 ;  /* 0x0000000900097c02 */ /* 0x000fca0008000f00 */
[----:B------:R-:W4:Y:S01]  /*4100*/  LDG.E R3, desc[UR12][R8.64] ;  /* 0x0000000c08037981 */ /* 0x000f22000c1e1900 */
[----:B------:R-:W0:Y:S01]  /*4110*/  S2UR UR8, SR_CgaCtaId ;  /* 0x00000000000879c3 */ /* 0x000e220000008800 */
[----:B------:R-:W-:Y:S01]  /*4120*/  UMOV UR5, 0x400 ;  /* 0x0000040000057882 */ /* 0x000fe20000000000 */
[----:B------:R-:W-:Y:S02]  /*4130*/  UISETP.NE.AND UP0, UPT, UR23, 0x1, UPT ;  /* 0x000000011700788c */ /* 0x000fe4000bf05270 */
[----:B0-----:R-:W-:-:S04]  /*4140*/  ULEA UR5, UR8, UR5, 0x18 ;  /* 0x0000000508057291 */ /* 0x001fc8000f8ec0ff */
[----:B------:R-:W-:-:S09]  /*4150*/  ULEA UR4, UR4, UR5, 0x2 ;  /* 0x0000000504047291 */ /* 0x000fd2000f8e10ff */
[----:B--23--:R-:W4:Y:S02]  /*4160*/  LDS.128 R4, [UR4] ;  /* 0x00000004ff047984 */ /* 0x00cf240008000c00 */
[----:B----4-:R-:W-:-:S05]  /*4170*/  FADD R3, R4, R3 ;  /* 0x0000000304037221 */ /* 0x010fca0000000000 */
[----:B------:R0:W-:Y:S01]  /*4180*/  STG.E desc[UR12][R8.64], R3 ;  /* 0x0000000308007986 */ /* 0x0001e2000c10190c */
[----:B------:R-:W-:Y:S05]  /*4190*/  BRA.U !UP0, `(.L_x_42) ;  /* 0x0000000108207547 */ /* 0x000fea000b800000 */
[----:B------:R-:W2:Y:S01]  /*41a0*/  LDG.E R4, desc[UR12][R8.64+0x4] ;  /* 0x0000040c08047981 */ /* 0x000ea2000c1e1900 */
[----:B------:R-:W-:Y:S01]  /*41b0*/  UISETP.NE.AND UP0, UPT, UR23, 0x2, UPT ;  /* 0x000000021700788c */ /* 0x000fe2000bf05270 */
[----:B--2---:R-:W-:-:S05]  /*41c0*/  FADD R5, R4, R5 ;  /* 0x0000000504057221 */ /* 0x004fca0000000000 */
[----:B------:R2:W-:Y:S03]  /*41d0*/  STG.E desc[UR12][R8.64+0x4], R5 ;  /* 0x0000040508007986 */ /* 0x0005e6000c10190c */
[----:B------:R-:W-:Y:S05]  /*41e0*/  BRA.U !UP0, `(.L_x_42) ;  /* 0x00000001080c7547 */ /* 0x000fea000b800000 */
[----:B0-----:R-:W3:Y:S02]  /*41f0*/  LDG.E R3, desc[UR12][R8.64+0x8] ;  /* 0x0000080c08037981 */ /* 0x001ee4000c1e1900 */
[----:B---3--:R-:W-:-:S05]  /*4200*/  FADD R3, R3, R6 ;  /* 0x0000000603037221 */ /* 0x008fca0000000000 */
[----:B------:R0:W-:Y:S02]  /*4210*/  STG.E desc[UR12][R8.64+0x8], R3 ;  /* 0x0000080308007986 */ /* 0x0001e4000c10190c */
.L_x_42:
[----:B------:R-:W-:Y:S01]  /*4220*/  UISETP.GE.U32.AND UP0, UPT, UR20, 0x3, UPT ;  /* 0x000000031400788c */ /* 0x000fe2000bf06070 */
[----:B0---4-:R-:W-:-:S08]  /*4230*/  HFMA2 R3, -RZ, RZ, 0, 0 ;  /* 0x00000000ff037431 */ /* 0x011fd000000001ff */
[----:B------:R-:W-:Y:S05]  /*4240*/  BRA.U !UP0, `(.L_x_45) ;  /* 0x00000005086c7547 */ /* 0x000fea000b800000 */
[----:B------:R-:W-:-:S07]  /*4250*/  MOV R3, RZ ;  /* 0x000000ff00037202 */ /* 0x000fce0000000f00 */
.L_x_46:
[----:B--2---:R-:W0:Y:S01]  /*4260*/  LDC R6, c[0x0][0x3c8] ;  /* 0x0000f200ff067b82 */ /* 0x004e220000000800 */
[----:B------:R-:W-:Y:S01]  /*4270*/  UIADD3 UR4, UPT, UPT, UR7, -0x1, URZ ;  /* 0xffffffff07047890 */ /* 0x000fe2000fffe0ff */
[----:B------:R-:W-:-:S05]  /*4280*/  IMAD.WIDE.U32 R8, R3, 0x4, R26 ;  /* 0x0000000403087825 */ /* 0x000fca00078e001a */
[----:B------:R-:W2:Y:S01]  /*4290*/  LDG.E R23, desc[UR12][R8.64] ;  /* 0x0000000c08177981 */ /* 0x000ea2000c1e1900 */
[----:B---3--:R-:W3:Y:S03]  /*42a0*/  LDC.64 R4, c[0x0][0x380] ;  /* 0x0000e000ff047b82 */ /* 0x008ee60000000a00 */
[----:B------:R-:W4:Y:S04]  /*42b0*/  LDG.E R14, desc[UR12][R8.64+0x4] ;  /* 0x0000040c080e7981 */ /* 0x000f28000c1e1900 */
[----:B------:R-:W5:Y:S04]  /*42c0*/  LDG.E R17, desc[UR12][R8.64+0x8] ;  /* 0x0000080c08117981 */ /* 0x000f68000c1e1900 */
[----:B------:R-:W5:Y:S01]  /*42d0*/  LDG.E R16, desc[UR12][R8.64+0xc] ;  /* 0x00000c0c08107981 */ /* 0x000f62000c1e1900 */
[----:B0-----:R-:W-:-:S04]  /*42e0*/  IMAD R7, R6, UR4, RZ ;  /* 0x0000000406077c24 */ /* 0x001fc8000f8e02ff */
[----:B---3--:R-:W-:-:S04]  /*42f0*/  IMAD.WIDE R4, R7, 0x4, R4 ;  /* 0x0000000407047825 */ /* 0x008fc800078e0204 */
[----:B------:R-:W-:-:S06]  /*4300*/  IMAD.WIDE.U32 R10, R3, 0x4, R4 ;  /* 0x00000004030a7825 */ /* 0x000fcc00078e0004 */
[----:B------:R0:W3:Y:S01]  /*4310*/  LDG.E R10, desc[UR12][R10.64] ;  /* 0x0000000c0a0a7981 */ /* 0x0000e2000c1e1900 */
[----:B------:R-:W-:-:S05]  /*4320*/  IMAD.WIDE.U32 R20, R3, 0x4, R4 ;  /* 0x0000000403147825 */ /* 0x000fca00078e0004 */
[----:B-1----:R-:W5:Y:S04]  /*4330*/  LDG.E R12, desc[UR12][R20.64+0x4] ;  /* 0x0000040c140c7981 */ /* 0x002f68000c1e1900 */
[----:B------:R-:W5:Y:S04]  /*4340*/  LDG.E R15, desc[UR12][R20.64+0x8] ;  /* 0x0000080c140f7981 */ /* 0x000f68000c1e1900 */
[----:B------:R1:W5:Y:S01]  /*4350*/  LDG.E R18, desc[UR12][R20.64+0xc] ;  /* 0x00000c0c14127981 */ /* 0x000362000c1e1900 */
[C---:B------:R-:W-:Y:S02]  /*4360*/  LEA R4, R3.reuse, UR15, 0x2 ;  /* 0x0000000f03047c11 */ /* 0x040fe4000f8e10ff */
[----:B------:R-:W-:-:S04]  /*4370*/  LEA R22, R3, UR14, 0x2 ;  /* 0x0000000e03167c11 */ /* 0x000fc8000f8e10ff */
[----:B------:R-:W1:Y:S04]  /*4380*/  LDS.64 R4, [R4] ;  /* 0x0000000004047984 */ /* 0x000e680000000a00 */
[----:B0-----:R-:W3:Y:S01]  /*4390*/  LDS R11, [R22] ;  /* 0x00000000160b7984 */ /* 0x001ee20000000800 */
[----:B------:R-:W0:Y:S03]  /*43a0*/  S2R R13, SR_CgaCtaId ;  /* 0x00000000000d7919 */ /* 0x000e260000008800 */
[----:B------:R-:W5:Y:S01]  /*43b0*/  LDS R7, [R22+0x4] ;  /* 0x0000040016077984 */ /* 0x000f620000000800 */
[----:B------:R-:W-:-:S03]  /*43c0*/  MOV R6, 0x400 ;  /* 0x0000040000067802 */ /* 0x000fc60000000f00 */
[----:B-1----:R-:W-:Y:S01]  /*43d0*/  LDS R21, [R22+0xc] ;  /* 0x00000c0016157984 */ /* 0x002fe20000000800 */
[----:B------:R-:W-:-:S04]  /*43e0*/  IADD3 R6, PT, PT, R6, 0x260, RZ ;  /* 0x0000026006067810 */ /* 0x000fc80007ffe0ff */
[----:B0-----:R-:W-:Y:S01]  /*43f0*/  LEA R6, R13, R6, 0x18 ;  /* 0x000000060d067211 */ /* 0x001fe200078ec0ff */
[C---:B------:R-:W-:Y:S01]  /*4400*/  FFMA R13, -R4.reuse, R4, 1 ;  /* 0x3f800000040d7423 */ /* 0x040fe20000000104 */
[----:B------:R-:W-:Y:S02]  /*4410*/  FFMA R24, -R5, R5, 1 ;  /* 0x3f80000005187423 */ /* 0x000fe40000000105 */
[C---:B------:R-:W-:Y:S02]  /*4420*/  LEA R6, R3.reuse, R6, 0x2 ;  /* 0x0000000603067211 */ /* 0x040fe400078e10ff */
[----:B------:R-:W-:Y:S01]  /*4430*/  LEA R19, R3, R1, 0x2 ;  /* 0x0000000103137211 */ /* 0x000fe200078e10ff */
[----:B--2---:R-:W-:Y:S01]  /*4440*/  FADD R9, R4, -R23 ;  /* 0x8000001704097221 */ /* 0x004fe20000000000 */
[----:B---3--:R-:W-:-:S03]  /*4450*/  FMUL R8, R10, R11 ;  /* 0x0000000b0a087220 */ /* 0x008fc60000400000 */
[----:B------:R-:W-:Y:S01]  /*4460*/  FMUL R20, R10, R9 ;  /* 0x000000090a147220 */ /* 0x000fe20000400000 */
[----:B----4-:R-:W-:Y:S01]  /*4470*/  FADD R9, R5, -R14 ;  /* 0x8000000e05097221 */ /* 0x010fe20000000000 */
[----:B------:R-:W-:Y:S01]  /*4480*/  FMUL R10, R8, R13 ;  /* 0x0000000d080a7220 */ /* 0x000fe20000400000 */
[----:B------:R-:W-:Y:S01]  /*4490*/  LEA R8, R3, UR15, 0x2 ;  /* 0x0000000f03087c11 */ /* 0x000fe2000f8e10ff */
[----:B------:R-:W-:Y:S01]  /*44a0*/  FMUL R20, R20, R11 ;  /* 0x0000000b14147220 */ /* 0x000fe20000400000 */
[----:B-----5:R-:W-:Y:S01]  /*44b0*/  FMUL R4, R12, R9 ;  /* 0x000000090c047220 */ /* 0x020fe20000400000 */
[----:B------:R-:W-:-:S03]  /*44c0*/  FADD R11, -R11, 1 ;  /* 0x3f8000000b0b7421 */ /* 0x000fc60000000100 */
[----:B------:R-:W0:Y:S01]  /*44d0*/  LDS.64 R8, [R8+0x8] ;  /* 0x0000080008087984 */ /* 0x000e220000000a00 */
[----:B------:R-:W-:Y:S01]  /*44e0*/  FMUL R5, R12, R7 ;  /* 0x000000070c057220 */ /* 0x000fe20000400000 */
[----:B------:R-:W-:Y:S02]  /*44f0*/  FMUL R12, R20, R11 ;  /* 0x0000000b140c7220 */ /* 0x000fe40000400000 */
[----:B------:R-:W1:Y:S01]  /*4500*/  LDS R20, [R22+0x8] ;  /* 0x0000080016147984 */ /* 0x000e620000000800 */
[----:B------:R-:W-:Y:S01]  /*4510*/  FMUL R4, R4, R7 ;  /* 0x0000000704047220 */ /* 0x000fe20000400000 */
[----:B------:R-:W-:Y:S01]  /*4520*/  FADD R13, -R7, 1 ;  /* 0x3f800000070d7421 */ /* 0x000fe20000000100 */
[----:B------:R-:W-:-:S03]  /*4530*/  FMUL R11, R5, R24 ;  /* 0x00000018050b7220 */ /* 0x000fc60000400000 */
[----:B------:R-:W-:Y:S02]  /*4540*/  FMUL R13, R4, R13 ;  /* 0x0000000d040d7220 */ /* 0x000fe40000400000 */
[----:B------:R-:W2:Y:S01]  /*4550*/  LDS.128 R4, [R6] ;  /* 0x0000000006047984 */ /* 0x000ea20000000c00 */
[----:B------:R-:W-:Y:S01]  /*4560*/  FMUL R24, R14, R11 ;  /* 0x0000000b0e187220 */ /* 0x000fe20000400000 */
[----:B------:R-:W-:Y:S02]  /*4570*/  FMUL R23, R23, R10 ;  /* 0x0000000a17177220 */ /* 0x000fe40000400000 */
[----:B------:R2:W-:Y:S01]  /*4580*/  STL.64 [R19+0x4b0], R10 ;  /* 0x0004b00a13007387 */ /* 0x0005e20000100a00 */
[C---:B0-----:R-:W-:Y:S01]  /*4590*/  FADD R14, R8.reuse, -R17 ;  /* 0x80000011080e7221 */ /* 0x041fe20000000000 */
[----:B------:R-:W-:-:S03]  /*45a0*/  FFMA R8, -R8, R8, 1 ;  /* 0x3f80000008087423 */ /* 0x000fc60000000108 */
[C---:B------:R-:W-:Y:S01]  /*45b0*/  FMUL R25, R15.reuse, R14 ;  /* 0x0000000e0f197220 */ /* 0x040fe20000400000 */
[----:B-1----:R-:W-:Y:S01]  /*45c0*/  FMUL R14, R15, R20 ;  /* 0x000000140f0e7220 */ /* 0x002fe20000400000 */
[----:B------:R-:W-:-:S03]  /*45d0*/  FMUL R15, R18, R21 ;  /* 0x00000015120f7220 */ /* 0x000fc60000400000 */
[----:B------:R-:W-:Y:S01]  /*45e0*/  FMUL R14, R14, R8 ;  /* 0x000000080e0e7220 */ /* 0x000fe20000400000 */
[C---:B------:R-:W-:Y:S01]  /*45f0*/  FFMA R8, -R9.reuse, R9, 1 ;  /* 0x3f80000009087423 */ /* 0x040fe20000000109 */
[----:B------:R-:W-:-:S03]  /*4600*/  FADD R9, R9, -R16 ;  /* 0x8000001009097221 */ /* 0x000fc60000000000 */
[----:B------:R-:W-:Y:S01]  /*4610*/  FMUL R15, R15, R8 ;  /* 0x000000080f0f7220 */ /* 0x000fe20000400000 */
[----:B------:R-:W-:Y:S01]  /*4620*/  FMUL R17, R17, R14 ;  /* 0x0000000e11117220 */ /* 0x000fe20000400000 */
[----:B------:R-:W-:Y:S02]  /*4630*/  FMUL R18, R18, R9 ;  /* 0x0000000912127220 */ /* 0x000fe40000400000 */
[----:B------:R-:W-:Y:S01]  /*4640*/  FMUL R8, R16, R15 ;  /* 0x0000000f10087220 */ /* 0x000fe20000400000 */
[----:B------:R0:W-:Y:S01]  /*4650*/  STL.64 [R19], R12 ;  /* 0x0000000c13007387 */ /* 0x0001e20000100a00 */
[----:B--2---:R-:W-:Y:S01]  /*4660*/  FMUL R10, R6, R17 ;  /* 0x00000011060a7220 */ /* 0x004fe20000400000 */
[C---:B------:R-:W-:Y:S01]  /*4670*/  FADD R11, -R7.reuse, 1 ;  /* 0x3f800000070b7421 */ /* 0x040fe20000000100 */
[----:B------:R-:W-:Y:S01]  /*4680*/  FMUL R8, R7, R8 ;  /* 0x0000000807087220 */ /* 0x000fe20000400000 */
[----:B------:R-:W-:Y:S01]  /*4690*/  FMUL R23, R23, R4 ;  /* 0x0000000417177220 */ /* 0x000fe20000400000 */
[C---:B------:R-:W-:Y:S01]  /*46a0*/  FMUL R24, R5.reuse, R24 ;  /* 0x0000001805187220 */ /* 0x040fe20000400000 */
[----:B------:R-:W-:Y:S01]  /*46b0*/  FADD R7, -R20, 1 ;  /* 0x3f80000014077421 */ /* 0x000fe20000000100 */
[----:B------:R-:W-:Y:S01]  /*46c0*/  FMUL R18, R18, R21 ;  /* 0x0000001512127220 */ /* 0x000fe20000400000 */
[----:B------:R-:W-:Y:S01]  /*46d0*/  FADD R4, -R4, 1 ;  /* 0x3f80000004047421 */ /* 0x000fe20000000100 */
[----:B------:R-:W-:Y:S01]  /*46e0*/  FADD R5, -R5, 1 ;  /* 0x3f80000005057421 */ /* 0x000fe20000000100 */
[----:B------:R-:W-:Y:S01]  /*46f0*/  FADD R21, -R21, 1 ;  /* 0x3f80000015157421 */ /* 0x000fe20000000100 */
[----:B0-----:R-:W-:Y:S01]  /*4700*/  FADD R13, -R6, 1 ;  /* 0x3f800000060d7421 */ /* 0x001fe20000000100 */
[----:B------:R-:W-:Y:S01]  /*4710*/  FMUL R6, R25, R20 ;  /* 0x0000001419067220 */ /* 0x000fe20000400000 */
[----:B------:R-:W-:Y:S01]  /*4720*/  FMUL R4, R23, R4 ;  /* 0x0000000417047220 */ /* 0x000fe20000400000 */
[----:B------:R-:W-:Y:S01]  /*4730*/  FMUL R5, R24, R5 ;  /* 0x0000000518057220 */ /* 0x000fe20000400000 */
[----:B------:R-:W-:Y:S01]  /*4740*/  FMUL R10, R10, R13 ;  /* 0x0000000d0a0a7220 */ /* 0x000fe20000400000 */
[----:B------:R-:W-:Y:S01]  /*4750*/  FMUL R6, R6, R7 ;  /* 0x0000000706067220 */ /* 0x000fe20000400000 */
[----:B------:R-:W-:Y:S01]  /*4760*/  FMUL R7, R18, R21 ;  /* 0x0000001512077220 */ /* 0x000fe20000400000 */
[----:B------:R-:W-:Y:S01]  /*4770*/  FMUL R11, R8, R11 ;  /* 0x0000000b080b7220 */ /* 0x000fe20000400000 */
[----:B------:R0:W-:Y:S01]  /*4780*/  STL.64 [R19+0x258], R4 ;  /* 0x0002580413007387 */ /* 0x0001e20000100a00 */
[----:B------:R-:W-:-:S03]  /*4790*/  IADD3 R3, PT, PT, R3, 0x4, RZ ;  /* 0x0000000403037810 */ /* 0x000fc60007ffe0ff */
[----:B------:R0:W-:Y:S04]  /*47a0*/  STL.64 [R19+0x4b8], R14 ;  /* 0x0004b80e13007387 */ /* 0x0001e80000100a00 */
[----:B------:R0:W-:Y:S04]  /*47b0*/  STL.64 [R19+0x8], R6 ;  /* 0x0000080613007387 */ /* 0x0001e80000100a00 */
[----:B------:R0:W-:Y:S01]  /*47c0*/  STL.64 [R19+0x260], R10 ;  /* 0x0002600a13007387 */ /* 0x0001e20000100a00 */
[----:B------:R-:W-:-:S13]  /*47d0*/  ISETP.NE.AND P0, PT, R3, UR16, PT ;  /* 0x0000001003007c0c */ /* 0x000fda000bf05270 */
[----:B0-----:R-:W-:Y:S05]  /*47e0*/  @P0 BRA `(.L_x_46) ;  /* 0xfffffff8009c0947 */ /* 0x001fea000383ffff */
[----:B------:R-:W-:-:S07]  /*47f0*/  MOV R3, UR16 ;  /* 0x0000001000037c02 */ /* 0x000fce0008000f00 */
.L_x_45:
[----:B------:R-:W-:-:S09]  /*4800*/  UISETP.NE.AND UP0, UPT, UR23, URZ, UPT ;  /* 0x000000ff1700728c */ /* 0x000fd2000bf05270 */
[----:B------:R-:W-:Y:S05]  /*4810*/  BRA.U !UP0, `(.L_x_47) ;  /* 0x00000005087c7547 */ /* 0x000fea000b800000 */
[----:B------:R-:W-:Y:S02]  /*4820*/  UIADD3 UR4, UPT, UPT, UR23, -0x1, URZ ;  /* 0xffffffff17047890 */ /* 0x000fe4000fffe0ff */
[----:B------:R-:W-:Y:S02]  /*4830*/  UISETP.NE.AND UP1, UPT, UR24, URZ, UPT ;  /* 0x000000ff1800728c */ /* 0x000fe4000bf25270 */
[----:B------:R-:W-:-:S09]  /*4840*/  UISETP.NE.AND UP0, UPT, UR4, URZ, UPT ;  /* 0x000000ff0400728c */ /* 0x000fd2000bf05270 */
[----:B------:R-:W-:Y:S05]  /*4850*/  BRA.U !UP0, `(.L_x_48) ;  /* 0x0000000108dc7547 */ /* 0x000fea000b800000 */
[----:B--2---:R-:W0:Y:S01]  /*4860*/  LDC R6, c[0x0][0x3c8] ;  /* 0x0000f200ff067b82 */ /* 0x004e220000000800 */
[----:B------:R-:W-:Y:S01]  /*4870*/  UIADD3 UR4, UPT, UPT, UR7, -0x1, URZ ;  /* 0xffffffff07047890 */ /* 0x000fe2000fffe0ff */
[----:B-1----:R-:W-:-:S06]  /*4880*/  IMAD.WIDE.U32 R12, R3, 0x4, R26 ;  /* 0x00000004030c7825 */ /* 0x002fcc00078e001a */
[----:B---3--:R-:W1:Y:S01]  /*4890*/  LDC.64 R4, c[0x0][0x380] ;  /* 0x0000e000ff047b82 */ /* 0x008e620000000a00 */
[----:B0-----:R-:W-:Y:S02]  /*48a0*/  IMAD R7, R6, UR4, RZ ;  /* 0x0000000406077c24 */ /* 0x001fe4000f8e02ff */
[----:B------:R-:W2:Y:S02]  /*48b0*/  LDG.E R6, desc[UR12][R12.64] ;  /* 0x0000000c0c067981 */ /* 0x000ea4000c1e1900 */
[----:B-1----:R-:W-:Y:S02]  /*48c0*/  IMAD.WIDE R4, R7, 0x4, R4 ;  /* 0x0000000407047825 */ /* 0x002fe400078e0204 */
[----:B------:R-:W3:Y:S02]  /*48d0*/  LDG.E R7, desc[UR12][R12.64+0x4] ;  /* 0x0000040c0c077981 */ /* 0x000ee4000c1e1900 */
[----:B------:R-:W-:-:S05]  /*48e0*/  IMAD.WIDE.U32 R4, R3, 0x4, R4 ;  /* 0x0000000403047825 */ /* 0x000fca00078e0004 */
[----:B------:R-:W4:Y:S04]  /*48f0*/  LDG.E R10, desc[UR12][R4.64] ;  /* 0x0000000c040a7981 */ /* 0x000f28000c1e1900 */
[----:B------:R0:W5:Y:S01]  /*4900*/  LDG.E R9, desc[UR12][R4.64+0x4] ;  /* 0x0000040c04097981 */ /* 0x000162000c1e1900 */
[----:B------:R-:W1:Y:S01]  /*4910*/  S2R R20, SR_CgaCtaId ;  /* 0x0000000000147919 */ /* 0x000e620000008800 */
[C---:B------:R-:W-:Y:S02]  /*4920*/  LEA R14, R3.reuse, UR15, 0x2 ;  /* 0x0000000f030e7c11 */ /* 0x040fe4000f8e10ff */
[----:B------:R-:W-:Y:S02]  /*4930*/  LEA R16, R3, UR14, 0x2 ;  /* 0x0000000e03107c11 */ /* 0x000fe4000f8e10ff */
[----:B------:R-:W-:Y:S01]  /*4940*/  MOV R8, 0x400 ;  /* 0x0000040000087802 */ /* 0x000fe20000000f00 */
[----:B------:R-:W-:Y:S03]  /*4950*/  LDS R15, [R14] ;  /* 0x000000000e0f7984 */ /* 0x000fe60000000800 */
[----:B------:R-:W-:Y:S01]  /*4960*/  IADD3 R17, PT, PT, R8, 0x260, RZ ;  /* 0x0000026008117810 */ /* 0x000fe20007ffe0ff */
[----:B------:R-:W-:Y:S04]  /*4970*/  LDS R11, [R16] ;  /* 0x00000000100b7984 */ /* 0x000fe80000000800 */
[----:B------:R-:W0:Y:S04]  /*4980*/  LDS R18, [R14+0x4] ;  /* 0x000004000e127984 */ /* 0x000e280000000800 */
[----:B------:R-:W5:Y:S01]  /*4990*/  LDS R8, [R16+0x4] ;  /* 0x0000040010087984 */ /* 0x000f620000000800 */
[----:B-1----:R-:W-:-:S04]  /*49a0*/  LEA R20, R20, R17, 0x18 ;  /* 0x0000001114147211 */ /* 0x002fc800078ec0ff */
[----:B0-----:R-:W-:-:S06]  /*49b0*/  LEA R4, R3, R20, 0x2 ;  /* 0x0000001403047211 */ /* 0x001fcc00078e10ff */
[----:B------:R-:W0:Y:S01]  /*49c0*/  LDS.64 R4, [R4] ;  /* 0x0000000004047984 */ /* 0x000e220000000a00 */
[C---:B------:R-:W-:Y:S01]  /*49d0*/  FFMA R19, -R18.reuse, R18, 1 ;  /* 0x3f80000012137423 */ /* 0x040fe20000000112 */
[C---:B--2---:R-:W-:Y:S01]  /*49e0*/  FADD R13, R15.reuse, -R6 ;  /* 0x800000060f0d7221 */ /* 0x044fe20000000000 */
[----:B------:R-:W-:Y:S01]  /*49f0*/  FFMA R15, -R15, R15, 1 ;  /* 0x3f8000000f0f7423 */ /* 0x000fe2000000010f */
[----:B---3--:R-:W-:Y:S02]  /*4a00*/  FADD R20, R18, -R7 ;  /* 0x8000000712147221 */ /* 0x008fe40000000000 */
[C---:B----4-:R-:W-:Y:S01]  /*4a10*/  FMUL R12, R10.reuse, R13 ;  /* 0x0000000d0a0c7220 */ /* 0x050fe20000400000 */
[-C--:B------:R-:W-:Y:S01]  /*4a20*/  FMUL R10, R10, R11.reuse ;  /* 0x0000000b0a0a7220 */ /* 0x080fe20000400000 */
[----:B------:R-:W-:Y:S01]  /*4a30*/  FADD R13, -R11, 1 ;  /* 0x3f8000000b0d7421 */ /* 0x000fe20000000100 */
[C---:B-----5:R-:W-:Y:S01]  /*4a40*/  FMUL R14, R9.reuse, R8 ;  /* 0x00000008090e7220 */ /* 0x060fe20000400000 */
[----:B------:R-:W-:Y:S01]  /*4a50*/  FMUL R12, R12, R11 ;  /* 0x0000000b0c0c7220 */ /* 0x000fe20000400000 */
[----:B------:R-:W-:Y:S01]  /*4a60*/  FMUL R11, R10, R15 ;  /* 0x0000000f0a0b7220 */ /* 0x000fe20000400000 */
[----:B------:R-:W-:Y:S01]  /*4a70*/  FMUL R17, R9, R20 ;  /* 0x0000001409117220 */ /* 0x000fe20000400000 */
[----:B------:R-:W-:Y:S01]  /*4a80*/  FMUL R14, R14, R19 ;  /* 0x000000130e0e7220 */ /* 0x000fe20000400000 */
[----:B------:R-:W-:Y:S01]  /*4a90*/  FMUL R9, R12, R13 ;  /* 0x0000000d0c097220 */ /* 0x000fe20000400000 */
[----:B------:R-:W-:-:S02]  /*4aa0*/  FMUL R13, R6, R11 ;  /* 0x0000000b060d7220 */ /* 0x000fc40000400000 */
[----:B------:R-:W-:Y:S01]  /*4ab0*/  FMUL R6, R7, R14 ;  /* 0x0000000e07067220 */ /* 0x000fe20000400000 */
[----:B------:R-:W-:Y:S01]  /*4ac0*/  FMUL R17, R17, R8 ;  /* 0x0000000811117220 */ /* 0x000fe20000400000 */
[----:B0-----:R-:W-:Y:S01]  /*4ad0*/  FMUL R13, R13, R4 ;  /* 0x000000040d0d7220 */ /* 0x001fe20000400000 */
[----:B------:R-:W-:Y:S01]  /*4ae0*/  FADD R8, -R8, 1 ;  /* 0x3f80000008087421 */ /* 0x000fe20000000100 */
[----:B------:R-:W-:Y:S01]  /*4af0*/  FMUL R6, R6, R5 ;  /* 0x0000000506067220 */ /* 0x000fe20000400000 */
[----:B------:R-:W-:Y:S01]  /*4b00*/  FADD R4, -R4, 1 ;  /* 0x3f80000004047421 */ /* 0x000fe20000000100 */
[----:B------:R-:W-:Y:S01]  /*4b10*/  FADD R5, -R5, 1 ;  /* 0x3f80000005057421 */ /* 0x000fe20000000100 */
[----:B------:R-:W-:Y:S01]  /*4b20*/  LEA R10, R3, R1, 0x2 ;  /* 0x00000001030a7211 */ /* 0x000fe200078e10ff */
[----:B------:R-:W-:Y:S01]  /*4b30*/  FMUL R17, R17, R8 ;  /* 0x0000000811117220 */ /* 0x000fe20000400000 */
[----:B------:R-:W-:Y:S01]  /*4b40*/  FMUL R13, R13, R4 ;  /* 0x000000040d0d7220 */ /* 0x000fe20000400000 */
[----:B------:R-:W-:-:S02]  /*4b50*/  FMUL R5, R6, R5 ;  /* 0x0000000506057220 */ /* 0x000fc40000400000 */
[----:B------:R0:W-:Y:S04]  /*4b60*/  STL [R10+0x4b0], R11 ;  /* 0x0004b00b0a007387 */ /* 0x0001e80000100800 */
[----:B------:R0:W-:Y:S04]  /*4b70*/  STL [R10], R9 ;  /* 0x000000090a007387 */ /* 0x0001e80000100800 */
[----:B------:R0:W-:Y:S04]  /*4b80*/  STL [R10+0x4b4], R14 ;  /* 0x0004b40e0a007387 */ /* 0x0001e80000100800 */
[----:B------:R0:W-:Y:S04]  /*4b90*/  STL [R10+0x4], R17 ;  /* 0x000004110a007387 */ /* 0x0001e80000100800 */
[----:B------:R0:W-:Y:S04]  /*4ba0*/  STL [R10+0x258], R13 ;  /* 0x0002580d0a007387 */ /* 0x0001e80000100800 */
[----:B------:R0:W-:Y:S01]  /*4bb0*/  STL [R10+0x25c], R5 ;  /* 0x00025c050a007387 */ /* 0x0001e20000100800 */
[----:B------:R-:W-:-:S07]  /*4bc0*/  IADD3 R3, PT, PT, R3, 0x2, RZ ;  /* 0x0000000203037810 */ /* 0x000fce0007ffe0ff */
.L_x_48:
[----:B------:R-:W-:Y:S05]  /*4bd0*/  BRA.U !UP1, `(.L_x_47) ;  /* 0x00000001098c7547 */ /* 0x000fea000b800000 */
[----:B--2---:R-:W2:Y:S01]  /*4be0*/  LDC R6, c[0x0][0x3c8] ;  /* 0x0000f200ff067b82 */ /* 0x004ea20000000800 */
[----:B------:R-:W-:-:S07]  /*4bf0*/  UIADD3 UR4, UPT, UPT, UR7, -0x1, URZ ;  /* 0xffffffff07047890 */ /* 0x000fce000fffe0ff */
[----:B0--3--:R-:W0:Y:S01]  /*4c00*/  LDC.64 R4, c[0x0][0x380] ;  /* 0x0000e000ff047b82 */ /* 0x009e220000000a00 */
[----:B--2---:R-:W-:-:S04]  /*4c10*/  IMAD R7, R6, UR4, RZ ;  /* 0x0000000406077c24 */ /* 0x004fc8000f8e02ff */
[----:B0-----:R-:W-:-:S04]  /*4c20*/  IMAD.WIDE R4, R7, 0x4, R4 ;  /* 0x0000000407047825 */ /* 0x001fc800078e0204 */
[----:B------:R-:W-:-:S04]  /*4c30*/  IMAD.WIDE.U32 R6, R3, 0x4, R26 ;  /* 0x0000000403067825 */ /* 0x000fc800078e001a */
[C---:B------:R-:W-:Y:S02]  /*4c40*/  IMAD.WIDE.U32 R4, R3.reuse, 0x4, R4 ;  /* 0x0000000403047825 */ /* 0x040fe400078e0004 */
[----:B------:R-:W2:Y:S04]  /*4c50*/  LDG.E R7, desc[UR12][R6.64] ;  /* 0x0000000c06077981 */ /* 0x000ea8000c1e1900 */
[----:B------:R2:W3:Y:S01]  /*4c60*/  LDG.E R4, desc[UR12][R4.64] ;  /* 0x0000000c04047981 */ /* 0x0004e2000c1e1900 */
[----:B------:R-:W0:Y:S01]  /*4c70*/  S2R R11, SR_CgaCtaId ;  /* 0x00000000000b7919 */ /* 0x000e220000008800 */
[C---:B------:R-:W-:Y:S02]  /*4c80*/  LEA R8, R3.reuse, UR15, 0x2 ;  /* 0x0000000f03087c11 */ /* 0x040fe4000f8e10ff */
[----:B------:R-:W-:-:S02]  /*4c90*/  LEA R9, R3, UR14, 0x2 ;  /* 0x0000000e03097c11 */ /* 0x000fc4000f8e10ff */
[----:B------:R-:W-:Y:S02]  /*4ca0*/  MOV R10, 0x400 ;  /* 0x00000400000a7802 */ /* 0x000fe40000000f00 */
[----:B------:R-:W4:Y:S02]  /*4cb0*/  LDS R8, [R8] ;  /* 0x0000000008087984 */ /* 0x000f240000000800 */
[----:B------:R-:W-:Y:S02]  /*4cc0*/  IADD3 R10, PT, PT, R10, 0x260, RZ ;  /* 0x000002600a0a7810 */ /* 0x000fe40007ffe0ff */
[----:B------:R-:W3:Y:S02]  /*4cd0*/  LDS R9, [R9] ;  /* 0x0000000009097984 */ /* 0x000ee40000000800 */
[----:B0-----:R-:W-:-:S04]  /*4ce0*/  LEA R10, R11, R10, 0x18 ;  /* 0x0000000a0b0a7211 */ /* 0x001fc800078ec0ff */
[----:B------:R-:W-:-:S06]  /*4cf0*/  LEA R10, R3, R10, 0x2 ;  /* 0x0000000a030a7211 */ /* 0x000fcc00078e10ff */
[----:B------:R-:W0:Y:S01]  /*4d00*/  LDS R10, [R10] ;  /* 0x000000000a0a7984 */ /* 0x000e220000000800 */
[C---:B----4-:R-:W-:Y:S01]  /*4d10*/  FFMA R11, -R8.reuse, R8, 1 ;  /* 0x3f800000080b7423 */ /* 0x050fe20000000108 */
[----:B------:R-:W-:Y:S01]  /*4d20*/  LEA R3, R3, R1, 0x2 ;  /* 0x0000000103037211 */ /* 0x000fe200078e10ff */
[----:B--2---:R-:W-:Y:S01]  /*4d30*/  FADD R5, R8, -R7 ;  /* 0x8000000708057221 */ /* 0x004fe20000000000 */
[----:B---3--:R-:W-:-:S04]  /*4d40*/  FMUL R6, R4, R9 ;  /* 0x0000000904067220 */ /* 0x008fc80000400000 */
[----:B------:R-:W-:Y:S01]  /*4d50*/  FMUL R6, R6, R11 ;  /* 0x0000000b06067220 */ /* 0x000fe20000400000 */
[----:B------:R-:W-:-:S03]  /*4d60*/  FMUL R5, R4, R5 ;  /* 0x0000000504057220 */ /* 0x000fc60000400000 */
[----:B------:R-:W-:Y:S01]  /*4d70*/  FMUL R7, R7, R6 ;  /* 0x0000000607077220 */ /* 0x000fe20000400000 */
[----:B------:R-:W-:Y:S01]  /*4d80*/  FMUL R5, R5, R9 ;  /* 0x0000000905057220 */ /* 0x000fe20000400000 */
[----:B------:R-:W-:Y:S01]  /*4d90*/  FADD R4, -R9, 1 ;  /* 0x3f80000009047421 */ /* 0x000fe20000000100 */
[----:B0-----:R-:W-:Y:S01]  /*4da0*/  FADD R8, -R10, 1 ;  /* 0x3f8000000a087421 */ /* 0x001fe20000000100 */
[----:B------:R-:W-:Y:S02]  /*4db0*/  FMUL R7, R7, R10 ;  /* 0x0000000a07077220 */ /* 0x000fe40000400000 */
[----:B------:R-:W-:Y:S02]  /*4dc0*/  FMUL R4, R5, R4 ;  /* 0x0000000405047220 */ /* 0x000fe40000400000 */
[----:B------:R-:W-:Y:S01]  /*4dd0*/  FMUL R8, R7, R8 ;  /* 0x0000000807087220 */ /* 0x000fe20000400000 */
[----:B------:R4:W-:Y:S04]  /*4de0*/  STL [R3+0x4b0], R6 ;  /* 0x0004b00603007387 */ /* 0x0009e80000100800 */
[----:B------:R4:W-:Y:S04]  /*4df0*/  STL [R3], R4 ;  /* 0x0000000403007387 */ /* 0x0009e80000100800 */
[----:B------:R4:W-:Y:S02]  /*4e00*/  STL [R3+0x258], R8 ;  /* 0x0002580803007387 */ /* 0x0009e40000100800 */
.L_x_47:
[----:B0-2---:R-:W-:-:S07]  /*4e10*/  MOV R5, RZ ;  /* 0x000000ff00057202 */ /* 0x005fce0000000f00 */
.L_x_59:
[C---:B0--34-:R-:W-:Y:S01]  /*4e20*/  LEA R4, R5.reuse, R1, 0x2 ;  /* 0x0000000105047211 */ /* 0x059fe200078e10ff */
[----:B------:R-:W0:Y:S01]  /*4e30*/  LDC R3, c[0x0][0x3c8] ;  /* 0x0000f200ff037b82 */ /* 0x000e220000000800 */
[----:B--2---:R-:W2:Y:S03]  /*4e40*/  LDCU UR9, c[0x0][0x3c4] ;  /* 0x00007880ff0977ac */ /* 0x004ea60008000800 */
[----:B-1----:R-:W3:Y:S04]  /*4e50*/  LDL R8, [R4+0x258] ;  /* 0x0002580004087983 */ /* 0x002ee80000100800 */
[----:B------:R-:W4:Y:S01]  /*4e60*/  LDL R9, [R4] ;  /* 0x0000000004097983 */ /* 0x000f220000100800 */
[----:B------:R-:W1:Y:S03]  /*4e70*/  LDC.64 R14, c[0x0][0x3b0] ;  /* 0x0000ec00ff0e7b82 */ /* 0x000e660000000a00 */
[----:B------:R-:W5:Y:S01]  /*4e80*/  LDL R10, [R4+0x4b0] ;  /* 0x0004b000040a7983 */ /* 0x000f620000100800 */
[----:B0-----:R-:W-:-:S04]  /*4e90*/  IADD3 R6, PT, PT, R5, R3, RZ ;  /* 0x0000000305067210 */ /* 0x001fc80007ffe0ff */
[----:B------:R-:W-:Y:S01]  /*4ea0*/  IADD3 R11, PT, PT, R6, R3, RZ ;  /* 0x00000003060b7210 */ /* 0x000fe20007ffe0ff */
[----:B-1----:R-:W-:-:S04]  /*4eb0*/  IMAD.WIDE.U32 R12, R5, 0x4, R14 ;  /* 0x00000004050c7825 */ /* 0x002fc800078e000e */
[----:B------:R-:W-:-:S04]  /*4ec0*/  IMAD.WIDE.U32 R6, R6, 0x4, R14 ;  /* 0x0000000406067825 */ /* 0x000fc800078e000e */
[----:B------:R-:W-:Y:S01]  /*4ed0*/  IMAD.WIDE.U32 R14, R11, 0x4, R14 ;  /* 0x000000040b0e7825 */ /* 0x000fe200078e000e */
[----:B---3--:R0:W-:Y:S04]  /*4ee0*/  REDG.E.ADD.F32.FTZ.RN.STRONG.GPU desc[UR12][R12.64], R8 ;  /* 0x000000080c0079a6 */ /* 0x0081e8000c12f30c */
[----:B----4-:R0:W-:Y:S04]  /*4ef0*/  REDG.E.ADD.F32.FTZ.RN.STRONG.GPU desc[UR12][R6.64], R9 ;  /* 0x00000009060079a6 */ /* 0x0101e8000c12f30c */
[----:B-----5:R0:W-:Y:S01]  /*4f00*/  REDG.E.ADD.F32.FTZ.RN.STRONG.GPU desc[UR12][R14.64], R10 ;  /* 0x0000000a0e0079a6 */ /* 0x0201e2000c12f30c */
[----:B--2---:R-:W-:-:S09]  /*4f10*/  UISETP.GE.AND UP0, UPT, UR9, 0x1, UPT ;  /* 0x000000010900788c */ /* 0x004fd2000bf06270 */
[----:B------:R-:W-:Y:S05]  /*4f20*/  BRA.U !UP0, `(.L_x_49) ;  /* 0x0000000d08847547 */ /* 0x000fea000b800000 */
[----:B------:R-:W-:Y:S01]  /*4f30*/  UISETP.GE.U32.AND UP0, UPT, UR9, 0x8, UPT ;  /* 0x000000080900788c */ /* 0x000fe2000bf06070 */
[----:B------:R-:W-:-:S08]  /*4f40*/  HFMA2 R11, -RZ, RZ, 0, 0 ;  /* 0x00000000ff0b7431 */ /* 0x000fd000000001ff */
[----:B------:R-:W-:Y:S05]  /*4f50*/  BRA.U !UP0, `(.L_x_50) ;  /* 0x0000000508a07547 */ /* 0x000fea000b800000 */
[----:B------:R-:W-:-:S07]  /*4f60*/  MOV R11, RZ ;  /* 0x000000ff000b7202 */ /* 0x000fce0000000f00 */
.L_x_51:
[----:B0-----:R-:W-:Y:S01]  /*4f70*/  IMAD.WIDE.U32 R6, R11, 0x4, R28 ;  /* 0x000000040b067825 */ /* 0x001fe200078e001c */
[----:B---3--:R-:W0:Y:S04]  /*4f80*/  LDC.64 R12, c[0x0][0x3a0] ;  /* 0x0000e800ff0c7b82 */ /* 0x008e280000000a00 */
[----:B------:R-:W2:Y:S01]  /*4f90*/  LDG.E R17, desc[UR12][R6.64] ;  /* 0x0000000c06117981 */ /* 0x000ea2000c1e1900 */
[----:B------:R-:W-:-:S04]  /*4fa0*/  IMAD R15, R0, R11, R5 ;  /* 0x0000000b000f7224 */ /* 0x000fc800078e0205 */
[----:B0-----:R-:W-:-:S04]  /*4fb0*/  IMAD.WIDE R12, R15, 0x4, R12 ;  /* 0x000000040f0c7825 */ /* 0x001fc800078e020c */
[----:B--2---:R-:W-:-:S05]  /*4fc0*/  FMUL R21, R17, R8 ;  /* 0x0000000811157220 */ /* 0x004fca0000400000 */
[----:B------:R0:W-:Y:S04]  /*4fd0*/  REDG.E.ADD.F32.FTZ.RN.STRONG.GPU desc[UR12][R12.64], R21 ;  /* 0x000000150c0079a6 */ /* 0x0001e8000c12f30c */
[----:B------:R-:W2:Y:S01]  /*4fe0*/  LDG.E R16, desc[UR12][R6.64] ;  /* 0x0000000c06107981 */ /* 0x000ea2000c1e1900 */
[----:B------:R-:W-:-:S04]  /*4ff0*/  IMAD.WIDE.U32 R14, R3, 0x4, R12 ;  /* 0x00000004030e7825 */ /* 0x000fc800078e000c */
[----:B--2---:R-:W-:-:S05]  /*5000*/  FMUL R23, R16, R9 ;  /* 0x0000000910177220 */ /* 0x004fca0000400000 */
[----:B------:R1:W-:Y:S04]  /*5010*/  REDG.E.ADD.F32.FTZ.RN.STRONG.GPU desc[UR12][R14.64], R23 ;  /* 0x000000170e0079a6 */ /* 0x0003e8000c12f30c */
[----:B------:R-:W2:Y:S01]  /*5020*/  LDG.E R19, desc[UR12][R6.64] ;  /* 0x0000000c06137981 */ /* 0x000ea2000c1e1900 */
[----:B------:R-:W-:-:S04]  /*5030*/  IMAD.WIDE.U32 R16, R3, 0x4, R14 ;  /* 0x0000000403107825 */ /* 0x000fc800078e000e */
[----:B--2---:R-:W-:-:S05]  /*5040*/  FMUL R25, R19, R10 ;  /* 0x0000000a13197220 */ /* 0x004fca0000400000 */
[----:B------:R2:W-:Y:S04]  /*5050*/  REDG.E.ADD.F32.FTZ.RN.STRONG.GPU desc[UR12][R16.64], R25 ;  /* 0x00000019100079a6 */ /* 0x0005e8000c12f30c */
[----:B------:R-:W0:Y:S01]  /*5060*/  LDG.E R20, desc[UR12][R6.64+0x4] ;  /* 0x0000040c06147981 */ /* 0x000e22000c1e1900 */
[----:B------:R-:W-:-:S04]  /*5070*/  IMAD.WIDE.U32 R18, R3, 0x4, R16 ;  /* 0x0000000403127825 */ /* 0x000fc800078e0010 */
[----:B0-----:R-:W-:-:S05]  /*5080*/  FMUL R21, R20, R8 ;  /* 0x0000000814157220 */ /* 0x001fca0000400000 */
[----:B------:R0:W-:Y:S04]  /*5090*/  REDG.E.ADD.F32.FTZ.RN.STRONG.GPU desc[UR12][R18.64], R21 ;  /* 0x00000015120079a6 */ /* 0x0001e8000c12f30c */
[----:B------:R-:W1:Y:S01]  /*50a0*/  LDG.E R20, desc[UR12][R6.64+0x4] ;  /* 0x0000040c06147981 */ /* 0x000e62000c1e1900 */
[----:B------:R-:W-:-:S04]  /*50b0*/  IMAD.WIDE.U32 R12, R3, 0x4, R18 ;  /* 0x00000004030c7825 */ /* 0x000fc800078e0012 */
[----:B-1----:R-:W-:-:S05]  /*50c0*/  FMUL R23, R20, R9 ;  /* 0x0000000914177220 */ /* 0x002fca0000400000 */
        /* <DEDUP_REMOVED lines=70> */
[----:B------:R-:W-:Y:S01]  /*5530*/  IMAD.WIDE.U32 R16, R3, 0x4, R14 ;  /* 0x0000000403107825 */ /* 0x000fe200078e000e */
[----:B------:R-:W-:-:S03]  /*5540*/  IADD3 R11, PT, PT, R11, 0x8, RZ ;  /* 0x000000080b0b7810 */ /* 0x000fc60007ffe0ff */
[----:B-1----:R-:W-:-:S05]  /*5550*/  FMUL R23, R20, R9 ;  /* 0x0000000914177220 */ /* 0x002fca0000400000 */
[----:B------:R3:W-:Y:S04]  /*5560*/  REDG.E.ADD.F32.FTZ.RN.STRONG.GPU desc[UR12][R16.64], R23 ;  /* 0x00000017100079a6 */ /* 0x0007e8000c12f30c */
[----:B------:R-:W2:Y:S01]  /*5570*/  LDG.E R20, desc[UR12][R6.64+0x1c] ;  /* 0x00001c0c06147981 */ /* 0x000ea2000c1e1900 */
[----:B------:R-:W-:Y:S01]  /*5580*/  ISETP.NE.AND P0, PT, R11, R2, PT ;  /* 0x000000020b00720c */ /* 0x000fe20003f05270 */
[----:B------:R-:W-:-:S04]  /*5590*/  IMAD.WIDE.U32 R18, R3, 0x4, R16 ;  /* 0x0000000403127825 */ /* 0x000fc800078e0010 */
[----:B--2---:R-:W-:-:S05]  /*55a0*/  FMUL R13, R20, R10 ;  /* 0x0000000a140d7220 */ /* 0x004fca0000400000 */
[----:B------:R3:W-:Y:S03]  /*55b0*/  REDG.E.ADD.F32.FTZ.RN.STRONG.GPU desc[UR12][R18.64], R13 ;  /* 0x0000000d120079a6 */ /* 0x0007e6000c12f30c */
[----:B------:R-:W-:Y:S05]  /*55c0*/  @P0 BRA `(.L_x_51) ;  /* 0xfffffff800680947 */ /* 0x000fea000383ffff */
[----:B------:R-:W-:-:S07]  /*55d0*/  MOV R11, R2 ;  /* 0x00000002000b7202 */ /* 0x000fce0000000f00 */
.L_x_50:
[----:B------:R-:W1:Y:S02]  /*55e0*/  LDCU UR4, c[0x0][0x3c4] ;  /* 0x00007880ff0477ac */ /* 0x000e640008000800 */
[----:B-1----:R-:W-:-:S04]  /*55f0*/  ULOP3.LUT UR5, UR4, 0x7, URZ, 0xc0, !UPT ;  /* 0x0000000704057892 */ /* 0x002fc8000f8ec0ff */
[----:B------:R-:W-:-:S09]  /*5600*/  UISETP.NE.AND UP0, UPT, UR5, URZ, UPT ;  /* 0x000000ff0500728c */ /* 0x000fd2000bf05270 */
[----:B------:R-:W-:Y:S05]  /*5610*/  BRA.U !UP0, `(.L_x_49) ;  /* 0x0000000508c87547 */ /* 0x000fea000b800000 */
[----:B------:R-:W-:Y:S02]  /*5620*/  ULOP3.LUT UR8, UR4, 0x3, URZ, 0xc0, !UPT ;  /* 0x0000000304087892 */ /* 0x000fe4000f8ec0ff */
[----:B------:R-:W-:Y:S02]  /*5630*/  UIADD3 UR4, UPT, UPT, UR5, -0x1, URZ ;  /* 0xffffffff05047890 */ /* 0x000fe4000fffe0ff */
[----:B------:R-:W-:Y:S02]  /*5640*/  UISETP.NE.AND UP1, UPT, UR8, URZ, UPT ;  /* 0x000000ff0800728c */ /* 0x000fe4000bf25270 */
[----:B------:R-:W-:-:S09]  /*5650*/  UISETP.GE.U32.AND UP0, UPT, UR4, 0x3, UPT ;  /* 0x000000030400788c */ /* 0x000fd2000bf06070 */
[----:B------:R-:W-:Y:S05]  /*5660*/  BRA.U !UP0, `(.L_x_52) ;  /* 0x0000000108dc7547 */ /* 0x000fea000b800000 */
[----:B0-----:R-:W-:Y:S01]  /*5670*/  IMAD.WIDE.U32 R6, R11, 0x4, R28 ;  /* 0x000000040b067825 */ /* 0x001fe200078e001c */
[----:B------:R-:W2:Y:S01]  /*5680*/  LDL R9, [R4+0x258] ;  /* 0x0002580004097983 */ /* 0x000ea20000100800 */
[----:B---3--:R-:W0:Y:S03]  /*5690*/  LDC.64 R12, c[0x0][0x3a0] ;  /* 0x0000e800ff0c7b82 */ /* 0x008e260000000a00 */
[----:B------:R-:W2:Y:S01]  /*56a0*/  LDG.E R8, desc[UR12][R6.64] ;  /* 0x0000000c06087981 */ /* 0x000ea2000c1e1900 */
[----:B------:R-:W-:-:S03]  /*56b0*/  IMAD R15, R0, R11, R5 ;  /* 0x0000000b000f7224 */ /* 0x000fc600078e0205 */
[----:B------:R-:W3:Y:S01]  /*56c0*/  LDL R10, [R4+0x4b0] ;  /* 0x0004b000040a7983 */ /* 0x000ee20000100800 */
[----:B0-----:R-:W-:-:S04]  /*56d0*/  IMAD.WIDE R12, R15, 0x4, R12 ;  /* 0x000000040f0c7825 */ /* 0x001fc800078e020c */
[----:B--2---:R-:W-:Y:S02]  /*56e0*/  FMUL R19, R8, R9 ;  /* 0x0000000908137220 */ /* 0x004fe40000400000 */
[----:B------:R-:W2:Y:S04]  /*56f0*/  LDL R8, [R4] ;  /* 0x0000000004087983 */ /* 0x000ea80000100800 */
[----:B------:R0:W-:Y:S04]  /*5700*/  REDG.E.ADD.F32.FTZ.RN.STRONG.GPU desc[UR12][R12.64], R19 ;  /* 0x000000130c0079a6 */ /* 0x0001e8000c12f30c */
[----:B------:R-:W2:Y:S01]  /*5710*/  LDG.E R17, desc[UR12][R6.64] ;  /* 0x0000000c06117981 */ /* 0x000ea2000c1e1900 */
[----:B------:R-:W-:-:S04]  /*5720*/  IMAD.WIDE.U32 R14, R3, 0x4, R12 ;  /* 0x00000004030e7825 */ /* 0x000fc800078e000c */
[----:B--2---:R-:W-:-:S05]  /*5730*/  FMUL R21, R17, R8 ;  /* 0x0000000811157220 */ /* 0x004fca0000400000 */
[----:B------:R1:W-:Y:S04]  /*5740*/  REDG.E.ADD.F32.FTZ.RN.STRONG.GPU desc[UR12][R14.64], R21 ;  /* 0x000000150e0079a6 */ /* 0x0003e8000c12f30c */
[----:B------:R-:W3:Y:S01]  /*5750*/  LDG.E R23, desc[UR12][R6.64] ;  /* 0x0000000c06177981 */ /* 0x000ee2000c1e1900 */
[----:B------:R-:W-:-:S04]  /*5760*/  IMAD.WIDE.U32 R16, R3, 0x4, R14 ;  /* 0x0000000403107825 */ /* 0x000fc800078e000e */
[----:B---3--:R-:W-:-:S05]  /*5770*/  FMUL R23, R23, R10 ;  /* 0x0000000a17177220 */ /* 0x008fca0000400000 */
[----:B------:R2:W-:Y:S04]  /*5780*/  REDG.E.ADD.F32.FTZ.RN.STRONG.GPU desc[UR12][R16.64], R23 ;  /* 0x00000017100079a6 */ /* 0x0005e8000c12f30c */
[----:B------:R-:W3:Y:S01]  /*5790*/  LDG.E R18, desc[UR12][R6.64+0x4] ;  /* 0x0000040c06127981 */ /* 0x000ee2000c1e1900 */
[----:B0-----:R-:W-:-:S04]  /*57a0*/  IMAD.WIDE.U32 R12, R3, 0x4, R16 ;  /* 0x00000004030c7825 */ /* 0x001fc800078e0010 */
[----:B---3--:R-:W-:-:S05]  /*57b0*/  FMUL R25, R9, R18 ;  /* 0x0000001209197220 */ /* 0x008fca0000400000 */
        /* <DEDUP_REMOVED lines=29> */
[----:B------:R-:W3:Y:S01]  /*5990*/  LDG.E R21, desc[UR12][R6.64+0xc] ;  /* 0x00000c0c06157981 */ /* 0x000ee2000c1e1900 */
[----:B------:R-:W-:-:S04]  /*59a0*/  IMAD.WIDE.U32 R8, R3, 0x4, R16 ;  /* 0x0000000403087825 */ /* 0x000fc800078e0010 */
[----:B---3--:R-:W-:-:S05]  /*59b0*/  FMUL R21, R10, R21 ;  /* 0x000000150a157220 */ /* 0x008fca0000400000 */
[----:B------:R2:W-:Y:S01]  /*59c0*/  REDG.E.ADD.F32.FTZ.RN.STRONG.GPU desc[UR12][R8.64], R21 ;  /* 0x00000015080079a6 */ /* 0x0005e2000c12f30c */
[----:B------:R-:W-:-:S07]  /*59d0*/  IADD3 R11, PT, PT, R11, 0x4, RZ ;  /* 0x000000040b0b7810 */ /* 0x000fce0007ffe0ff */
.L_x_52:
[----:B------:R-:W-:Y:S05]  /*59e0*/  BRA.U !UP1, `(.L_x_49) ;  /* 0x0000000109d47547 */ /* 0x000fea000b800000 */
[----:B------:R-:W-:Y:S02]  /*59f0*/  UISETP.NE.AND UP1, UPT, UR8, 0x1, UPT ;  /* 0x000000010800788c */ /* 0x000fe4000bf25270 */
[----:B------:R-:W-:-:S07]  /*5a00*/  ULOP3.LUT UP0, URZ, UR9, 0x1, URZ, 0xc0, !UPT ;  /* 0x0000000109ff7892 */ /* 0x000fce000f80c0ff */
[----:B------:R-:W-:Y:S05]  /*5a10*/  BRA.U !UP1, `(.L_x_53) ;  /* 0x00000001097c7547 */ /* 0x000fea000b800000 */
[----:B0-----:R-:W-:Y:S01]  /*5a20*/  IMAD.WIDE.U32 R6, R11, 0x4, R28 ;  /* 0x000000040b067825 */ /* 0x001fe200078e001c */
[----:B------:R-:W4:Y:S01]  /*5a30*/  LDL R10, [R4+0x258] ;  /* 0x00025800040a7983 */ /* 0x000f220000100800 */
[----:B--2---:R-:W0:Y:S03]  /*5a40*/  LDC.64 R8, c[0x0][0x3a0] ;  /* 0x0000e800ff087b82 */ /* 0x004e260000000a00 */
[----:B---3--:R-:W4:Y:S01]  /*5a50*/  LDG.E R13, desc[UR12][R6.64] ;  /* 0x0000000c060d7981 */ /* 0x008f22000c1e1900 */
[----:B------:R-:W-:-:S03]  /*5a60*/  IMAD R15, R0, R11, R5 ;  /* 0x0000000b000f7224 */ /* 0x000fc600078e0205 */
[----:B------:R-:W2:Y:S01]  /*5a70*/  LDL R14, [R4] ;  /* 0x00000000040e7983 */ /* 0x000ea20000100800 */
[----:B0-----:R-:W-:-:S04]  /*5a80*/  IMAD.WIDE R8, R15, 0x4, R8 ;  /* 0x000000040f087825 */ /* 0x001fc800078e0208 */
[----:B----4-:R-:W-:-:S05]  /*5a90*/  FMUL R19, R10, R13 ;  /* 0x0000000d0a137220 */ /* 0x010fca0000400000 */
[----:B------:R0:W-:Y:S04]  /*5aa0*/  REDG.E.ADD.F32.FTZ.RN.STRONG.GPU desc[UR12][R8.64], R19 ;  /* 0x00000013080079a6 */ /* 0x0001e8000c12f30c */
[----:B------:R-:W2:Y:S01]  /*5ab0*/  LDG.E R15, desc[UR12][R6.64] ;  /* 0x0000000c060f7981 */ /* 0x000ea2000c1e1900 */
[----:B------:R-:W-:-:S04]  /*5ac0*/  IMAD.WIDE.U32 R12, R3, 0x4, R8 ;  /* 0x00000004030c7825 */ /* 0x000fc800078e0008 */
[----:B--2---:R-:W-:Y:S02]  /*5ad0*/  FMUL R21, R14, R15 ;  /* 0x0000000f0e157220 */ /* 0x004fe40000400000 */
[----:B------:R-:W2:Y:S04]  /*5ae0*/  LDL R15, [R4+0x4b0] ;  /* 0x0004b000040f7983 */ /* 0x000ea80000100800 */
[----:B------:R1:W-:Y:S04]  /*5af0*/  REDG.E.ADD.F32.FTZ.RN.STRONG.GPU desc[UR12][R12.64], R21 ;  /* 0x000000150c0079a6 */ /* 0x0003e8000c12f30c */
[----:B------:R-:W2:Y:S01]  /*5b00*/  LDG.E R18, desc[UR12][R6.64] ;  /* 0x0000000c06127981 */ /* 0x000ea2000c1e1900 */
[----:B------:R-:W-:-:S04]  /*5b10*/  IMAD.WIDE.U32 R16, R3, 0x4, R12 ;  /* 0x0000000403107825 */ /* 0x000fc800078e000c */
[----:B--2---:R-:W-:-:S05]  /*5b20*/  FMUL R23, R15, R18 ;  /* 0x000000120f177220 */ /* 0x004fca0000400000 */
[----:B------:R4:W-:Y:S04]  /*5b30*/  REDG.E.ADD.F32.FTZ.RN.STRONG.GPU desc[UR12][R16.64], R23 ;  /* 0x00000017100079a6 */ /* 0x0009e8000c12f30c */
[----:B------:R-:W2:Y:S01]  /*5b40*/  LDG.E R25, desc[UR12][R6.64+0x4] ;  /* 0x0000040c06197981 */ /* 0x000ea2000c1e1900 */
[----:B0-----:R-:W-:-:S04]  /*5b50*/  IMAD.WIDE.U32 R8, R3, 0x4, R16 ;  /* 0x0000000403087825 */ /* 0x001fc800078e0010 */
[----:B--2---:R-:W-:-:S05]  /*5b60*/  FMUL R25, R10, R25 ;  /* 0x000000190a197220 */ /* 0x004fca0000400000 */
        /* <DEDUP_REMOVED lines=8> */
[----:B------:R4:W-:Y:S01]  /*5bf0*/  REDG.E.ADD.F32.FTZ.RN.STRONG.GPU desc[UR12][R12.64], R15 ;  /* 0x0000000f0c0079a6 */ /* 0x0009e2000c12f30c */
[----:B------:R-:W-:-:S07]  /*5c00*/  IADD3 R11, PT, PT, R11, 0x2, RZ ;  /* 0x000000020b0b7810 */ /* 0x000fce0007ffe0ff */
.L_x_53:
[----:B------:R-:W-:Y:S05]  /*5c10*/  BRA.U !UP0, `(.L_x_49) ;  /* 0x0000000108487547 */ /* 0x000fea000b800000 */
[----:B0-----:R-:W-:Y:S01]  /*5c20*/  IMAD.WIDE.U32 R6, R11, 0x4, R28 ;  /* 0x000000040b067825 */ /* 0x001fe200078e001c */
[----:B--234-:R-:W2:Y:S01]  /*5c30*/  LDL R15, [R4+0x258] ;  /* 0x00025800040f7983 */ /* 0x01cea20000100800 */
[----:B------:R-:W0:Y:S03]  /*5c40*/  LDC.64 R8, c[0x0][0x3a0] ;  /* 0x0000e800ff087b82 */ /* 0x000e260000000a00 */
[----:B------:R-:W2:Y:S01]  /*5c50*/  LDG.E R10, desc[UR12][R6.64] ;  /* 0x0000000c060a7981 */ /* 0x000ea2000c1e1900 */
[----:B------:R-:W-:-:S03]  /*5c60*/  IMAD R11, R0, R11, R5 ;  /* 0x0000000b000b7224 */ /* 0x000fc600078e0205 */
[----:B------:R-:W3:Y:S04]  /*5c70*/  LDL R17, [R4] ;  /* 0x0000000004117983 */ /* 0x000ee80000100800 */
[----:B------:R-:W4:Y:S01]  /*5c80*/  LDL R19, [R4+0x4b0] ;  /* 0x0004b00004137983 */ /* 0x000f220000100800 */
[----:B0-----:R-:W-:-:S04]  /*5c90*/  IMAD.WIDE R8, R11, 0x4, R8 ;  /* 0x000000040b087825 */ /* 0x001fc800078e0208 */
[----:B--2---:R-:W-:-:S05]  /*5ca0*/  FMUL R15, R15, R10 ;  /* 0x0000000a0f0f7220 */ /* 0x004fca0000400000 */
[----:B------:R1:W-:Y:S04]  /*5cb0*/  REDG.E.ADD.F32.FTZ.RN.STRONG.GPU desc[UR12][R8.64], R15 ;  /* 0x0000000f080079a6 */ /* 0x0003e8000c12f30c */
[----:B------:R-:W3:Y:S01]  /*5cc0*/  LDG.E R12, desc[UR12][R6.64] ;  /* 0x0000000c060c7981 */ /* 0x000ee2000c1e1900 */
[----:B------:R-:W-:-:S04]  /*5cd0*/  IMAD.WIDE.U32 R10, R3, 0x4, R8 ;  /* 0x00000004030a7825 */ /* 0x000fc800078e0008 */
[----:B---3--:R-:W-:-:S05]  /*5ce0*/  FMUL R17, R17, R12 ;  /* 0x0000000c11117220 */ /* 0x008fca0000400000 */
[----:B------:R1:W-:Y:S04]  /*5cf0*/  REDG.E.ADD.F32.FTZ.RN.STRONG.GPU desc[UR12][R10.64], R17 ;  /* 0x000000110a0079a6 */ /* 0x0003e8000c12f30c */
[----:B------:R-:W4:Y:S01]  /*5d00*/  LDG.E R14, desc[UR12][R6.64] ;  /* 0x0000000c060e7981 */ /* 0x000f22000c1e1900 */
[----:B------:R-:W-:-:S04]  /*5d10*/  IMAD.WIDE.U32 R12, R3, 0x4, R10 ;  /* 0x00000004030c7825 */ /* 0x000fc800078e000a */
[----:B----4-:R-:W-:-:S05]  /*5d20*/  FMUL R19, R19, R14 ;  /* 0x0000000e13137220 */ /* 0x010fca0000400000 */
[----:B------:R1:W-:Y:S02]  /*5d30*/  REDG.E.ADD.F32.FTZ.RN.STRONG.GPU desc[UR12][R12.64], R19 ;  /* 0x000000130c0079a6 */ /* 0x0003e4000c12f30c */
.L_x_49:
[----:B------:R-:W-:Y:S01]  /*5d40*/  UISETP.GE.U32.AND UP0, UPT, UR20, 0x7, UPT ;  /* 0x000000071400788c */ /* 0x000fe2000bf06070 */
[----:B012-4-:R-:W-:-:S08]  /*5d50*/  HFMA2 R9, -RZ, RZ, 0, 0 ;  /* 0x00000000ff097431 */ /* 0x017fd000000001ff */
[----:B------:R-:W-:Y:S05]  /*5d60*/  BRA.U !UP0, `(.L_x_54) ;  /* 0x0000000508ac7547 */ /* 0x000fea000b800000 */
[----:B------:R0:W5:Y:S04]  /*5d70*/  LDL R8, [R4+0x258] ;  /* 0x0002580004087983 */ /* 0x0001680000100800 */
[----:B------:R0:W5:Y:S04]  /*5d80*/  LDL R9, [R4] ;  /* 0x0000000004097983 */ /* 0x0001680000100800 */
[----:B------:R0:W5:Y:S01]  /*5d90*/  LDL R10, [R4+0x4b0] ;  /* 0x0004b000040a7983 */ /* 0x0001620000100800 */
[----:B------:R-:W-:-:S07]  /*5da0*/  MOV R11, RZ ;  /* 0x000000ff000b7202 */ /* 0x000fce0000000f00 */
.L_x_55:
[----:B------:R-:W-:Y:S01]  /*5db0*/  IMAD.WIDE.U32 R6, R11, 0x4, R26 ;  /* 0x000000040b067825 */ /* 0x000fe200078e001a */
[----:B-1-3--:R-:W1:Y:S04]  /*5dc0*/  LDC.64 R12, c[0x0][0x3a8] ;  /* 0x0000ea00ff0c7b82 */ /* 0x00ae680000000a00 */
[----:B------:R-:W2:Y:S01]  /*5dd0*/  LDG.E R17, desc[UR12][R6.64] ;  /* 0x0000000c06117981 */ /* 0x000ea2000c1e1900 */
[----:B------:R-:W-:-:S04]  /*5de0*/  IMAD R15, R0, R11, R5 ;  /* 0x0000000b000f7224 */ /* 0x000fc800078e0205 */
[----:B-1----:R-:W-:-:S04]  /*5df0*/  IMAD.WIDE R12, R15, 0x4, R12 ;  /* 0x000000040f0c7825 */ /* 0x002fc800078e020c */
[----:B--2--5:R-:W-:-:S05]  /*5e00*/  FMUL R21, R17, R8 ;  /* 0x0000000811157220 */ /* 0x024fca0000400000 */
        /* <DEDUP_REMOVED lines=86> */
[----:B------:R-:W-:Y:S01]  /*6370*/  IMAD.WIDE.U32 R16, R3, 0x4, R14 ;  /* 0x0000000403107825 */ /* 0x000fe200078e000e */
[----:B------:R-:W-:-:S03]  /*6380*/  IADD3 R11, PT, PT, R11, 0x8, RZ ;  /* 0x000000080b0b7810 */ /* 0x000fc60007ffe0ff */
[----:B--2---:R-:W-:-:S05]  /*6390*/  FMUL R23, R20, R9 ;  /* 0x0000000914177220 */ /* 0x004fca0000400000 */
[----:B------:R1:W-:Y:S04]  /*63a0*/  REDG.E.ADD.F32.FTZ.RN.STRONG.GPU desc[UR12][R16.64], R23 ;  /* 0x00000017100079a6 */ /* 0x0003e8000c12f30c */
[----:B------:R-:W3:Y:S01]  /*63b0*/  LDG.E R20, desc[UR12][R6.64+0x1c] ;  /* 0x00001c0c06147981 */ /* 0x000ee2000c1e1900 */
[----:B------:R-:W-:Y:S01]  /*63c0*/  ISETP.NE.AND P0, PT, R11, UR17, PT ;  /* 0x000000110b007c0c */ /* 0x000fe2000bf05270 */
[----:B------:R-:W-:-:S04]  /*63d0*/  IMAD.WIDE.U32 R18, R3, 0x4, R16 ;  /* 0x0000000403127825 */ /* 0x000fc800078e0010 */
[----:B---3--:R-:W-:-:S05]  /*63e0*/  FMUL R13, R20, R10 ;  /* 0x0000000a140d7220 */ /* 0x008fca0000400000 */
[----:B------:R1:W-:Y:S03]  /*63f0*/  REDG.E.ADD.F32.FTZ.RN.STRONG.GPU desc[UR12][R18.64], R13 ;  /* 0x0000000d120079a6 */ /* 0x0003e6000c12f30c */
[----:B------:R-:W-:Y:S05]  /*6400*/  @P0 BRA `(.L_x_55) ;  /* 0xfffffff800680947 */ /* 0x000fea000383ffff */
[----:B------:R-:W-:-:S07]  /*6410*/  MOV R9, UR17 ;  /* 0x0000001100097c02 */ /* 0x000fce0008000f00 */
.L_x_54:
[----:B------:R-:W-:-:S09]  /*6420*/  UISETP.NE.AND UP0, UPT, UR22, URZ, UPT ;  /* 0x000000ff1600728c */ /* 0x000fd2000bf05270 */
[----:B------:R-:W-:Y:S05]  /*6430*/  BRA.U !UP0, `(.L_x_56) ;  /* 0x0000000508c87547 */ /* 0x000fea000b800000 */
[----:B------:R-:W-:Y:S02]  /*6440*/  UIADD3 UR4, UPT, UPT, UR22, -0x1, URZ ;  /* 0xffffffff16047890 */ /* 0x000fe4000fffe0ff */
[----:B------:R-:W-:Y:S02]  /*6450*/  UISETP.NE.AND UP2, UPT, UR23, URZ, UPT ;  /* 0x000000ff1700728c */ /* 0x000fe4000bf45270 */
[----:B------:R-:W-:-:S09]  /*6460*/  UISETP.GE.U32.AND UP1, UPT, UR4, 0x3, UPT ;  /* 0x000000030400788c */ /* 0x000fd2000bf26070 */
[----:B------:R-:W-:Y:S05]  /*6470*/  BRA.U !UP1, `(.L_x_57) ;  /* 0x0000000109dc7547 */ /* 0x000fea000b800000 */
[----:B------:R-:W-:Y:S01]  /*6480*/  IMAD.WIDE.U32 R6, R9, 0x4, R26 ;  /* 0x0000000409067825 */ /* 0x000fe200078e001a */
[----:B------:R-:W2:Y:S01]  /*6490*/  LDL R10, [R4+0x258] ;  /* 0x00025800040a7983 */ /* 0x000ea20000100800 */
[----:B-1-3--:R-:W1:Y:S03]  /*64a0*/  LDC.64 R12, c[0x0][0x3a8] ;  /* 0x0000ea00ff0c7b82 */ /* 0x00ae660000000a00 */
[----:B------:R-:W2:Y:S01]  /*64b0*/  LDG.E R15, desc[UR12][R6.64] ;  /* 0x0000000c060f7981 */ /* 0x000ea2000c1e1900 */
[----:B------:R-:W-:-:S03]  /*64c0*/  IMAD R11, R0, R9, R5 ;  /* 0x00000009000b7224 */ /* 0x000fc600078e0205 */
[----:B------:R-:W3:Y:S01]  /*64d0*/  LDL R8, [R4] ;  /* 0x0000000004087983 */ /* 0x000ee20000100800 */
[----:B-1----:R-:W-:-:S04]  /*64e0*/  IMAD.WIDE R12, R11, 0x4, R12 ;  /* 0x000000040b0c7825 */ /* 0x002fc800078e020c */
[----:B--2---:R-:W-:-:S05]  /*64f0*/  FMUL R19, R15, R10 ;  /* 0x0000000a0f137220 */ /* 0x004fca0000400000 */
[----:B------:R1:W-:Y:S04]  /*6500*/  REDG.E.ADD.F32.FTZ.RN.STRONG.GPU desc[UR12][R12.64], R19 ;  /* 0x000000130c0079a6 */ /* 0x0003e8000c12f30c */
[----:B------:R-:W3:Y:S01]  /*6510*/  LDG.E R11, desc[UR12][R6.64] ;  /* 0x0000000c060b7981 */ /* 0x000ee2000c1e1900 */
[----:B------:R-:W-:-:S04]  /*6520*/  IMAD.WIDE.U32 R14, R3, 0x4, R12 ;  /* 0x00000004030e7825 */ /* 0x000fc800078e000c */
[----:B---3--:R-:W-:Y:S02]  /*6530*/  FMUL R21, R11, R8 ;  /* 0x000000080b157220 */ /* 0x008fe40000400000 */
[----:B------:R-:W2:Y:S04]  /*6540*/  LDL R11, [R4+0x4b0] ;  /* 0x0004b000040b7983 */ /* 0x000ea80000100800 */
[----:B------:R3:W-:Y:S04]  /*6550*/  REDG.E.ADD.F32.FTZ.RN.STRONG.GPU desc[UR12][R14.64], R21 ;  /* 0x000000150e0079a6 */ /* 0x0007e8000c12f30c */
[----:B------:R-:W2:Y:S01]  /*6560*/  LDG.E R18, desc[UR12][R6.64] ;  /* 0x0000000c06127981 */ /* 0x000ea2000c1e1900 */
[----:B------:R-:W-:-:S04]  /*6570*/  IMAD.WIDE.U32 R16, R3, 0x4, R14 ;  /* 0x0000000403107825 */ /* 0x000fc800078e000e */
[----:B--2---:R-:W-:-:S05]  /*6580*/  FMUL R23, R18, R11 ;  /* 0x0000000b12177220 */ /* 0x004fca0000400000 */
[----:B------:R2:W-:Y:S04]  /*6590*/  REDG.E.ADD.F32.FTZ.RN.STRONG.GPU desc[UR12][R16.64], R23 ;  /* 0x00000017100079a6 */ /* 0x0005e8000c12f30c */
[----:B------:R-:W4:Y:S01]  /*65a0*/  LDG.E R25, desc[UR12][R6.64+0x4] ;  /* 0x0000040c06197981 */ /* 0x000f22000c1e1900 */
[----:B-1----:R-:W-:-:S04]  /*65b0*/  IMAD.WIDE.U32 R12, R3, 0x4, R16 ;  /* 0x00000004030c7825 */ /* 0x002fc800078e0010 */
[----:B----4-:R-:W-:-:S05]  /*65c0*/  FMUL R25, R10, R25 ;  /* 0x000000190a197220 */ /* 0x010fca0000400000 */
[----:B------:R1:W-:Y:S04]  /*65d0*/  REDG.E.ADD.F32.FTZ.RN.STRONG.GPU desc[UR12][R12.64], R25 ;  /* 0x000000190c0079a6 */ /* 0x0003e8000c12f30c */
[----:B------:R-:W3:Y:S01]  /*65e0*/  LDG.E R20, desc[UR12][R6.64+0x4] ;  /* 0x0000040c06147981 */ /* 0x000ee2000c1e1900 */
[----:B------:R-:W-:-:S04]  /*65f0*/  IMAD.WIDE.U32 R18, R3, 0x4, R12 ;  /* 0x0000000403127825 */ /* 0x000fc800078e000c */
[----:B---3--:R-:W-:-:S05]  /*6600*/  FMUL R21, R8, R20 ;  /* 0x0000001408157220 */ /* 0x008fca0000400000 */
[----:B------:R3:W-:Y:S04]  /*6610*/  REDG.E.ADD.F32.FTZ.RN.STRONG.GPU desc[UR12][R18.64], R21 ;  /* 0x00000015120079a6 */ /* 0x0007e8000c12f30c */
[----:B------:R-:W2:Y:S01]  /*6620*/  LDG.E R20, desc[UR12][R6.64+0x4] ;  /* 0x0000040c06147981 */ /* 0x000ea2000c1e1900 */
[----:B------:R-:W-:-:S04]  /*6630*/  IMAD.WIDE.U32 R14, R3, 0x4, R18 ;  /* 0x00000004030e7825 */ /* 0x000fc800078e0012 */
[----:B--2---:R-:W-:-:S05]  /*6640*/  FMUL R23, R11, R20 ;  /* 0x000000140b177220 */ /* 0x004fca0000400000 */
        /* <DEDUP_REMOVED lines=21> */
[----:B------:R-:W3:Y:S01]  /*67a0*/  LDG.E R8, desc[UR12][R6.64+0xc] ;  /* 0x00000c0c06087981 */ /* 0x000ee2000c1e1900 */
[----:B------:R-:W-:-:S04]  /*67b0*/  IMAD.WIDE.U32 R12, R3, 0x4, R16 ;  /* 0x00000004030c7825 */ /* 0x000fc800078e0010 */
[----:B---3--:R-:W-:-:S05]  /*67c0*/  FMUL R11, R11, R8 ;  /* 0x000000080b0b7220 */ /* 0x008fca0000400000 */
[----:B------:R2:W-:Y:S01]  /*67d0*/  REDG.E.ADD.F32.FTZ.RN.STRONG.GPU desc[UR12][R12.64], R11 ;  /* 0x0000000b0c0079a6 */ /* 0x0005e2000c12f30c */
[----:B------:R-:W-:-:S07]  /*67e0*/  IADD3 R9, PT, PT, R9, 0x4, RZ ;  /* 0x0000000409097810 */ /* 0x000fce0007ffe0ff */
.L_x_57:
[----:B------:R-:W-:Y:S05]  /*67f0*/  BRA.U !UP2, `(.L_x_56) ;  /* 0x000000010ad87547 */ /* 0x000fea000b800000 */
[----:B------:R-:W-:Y:S02]  /*6800*/  UIADD3 UR4, UPT, UPT, UR23, -0x1, URZ ;  /* 0xffffffff17047890 */ /* 0x000fe4000fffe0ff */
[----:B------:R-:W-:Y:S02]  /*6810*/  UISETP.NE.AND UP2, UPT, UR24, URZ, UPT ;  /* 0x000000ff1800728c */ /* 0x000fe4000bf45270 */
[----:B------:R-:W-:-:S09]  /*6820*/  UISETP.NE.AND UP1, UPT, UR4, URZ, UPT ;  /* 0x000000ff0400728c */ /* 0x000fd2000bf25270 */
[----:B------:R-:W-:Y:S05]  /*6830*/  BRA.U !UP1, `(.L_x_58) ;  /* 0x00000001097c7547 */ /* 0x000fea000b800000 */
[----:B------:R-:W-:Y:S01]  /*6840*/  IMAD.WIDE.U32 R6, R9, 0x4, R26 ;  /* 0x0000000409067825 */ /* 0x000fe200078e001a */
[----:B------:R-:W4:Y:S01]  /*6850*/  LDL R8, [R4+0x258] ;  /* 0x0002580004087983 */ /* 0x000f220000100800 */
[----:B--2---:R-:W2:Y:S03]  /*6860*/  LDC.64 R10, c[0x0][0x3a8] ;  /* 0x0000ea00ff0a7b82 */ /* 0x004ea60000000a00 */
[----:B-1-3--:R-:W4:Y:S01]  /*6870*/  LDG.E R13, desc[UR12][R6.64] ;  /* 0x0000000c060d7981 */ /* 0x00af22000c1e1900 */
[----:B------:R-:W-:-:S03]  /*6880*/  IMAD R15, R0, R9, R5 ;  /* 0x00000009000f7224 */ /* 0x000fc600078e0205 */
[----:B------:R-:W3:Y:S01]  /*6890*/  LDL R14, [R4] ;  /* 0x00000000040e7983 */ /* 0x000ee20000100800 */
[----:B--2---:R-:W-:-:S04]  /*68a0*/  IMAD.WIDE R10, R15, 0x4, R10 ;  /* 0x000000040f0a7825 */ /* 0x004fc800078e020a */
[----:B----4-:R-:W-:-:S05]  /*68b0*/  FMUL R19, R8, R13 ;  /* 0x0000000d08137220 */ /* 0x010fca0000400000 */
        /* <DEDUP_REMOVED lines=10> */
[----:B------:R-:W2:Y:S01]  /*6960*/  LDG.E R25, desc[UR12][R6.64+0x4] ;  /* 0x0000040c06197981 */ /* 0x000ea2000c1e1900 */
[----:B-1----:R-:W-:-:S04]  /*6970*/  IMAD.WIDE.U32 R10, R3, 0x4, R16 ;  /* 0x00000004030a7825 */ /* 0x002fc800078e0010 */
[----:B--2---:R-:W-:-:S05]  /*6980*/  FMUL R25, R8, R25 ;  /* 0x0000001908197220 */ /* 0x004fca0000400000 */
        /* <DEDUP_REMOVED lines=8> */
[----:B------:R4:W-:Y:S01]  /*6a10*/  REDG.E.ADD.F32.FTZ.RN.STRONG.GPU desc[UR12][R12.64], R15 ;  /* 0x0000000f0c0079a6 */ /* 0x0009e2000c12f30c */
[----:B------:R-:W-:-:S07]  /*6a20*/  IADD3 R9, PT, PT, R9, 0x2, RZ ;  /* 0x0000000209097810 */ /* 0x000fce0007ffe0ff */
.L_x_58:
[----:B------:R-:W-:Y:S05]  /*6a30*/  BRA.U !UP2, `(.L_x_56) ;  /* 0x000000010a487547 */ /* 0x000fea000b800000 */
[----:B------:R-:W-:Y:S01]  /*6a40*/  IMAD.WIDE.U32 R6, R9, 0x4, R26 ;  /* 0x0000000409067825 */ /* 0x000fe200078e001a */
[----:B-1234-:R-:W2:Y:S01]  /*6a50*/  LDL R15, [R4+0x258] ;  /* 0x00025800040f7983 */ /* 0x01eea20000100800 */
[----:B------:R-:W1:Y:S03]  /*6a60*/  LDC.64 R10, c[0x0][0x3a8] ;  /* 0x0000ea00ff0a7b82 */ /* 0x000e660000000a00 */
[----:B------:R-:W2:Y:S01]  /*6a70*/  LDG.E R12, desc[UR12][R6.64] ;  /* 0x0000000c060c7981 */ /* 0x000ea2000c1e1900 */
[----:B------:R-:W-:-:S03]  /*6a80*/  IMAD R9, R0, R9, R5 ;  /* 0x0000000900097224 */ /* 0x000fc600078e0205 */
[----:B------:R-:W3:Y:S04]  /*6a90*/  LDL R17, [R4] ;  /* 0x0000000004117983 */ /* 0x000ee80000100800 */
[----:B------:R-:W4:Y:S01]  /*6aa0*/  LDL R19, [R4+0x4b0] ;  /* 0x0004b00004137983 */ /* 0x000f220000100800 */
[----:B-1----:R-:W-:-:S04]  /*6ab0*/  IMAD.WIDE R8, R9, 0x4, R10 ;  /* 0x0000000409087825 */ /* 0x002fc800078e020a */
        /* <DEDUP_REMOVED lines=10> */
.L_x_56:
[----:B------:R-:W-:-:S04]  /*6b60*/  IADD3 R5, PT, PT, R5, 0x1, RZ ;  /* 0x0000000105057810 */ /* 0x000fc80007ffe0ff */
[----:B------:R-:W-:-:S13]  /*6b70*/  ISETP.NE.AND P0, PT, R5, R3, PT ;  /* 0x000000030500720c */ /* 0x000fda0003f05270 */
[----:B------:R-:W-:Y:S05]  /*6b80*/  @P0 BRA `(.L_x_59) ;  /* 0xffffffe000a40947 */ /* 0x000fea000383ffff */
[----:B------:R-:W-:Y:S01]  /*6b90*/  UISETP.GE.U32.AND UP1, UPT, UR20, 0xf, UPT ;  /* 0x0000000f1400788c */ /* 0x000fe2000bf26070 */
[----:B-12-4-:R-:W-:-:S08]  /*6ba0*/  MOV R12, RZ ;  /* 0x000000ff000c7202 */ /* 0x016fd00000000f00 */
[----:B------:R-:W-:Y:S05]  /*6bb0*/  BRA.U !UP1, `(.L_x_60) ;  /* 0x0000000509187547 */ /* 0x000fea000b800000 */
[----:B0-----:R-:W0:Y:S01]  /*6bc0*/  S2R R4, SR_CgaCtaId ;  /* 0x0000000000047919 */ /* 0x001e220000008800 */
[----:B------:R-:W-:Y:S01]  /*6bd0*/  MOV R3, 0x400 ;  /* 0x0000040000037802 */ /* 0x000fe20000000f00 */
[----:B---3--:R-:W-:-:S03]  /*6be0*/  HFMA2 R16, -RZ, RZ, 0, 0 ;  /* 0x00000000ff107431 */ /* 0x008fc600000001ff */
[----:B0-----:R-:W-:-:S07]  /*6bf0*/  LEA R3, R4, R3, 0x18 ;  /* 0x0000000304037211 */ /* 0x001fce00078ec0ff */
.L_x_61:
[----:B------:R-:W-:-:S05]  /*6c00*/  LEA R24, R16, R1, 0x2 ;  /* 0x0000000110187211 */ /* 0x000fca00078e10ff */
[----:B0-----:R-:W2:Y:S04]  /*6c10*/  LDL.64 R4, [R24+0x258] ;  /* 0x0002580018047983 */ /* 0x001ea80000100a00 */
[----:B------:R-:W2:Y:S04]  /*6c20*/  LDL.64 R6, [R24] ;  /* 0x0000000018067983 */ /* 0x000ea80000100a00 */
[----:B------:R-:W3:Y:S04]  /*6c30*/  LDL.64 R18, [R24+0x260] ;  /* 0x0002600018127983 */ /* 0x000ee80000100a00 */
[----:B------:R-:W3:Y:S04]  /*6c40*/  LDL.64 R20, [R24+0x8] ;  /* 0x0000080018147983 */ /* 0x000ee80000100a00 */
[----:B------:R-:W4:Y:S04]  /*6c50*/  LDL.64 R8, [R24+0x4b0] ;  /* 0x0004b00018087983 */ /* 0x000f280000100a00 */
[----:B------:R-:W5:Y:S04]  /*6c60*/  LDL.64 R10, [R24+0x4b8] ;  /* 0x0004b800180a7983 */ /* 0x000f680000100a00 */
[----:B------:R-:W5:Y:S04]  /*6c70*/  LDL.64 R12, [R24+0x268] ;  /* 0x00026800180c7983 */ /* 0x000f680000100a00 */
[----:B------:R-:W5:Y:S01]  /*6c80*/  LDL.64 R14, [R24+0x10] ;  /* 0x00001000180e7983 */ /* 0x000f620000100a00 */
[----:B--2---:R-:W-:Y:S01]  /*6c90*/  FADD R17, R4, R6 ;  /* 0x0000000604117221 */ /* 0x004fe20000000000 */
[----:B------:R-:W-:-:S02]  /*6ca0*/  FADD R22, R5, R7 ;  /* 0x0000000705167221 */ /* 0x000fc40000000000 */
[----:B------:R-:W2:Y:S04]  /*6cb0*/  LDL.64 R6, [R24+0x270] ;  /* 0x0002700018067983 */ /* 0x000ea80000100a00 */
[----:B------:R-:W2:Y:S01]  /*6cc0*/  LDL.64 R4, [R24+0x18] ;  /* 0x0000180018047983 */ /* 0x000ea20000100a00 */
[----:B---3--:R-:W-:Y:S01]  /*6cd0*/  FADD R23, R18, R20 ;  /* 0x0000001412177221 */ /* 0x008fe20000000000 */
[----:B------:R-:W-:Y:S02]  /*6ce0*/  FADD R18, R19, R21 ;  /* 0x0000001513127221 */ /* 0x000fe40000000000 */
[----:B------:R-:W3:Y:S01]  /*6cf0*/  LDL.64 R20, [R24+0x4c0] ;  /* 0x0004c00018147983 */ /* 0x000ee20000100a00 */
[----:B----4-:R-:W-:Y:S01]  /*6d00*/  FADD R8, R17, R8 ;  /* 0x0000000811087221 */ /* 0x010fe20000000000 */
[----:B------:R-:W-:Y:S01]  /*6d10*/  FADD R9, R9, R22 ;  /* 0x0000001609097221 */ /* 0x000fe20000000000 */
[----:B------:R-:W-:Y:S01]  /*6d20*/  LEA R17, R16, R3, 0x2 ;  /* 0x0000000310117211 */ /* 0x000fe200078e10ff */
[----:B-----5:R-:W-:Y:S01]  /*6d30*/  FADD R10, R23, R10 ;  /* 0x0000000a170a7221 */ /* 0x020fe20000000000 */
[----:B------:R-:W-:Y:S01]  /*6d40*/  FADD R11, R11, R18 ;  /* 0x000000120b0b7221 */ /* 0x000fe20000000000 */
[----:B------:R-:W4:Y:S04]  /*6d50*/  LDL.64 R22, [R24+0x4d0] ;  /* 0x0004d00018167983 */ /* 0x000f280000100a00 */
[----:B------:R0:W-:Y:S01]  /*6d60*/  STS.128 [R17], R8 ;  /* 0x0000000811007388 */ /* 0x0001e20000000c00 */
[----:B------:R-:W-:-:S03]  /*6d70*/  FADD R25, R12, R14 ;  /* 0x0000000e0c197221 */ /* 0x000fc60000000000 */
[----:B------:R-:W5:Y:S01]  /*6d80*/  LDL.64 R18, [R24+0x4c8] ;  /* 0x0004c80018127983 */ /* 0x000f620000100a00 */
[----:B0-----:R-:W-:-:S03]  /*6d90*/  FADD R8, R13, R15 ;  /* 0x0000000f0d087221 */ /* 0x001fc60000000000 */
[----:B------:R-:W4:Y:S04]  /*6da0*/  LDL.64 R12, [R24+0x278] ;  /* 0x00027800180c7983 */ /* 0x000f280000100a00 */
[----:B------:R-:W4:Y:S01]  /*6db0*/  LDL.64 R14, [R24+0x20] ;  /* 0x00002000180e7983 */ /* 0x000f220000100a00 */
[----:B--2---:R-:W-:Y:S01]  /*6dc0*/  FADD R6, R6, R4 ;  /* 0x0000000406067221 */ /* 0x004fe20000000000 */
[----:B------:R-:W-:Y:S01]  /*6dd0*/  FADD R7, R7, R5 ;  /* 0x0000000507077221 */ /* 0x000fe20000000000 */
[----:B---3--:R-:W-:Y:S01]  /*6de0*/  FADD R4, R25, R20 ;  /* 0x0000001419047221 */ /* 0x008fe20000000000 */
[----:B------:R-:W-:Y:S02]  /*6df0*/  FADD R5, R21, R8 ;  /* 0x0000000815057221 */ /* 0x000fe40000000000 */
[----:B------:R-:W2:Y:S01]  /*6e00*/  LDL.64 R20, [R24+0x28] ;  /* 0x0000280018147983 */ /* 0x000ea20000100a00 */
[----:B-----5:R-:W-:Y:S01]  /*6e10*/  FADD R6, R6, R18 ;  /* 0x0000001206067221 */ /* 0x020fe20000000000 */
[----:B------:R-:W-:-:S02]  /*6e20*/  FADD R7, R19, R7 ;  /* 0x0000000713077221 */ /* 0x000fc40000000000 */
[----:B------:R-:W2:Y:S01]  /*6e30*/  LDL.64 R18, [R24+0x280] ;  /* 0x0002800018127983 */ /* 0x000ea20000100a00 */
[----:B----4-:R-:W-:Y:S01]  /*6e40*/  FADD R11, R12, R14 ;  /* 0x0000000e0c0b7221 */ /* 0x010fe20000000000 */
[----:B------:R-:W-:Y:S02]  /*6e50*/  FADD R9, R13, R15 ;  /* 0x0000000f0d097221 */ /* 0x000fe40000000000 */
[----:B------:R-:W3:Y:S01]  /*6e60*/  LDL.64 R12, [R24+0x288] ;  /* 0x00028800180c7983 */ /* 0x000ee20000100a00 */
[----:B------:R-:W-:-:S03]  /*6e70*/  FADD R8, R11, R22 ;  /* 0x000000160b087221 */ /* 0x000fc60000000000 */
[----:B------:R-:W3:Y:S04]  /*6e80*/  LDL.64 R14, [R24+0x30] ;  /* 0x00003000180e7983 */ /* 0x000ee80000100a00 */
[----:B------:R-:W4:Y:S01]  /*6e90*/  LDL.64 R10, [R24+0x4d8] ;  /* 0x0004d800180a7983 */ /* 0x000f220000100a00 */
[----:B------:R-:W-:Y:S01]  /*6ea0*/  FADD R9, R23, R9 ;  /* 0x0000000917097221 */ /* 0x000fe20000000000 */
[----:B--2---:R-:W-:Y:S01]  /*6eb0*/  FADD R25, R18, R20 ;  /* 0x0000001412197221 */ /* 0x004fe20000000000 */
[----:B------:R-:W-:Y:S02]  /*6ec0*/  FADD R18, R19, R21 ;  /* 0x0000001513127221 */ /* 0x000fe40000000000 */
[----:B------:R-:W2:Y:S01]  /*6ed0*/  LDL.64 R20, [R24+0x4e8] ;  /* 0x0004e80018147983 */ /* 0x000ea20000100a00 */
[----:B---3--:R-:W-:Y:S01]  /*6ee0*/  FADD R23, R12, R14 ;  /* 0x0000000e0c177221 */ /* 0x008fe20000000000 */
[----:B------:R-:W-:-:S02]  /*6ef0*/  FADD R22, R13, R15 ;  /* 0x0000000f0d167221 */ /* 0x000fc40000000000 */
[----:B------:R-:W3:Y:S01]  /*6f00*/  LDL.64 R12, [R24+0x4e0] ;  /* 0x0004e000180c7983 */ /* 0x000ee20000100a00 */
[----:B----4-:R-:W-:-:S03]  /*6f10*/  FADD R11, R11, R18 ;  /* 0x000000120b0b7221 */ /* 0x010fc60000000000 */
[----:B------:R-:W4:Y:S04]  /*6f20*/  LDL.64 R14, [R24+0x290] ;  /* 0x00029000180e7983 */ /* 0x000f280000100a00 */
[----:B------:R-:W4:Y:S01]  /*6f30*/  LDL.64 R18, [R24+0x38] ;  /* 0x0000380018127983 */ /* 0x000f220000100a00 */
[----:B------:R-:W-:Y:S01]  /*6f40*/  FADD R10, R25, R10 ;  /* 0x0000000a190a7221 */ /* 0x000fe20000000000 */
[----:B------:R-:W-:Y:S02]  /*6f50*/  IADD3 R16, PT, PT, R16, 0x10, RZ ;  /* 0x0000001010107810 */ /* 0x000fe40007ffe0ff */
[----:B------:R0:W-:Y:S04]  /*6f60*/  STS.128 [R17+0x10], R4 ;  /* 0x0000100411007388 */ /* 0x0001e80000000c00 */
[----:B------:R0:W-:Y:S01]  /*6f70*/  STS.128 [R17+0x20], R8 ;  /* 0x0000200811007388 */ /* 0x0001e20000000c00 */
[----:B------:R-:W-:Y:S01]  /*6f80*/  ISETP.NE.AND P0, PT, R16, UR11, PT ;  /* 0x0000000b10007c0c */ /* 0x000fe2000bf05270 */
[----:B---3--:R-:W-:Y:S01]  /*6f90*/  FADD R12, R23, R12 ;  /* 0x0000000c170c7221 */ /* 0x008fe20000000000 */
[----:B------:R-:W-:Y:S01]  /*6fa0*/  FADD R13, R13, R22 ;  /* 0x000000160d0d7221 */ /* 0x000fe20000000000 */
[----:B----4-:R-:W-:Y:S01]  /*6fb0*/  FADD R23, R14, R18 ;  /* 0x000000120e177221 */ /* 0x010fe20000000000 */
[----:B------:R-:W-:-:S03]  /*6fc0*/  FADD R18, R15, R19 ;  /* 0x000000130f127221 */ /* 0x000fc60000000000 */
[----:B--2---:R-:W-:Y:S01]  /*6fd0*/  FADD R14, R23, R20 ;  /* 0x00000014170e7221 */ /* 0x004fe20000000000 */
[----:B------:R-:W-:-:S05]  /*6fe0*/  FADD R15, R21, R18 ;  /* 0x00000012150f7221 */ /* 0x000fca0000000000 */
[----:B------:R0:W-:Y:S01]  /*6ff0*/  STS.128 [R17+0x30], R12 ;  /* 0x0000300c11007388 */ /* 0x0001e20000000c00 */
[----:B------:R-:W-:Y:S05]  /*7000*/  @P0 BRA `(.L_x_61) ;  /* 0xfffffff800fc0947 */ /* 0x000fea000383ffff */
[----:B0-----:R-:W-:-:S07]  /*7010*/  MOV R12, UR11 ;  /* 0x0000000b000c7c02 */ /* 0x001fce0008000f00 */
.L_x_60:
[----:B------:R-:W-:-:S09]  /*7020*/  UISETP.NE.AND UP1, UPT, UR21, URZ, UPT ;  /* 0x000000ff1500728c */ /* 0x000fd2000bf25270 */
[----:B------:R-:W-:Y:S05]  /*7030*/  BRA.U !UP1, `(.L_x_62) ;  /* 0x0000000509687547 */ /* 0x000fea000b800000 */
[----:B------:R-:W-:-:S04]  /*7040*/  UIADD3 UR4, UPT, UPT, UR21, -0x1, URZ ;  /* 0xffffffff15047890 */ /* 0x000fc8000fffe0ff */
[----:B------:R-:W-:-:S09]  /*7050*/  UISETP.GE.U32.AND UP1, UPT, UR4, 0x7, UPT ;  /* 0x000000070400788c */ /* 0x000fd2000bf26070 */
[----:B------:R-:W-:Y:S05]  /*7060*/  BRA.U !UP1, `(.L_x_63) ;  /* 0x0000000109907547 */ /* 0x000fea000b800000 */
[----:B------:R-:W-:-:S05]  /*7070*/  LEA R3, R12, R1, 0x2 ;  /* 0x000000010c037211 */ /* 0x000fca00078e10ff */
[----:B------:R-:W2:Y:S04]  /*7080*/  LDL.64 R8, [R3+0x258] ;  /* 0x0002580003087983 */ /* 0x000ea80000100a00 */
[----:B---3--:R-:W2:Y:S04]  /*7090*/  LDL.64 R14, [R3] ;  /* 0x00000000030e7983 */ /* 0x008ea80000100a00 */
[----:B0-----:R-:W3:Y:S04]  /*70a0*/  LDL.64 R4, [R3+0x4b0] ;  /* 0x0004b00003047983 */ /* 0x001ee80000100a00 */
[----:B------:R-:W4:Y:S04]  /*70b0*/  LDL.64 R10, [R3+0x260] ;  /* 0x00026000030a7983 */ /* 0x000f280000100a00 */
[----:B------:R-:W4:Y:S04]  /*70c0*/  LDL.64 R20, [R3+0x8] ;  /* 0x0000080003147983 */ /* 0x000f280000100a00 */
[----:B------:R-:W5:Y:S04]  /*70d0*/  LDL.64 R6, [R3+0x4b8] ;  /* 0x0004b80003067983 */ /* 0x000f680000100a00 */
[----:B------:R-:W5:Y:S04]  /*70e0*/  LDL.64 R16, [R3+0x270] ;  /* 0x0002700003107983 */ /* 0x000f680000100a00 */
[----:B------:R-:W5:Y:S01]  /*70f0*/  LDL.64 R18, [R3+0x18] ;  /* 0x0000180003127983 */ /* 0x000f620000100a00 */
[----:B--2---:R-:W-:Y:S01]  /*7100*/  FADD R13, R8, R14 ;  /* 0x0000000e080d7221 */ /* 0x004fe20000000000 */
[----:B------:R-:W-:-:S02]  /*7110*/  FADD R8, R9, R15 ;  /* 0x0000000f09087221 */ /* 0x000fc40000000000 */
[----:B------:R-:W2:Y:S01]  /*7120*/  LDL.64 R14, [R3+0x10] ;  /* 0x00001000030e7983 */ /* 0x000ea20000100a00 */
[----:B---3--:R-:W-:Y:S01]  /*7130*/  FADD R4, R13, R4 ;  /* 0x000000040d047221 */ /* 0x008fe20000000000 */
[----:B------:R-:W-:Y:S02]  /*7140*/  FADD R5, R8, R5 ;  /* 0x0000000508057221 */ /* 0x000fe40000000000 */
[----:B------:R-:W2:Y:S01]  /*7150*/  LDL.64 R8, [R3+0x268] ;  /* 0x0002680003087983 */ /* 0x000ea20000100a00 */
[----:B----4-:R-:W-:Y:S01]  /*7160*/  FADD R13, R10, R20 ;  /* 0x000000140a0d7221 */ /* 0x010fe20000000000 */
[----:B------:R-:W-:Y:S02]  /*7170*/  FADD R22, R11, R21 ;  /* 0x000000150b167221 */ /* 0x000fe40000000000 */
[----:B------:R-:W3:Y:S04]  /*7180*/  LDL.64 R20, [R3+0x4c0] ;  /* 0x0004c00003147983 */ /* 0x000ee80000100a00 */
[----:B------:R-:W4:Y:S01]  /*7190*/  LDL.64 R10, [R3+0x4c8] ;  /* 0x0004c800030a7983 */ /* 0x000f220000100a00 */
[----:B------:R-:W0:Y:S01]  /*71a0*/  S2R R24, SR_CgaCtaId ;  /* 0x0000000000187919 */ /* 0x000e220000008800 */
[----:B-----5:R-:W-:Y:S01]  /*71b0*/  FADD R6, R13, R6 ;  /* 0x000000060d067221 */ /* 0x020fe20000000000 */
[----:B------:R-:W-:Y:S01]  /*71c0*/  MOV R13, 0x400 ;  /* 0x00000400000d7802 */ /* 0x000fe20000000f00 */
[----:B------:R-:W-:-:S03]  /*71d0*/  FADD R7, R22, R7 ;  /* 0x0000000716077221 */ /* 0x000fc60000000000 */
[----:B0-----:R-:W-:-:S04]  /*71e0*/  LEA R13, R24, R13, 0x18 ;  /* 0x0000000d180d7211 */ /* 0x001fc800078ec0ff */
[----:B------:R-:W-:-:S05]  /*71f0*/  LEA R13, R12, R13, 0x2 ;  /* 0x0000000d0c0d7211 */ /* 0x000fca00078e10ff */
[----:B------:R1:W-:Y:S01]  /*7200*/  STS.128 [R13], R4 ;  /* 0x000000040d007388 */ /* 0x0003e20000000c00 */
[----:B------:R-:W-:Y:S01]  /*7210*/  IADD3 R12, PT, PT, R12, 0x8, RZ ;  /* 0x000000080c0c7810 */ /* 0x000fe20007ffe0ff */
[----:B--2---:R-:W-:Y:S01]  /*7220*/  FADD R23, R8, R14 ;  /* 0x0000000e08177221 */ /* 0x004fe20000000000 */
[----:B------:R-:W-:Y:S01]  /*7230*/  FADD R14, R9, R15 ;  /* 0x0000000f090e7221 */ /* 0x000fe20000000000 */
[----:B------:R-:W-:Y:S01]  /*7240*/  FADD R15, R16, R18 ;  /* 0x00000012100f7221 */ /* 0x000fe20000000000 */
[----:B------:R-:W-:Y:S01]  /*7250*/  FADD R16, R17, R19 ;  /* 0x0000001311107221 */ /* 0x000fe20000000000 */
[----:B---3--:R-:W-:Y:S01]  /*7260*/  FADD R8, R23, R20 ;  /* 0x0000001417087221 */ /* 0x008fe20000000000 */
[----:B------:R-:W-:Y:S01]  /*7270*/  FADD R9, R14, R21 ;  /* 0x000000150e097221 */ /* 0x000fe20000000000 */
[----:B----4-:R-:W-:Y:S01]  /*7280*/  FADD R10, R15, R10 ;  /* 0x0000000a0f0a7221 */ /* 0x010fe20000000000 */
[----:B------:R-:W-:-:S05]  /*7290*/  FADD R11, R16, R11 ;  /* 0x0000000b100b7221 */ /* 0x000fca0000000000 */
[----:B------:R1:W-:Y:S02]  /*72a0*/  STS.128 [R13+0x10], R8 ;  /* 0x000010080d007388 */ /* 0x0003e40000000c00 */
.L_x_63:
[----:B------:R-:W-:Y:S05]  /*72b0*/  BRA.U !UP0, `(.L_x_62) ;  /* 0x0000000108c87547 */ /* 0x000fea000b800000 */
[----:B------:R-:W-:Y:S02]  /*72c0*/  UIADD3 UR4, UPT, UPT, UR22, -0x1, URZ ;  /* 0xffffffff16047890 */ /* 0x000fe4000fffe0ff */
[----:B------:R-:W-:Y:S02]  /*72d0*/  UISETP.NE.AND UP1, UPT, UR23, URZ, UPT ;  /* 0x000000ff1700728c */ /* 0x000fe4000bf25270 */
[----:B------:R-:W-:-:S09]  /*72e0*/  UISETP.GE.U32.AND UP0, UPT, UR4, 0x3, UPT ;  /* 0x000000030400788c */ /* 0x000fd2000bf06070 */
[----:B------:R-:W-:Y:S05]  /*72f0*/  BRA.U !UP0, `(.L_x_64) ;  /* 0x0000000108547547 */ /* 0x000fea000b800000 */
[----:B------:R-:W-:-:S05]  /*7300*/  LEA R3, R12, R1, 0x2 ;  /* 0x000000010c037211 */ /* 0x000fca00078e10ff */
[----:B---3--:R-:W2:Y:S04]  /*7310*/  LDL.64 R16, [R3+0x258] ;  /* 0x0002580003107983 */ /* 0x008ea80000100a00 */
[----:B-1----:R-:W2:Y:S04]  /*7320*/  LDL.64 R10, [R3] ;  /* 0x00000000030a7983 */ /* 0x002ea80000100a00 */
[----:B------:R-:W3:Y:S04]  /*7330*/  LDL.64 R14, [R3+0x260] ;  /* 0x00026000030e7983 */ /* 0x000ee80000100a00 */
[----:B------:R-:W3:Y:S04]  /*7340*/  LDL.64 R8, [R3+0x8] ;  /* 0x0000080003087983 */ /* 0x000ee80000100a00 */
[----:B0-----:R-:W4:Y:S04]  /*7350*/  LDL.64 R4, [R3+0x4b0] ;  /* 0x0004b00003047983 */ /* 0x001f280000100a00 */
[----:B------:R-:W5:Y:S01]  /*7360*/  LDL.64 R6, [R3+0x4b8] ;  /* 0x0004b80003067983 */ /* 0x000f620000100a00 */
[----:B------:R-:W-:Y:S01]  /*7370*/  MOV R13, 0x400 ;  /* 0x00000400000d7802 */ /* 0x000fe20000000f00 */
[----:B------:R-:W0:Y:S03]  /*7380*/  S2R R18, SR_CgaCtaId ;  /* 0x0000000000127919 */ /* 0x000e260000008800 */
[----:B0-----:R-:W-:-:S04]  /*7390*/  LEA R19, R18, R13, 0x18 ;  /* 0x0000000d12137211 */ /* 0x001fc800078ec0ff */
[C---:B------:R-:W-:Y:S02]  /*73a0*/  LEA R19, R12.reuse, R19, 0x2 ;  /* 0x000000130c137211 */ /* 0x040fe400078e10ff */
[----:B------:R-:W-:Y:S01]  /*73b0*/  IADD3 R12, PT, PT, R12, 0x4, RZ ;  /* 0x000000040c0c7810 */ /* 0x000fe20007ffe0ff */
[----:B--2---:R-:W-:Y:S01]  /*73c0*/  FADD R13, R16, R10 ;  /* 0x0000000a100d7221 */ /* 0x004fe20000000000 */
[----:B------:R-:W-:Y:S01]  /*73d0*/  FADD R10, R17, R11 ;  /* 0x0000000b110a7221 */ /* 0x000fe20000000000 */
[----:B---3--:R-:W-:Y:S01]  /*73e0*/  FADD R11, R14, R8 ;  /* 0x000000080e0b7221 */ /* 0x008fe20000000000 */
[----:B------:R-:W-:Y:S01]  /*73f0*/  FADD R8, R15, R9 ;  /* 0x000000090f087221 */ /* 0x000fe20000000000 */
[----:B----4-:R-:W-:Y:S01]  /*7400*/  FADD R4, R13, R4 ;  /* 0x000000040d047221 */ /* 0x010fe20000000000 */
[----:B------:R-:W-:Y:S01]  /*7410*/  FADD R5, R10, R5 ;  /* 0x000000050a057221 */ /* 0x000fe20000000000 */
[----:B-----5:R-:W-:Y:S01]  /*7420*/  FADD R6, R11, R6 ;  /* 0x000000060b067221 */ /* 0x020fe20000000000 */
[----:B------:R-:W-:-:S05]  /*7430*/  FADD R7, R8, R7 ;  /* 0x0000000708077221 */ /* 0x000fca0000000000 */
[----:B------:R2:W-:Y:S02]  /*7440*/  STS.128 [R19], R4 ;  /* 0x0000000413007388 */ /* 0x0005e40000000c00 */
.L_x_64:
[----:B------:R-:W-:Y:S05]  /*7450*/  BRA.U !UP1, `(.L_x_62) ;  /* 0x0000000109607547 */ /* 0x000fea000b800000 */
[----:B-1----:R-:W-:-:S05]  /*7460*/  LEA R10, R12, R1, 0x2 ;  /* 0x000000010c0a7211 */ /* 0x002fca00078e10ff */
[----:B------:R-:W4:Y:S04]  /*7470*/  LDL.64 R8, [R10+0x258] ;  /* 0x000258000a087983 */ /* 0x000f280000100a00 */
[----:B--2---:R-:W4:Y:S04]  /*7480*/  LDL.64 R6, [R10] ;  /* 0x000000000a067983 */ /* 0x004f280000100a00 */
[----:B0-----:R-:W2:Y:S01]  /*7490*/  LDL.64 R4, [R10+0x4b0] ;  /* 0x0004b0000a047983 */ /* 0x001ea20000100a00 */
[----:B------:R-:W-:Y:S01]  /*74a0*/  MOV R3, 0x400 ;  /* 0x0000040000037802 */ /* 0x000fe20000000f00 */
[----:B------:R-:W-:Y:S01]  /*74b0*/  UISETP.NE.AND UP0, UPT, UR23, 0x1, UPT ;  /* 0x000000011700788c */ /* 0x000fe2000bf05270 */
[----:B---3--:R-:W0:Y:S02]  /*74c0*/  S2R R14, SR_CgaCtaId ;  /* 0x00000000000e7919 */ /* 0x008e240000008800 */
[----:B0-----:R-:W-:-:S04]  /*74d0*/  LEA R11, R14, R3, 0x18 ;  /* 0x000000030e0b7211 */ /* 0x001fc800078ec0ff */
[----:B------:R-:W-:Y:S01]  /*74e0*/  LEA R12, R12, R11, 0x2 ;  /* 0x0000000b0c0c7211 */ /* 0x000fe200078e10ff */
[----:B----4-:R-:W-:-:S04]  /*74f0*/  FADD R3, R8, R6 ;  /* 0x0000000608037221 */ /* 0x010fc80000000000 */
[----:B--2---:R-:W-:-:S05]  /*7500*/  FADD R3, R3, R4 ;  /* 0x0000000403037221 */ /* 0x004fca0000000000 */
[----:B------:R4:W-:Y:S01]  /*7510*/  STS [R12], R3 ;  /* 0x000000030c007388 */ /* 0x0009e20000000800 */
[----:B------:R-:W-:Y:S05]  /*7520*/  BRA.U !UP0, `(.L_x_62) ;  /* 0x00000001082c7547 */ /* 0x000fea000b800000 */
[----:B------:R-:W-:Y:S01]  /*7530*/  FADD R4, R9, R7 ;  /* 0x0000000709047221 */ /* 0x000fe20000000000 */
[----:B------:R-:W-:-:S03]  /*7540*/  UISETP.NE.AND UP0, UPT, UR23, 0x2, UPT ;  /* 0x000000021700788c */ /* 0x000fc6000bf05270 */
[----:B------:R-:W-:-:S05]  /*7550*/  FADD R4, R4, R5 ;  /* 0x0000000504047221 */ /* 0x000fca0000000000 */
[----:B------:R0:W-:Y:S01]  /*7560*/  STS [R12+0x4], R4 ;  /* 0x000004040c007388 */ /* 0x0001e20000000800 */
[----:B------:R-:W-:Y:S05]  /*7570*/  BRA.U !UP0, `(.L_x_62) ;  /* 0x0000000108187547 */ /* 0x000fea000b800000 */
[----:B----4-:R-:W2:Y:S04]  /*7580*/  LDL R3, [R10+0x260] ;  /* 0x000260000a037983 */ /* 0x010ea80000100800 */
[----:B0-----:R-:W2:Y:S04]  /*7590*/  LDL R4, [R10+0x8] ;  /* 0x000008000a047983 */ /* 0x001ea80000100800 */
[----:B------:R-:W3:Y:S01]  /*75a0*/  LDL R6, [R10+0x4b8] ;  /* 0x0004b8000a067983 */ /* 0x000ee20000100800 */
[----:B--2---:R-:W-:-:S04]  /*75b0*/  FADD R3, R3, R4 ;  /* 0x0000000403037221 */ /* 0x004fc80000000000 */
[----:B---3--:R-:W-:-:S05]  /*75c0*/  FADD R3, R3, R6 ;  /* 0x0000000603037221 */ /* 0x008fca0000000000 */
[----:B------:R0:W-:Y:S02]  /*75d0*/  STS [R12+0x8], R3 ;  /* 0x000008030c007388 */ /* 0x0001e40000000800 */
.L_x_62:
[----:B------:R-:W-:-:S09]  /*75e0*/  UISETP.GT.AND UP0, UPT, UR7, 0x1, UPT ;  /* 0x000000010700788c */ /* 0x000fd2000bf04270 */
[----:B------:R-:W-:Y:S05]  /*75f0*/  BRA.U UP0, `(.L_x_65) ;  /* 0xffffffbd00f47547 */ /* 0x000fea000b83ffff */
[----:B------:R-:W-:Y:S05]  /*7600*/  EXIT ;  /* 0x000000000000794d */ /* 0x000fea0003800000 */
        .weak           $__internal_0_$__cuda_sm20_rcp_rn_f32_slowpath
        .type           $__internal_0_$__cuda_sm20_rcp_rn_f32_slowpath,@function
        .size           $__internal_0_$__cuda_sm20_rcp_rn_f32_slowpath,(.L_x_116 - $__internal_0_$__cuda_sm20_rcp_rn_f32_slowpath)
$__internal_0_$__cuda_sm20_rcp_rn_f32_slowpath:
[----:B------:R-:W-:-:S04]  /*7610*/  SHF.L.U32 R3, R2, 0x1, RZ ;  /* 0x0000000102037819 */ /* 0x000fc800000006ff */
[----:B------:R-:W-:-:S04]  /*7620*/  SHF.R.U32.HI R9, RZ, 0x18, R3 ;  /* 0x00000018ff097819 */ /* 0x000fc80000011603 */
[----:B------:R-:W-:-:S13]  /*7630*/  ISETP.NE.U32.AND P0, PT, R9, RZ, PT ;  /* 0x000000ff0900720c */ /* 0x000fda0003f05070 */
[----:B------:R-:W-:Y:S05]  /*7640*/  @P0 BRA `(.L_x_66) ;  /* 0x00000000002c0947 */ /* 0x000fea0003800000 */
[----:B------:R-:W-:-:S04]  /*7650*/  SHF.L.U32 R3, R2, 0x1, RZ ;  /* 0x0000000102037819 */ /* 0x000fc800000006ff */
[----:B------:R-:W-:-:S13]  /*7660*/  ISETP.NE.AND P0, PT, R3, RZ, PT ;  /* 0x000000ff0300720c */ /* 0x000fda0003f05270 */
[----:B------:R2:W3:Y:S01]  /*7670*/  @!P0 MUFU.RCP R3, R2 ;  /* 0x0000000200038308 */ /* 0x0004e20000001000 */
[----:B------:R-:W-:Y:S05]  /*7680*/  @!P0 BRA `(.L_x_67) ;  /* 0x0000000000a48947 */ /* 0x000fea0003800000 */
[----:B------:R-:W-:-:S04]  /*7690*/  FFMA R5, R2, 1.84467440737095516160e+19, RZ ;  /* 0x5f80000002057823 */ /* 0x000fc800000000ff */
[----:B--2---:R-:W3:Y:S02]  /*76a0*/  MUFU.RCP R2, R5 ;  /* 0x0000000500027308 */ /* 0x004ee40000001000 */
[----:B---3--:R-:W-:-:S04]  /*76b0*/  FFMA R3, R5, R2, -1 ;  /* 0xbf80000005037423 */ /* 0x008fc80000000002 */
[----:B------:R-:W-:-:S04]  /*76c0*/  FADD.FTZ R3, -R3, -RZ ;  /* 0x800000ff03037221 */ /* 0x000fc80000010100 */
[----:B------:R-:W-:-:S04]  /*76d0*/  FFMA R2, R2, R3, R2 ;  /* 0x0000000302027223 */ /* 0x000fc80000000002 */
[----:B------:R-:W-:Y:S01]  /*76e0*/  FFMA R3, R2, 1.84467440737095516160e+19, RZ ;  /* 0x5f80000002037823 */ /* 0x000fe200000000ff */
[----:B------:R-:W-:Y:S06]  /*76f0*/  BRA `(.L_x_67) ;  /* 0x0000000000887947 */ /* 0x000fec0003800000 */
.L_x_66:
[----:B------:R-:W-:-:S04]  /*7700*/  IADD3 R11, PT, PT, R9, -0xfd, RZ ;  /* 0xffffff03090b7810 */ /* 0x000fc80007ffe0ff */
[----:B------:R-:W-:-:S13]  /*7710*/  ISETP.GT.U32.AND P0, PT, R11, 0x1, PT ;  /* 0x000000010b00780c */ /* 0x000fda0003f04070 */
[----:B------:R-:W-:Y:S05]  /*7720*/  @P0 BRA `(.L_x_68) ;  /* 0x0000000000780947 */ /* 0x000fea0003800000 */
[----:B------:R-:W-:Y:S02]  /*7730*/  LOP3.LUT R3, R2, 0x7fffff, RZ, 0xc0, !PT ;  /* 0x007fffff02037812 */ /* 0x000fe400078ec0ff */
[----:B------:R-:W-:Y:S02]  /*7740*/  MOV R8, 0x3 ;  /* 0x0000000300087802 */ /* 0x000fe40000000f00 */
[----:B------:R-:W-:Y:S02]  /*7750*/  LOP3.LUT R3, R3, 0x3f800000, RZ, 0xfc, !PT ;  /* 0x3f80000003037812 */ /* 0x000fe400078efcff */
[----:B------:R-:W-:Y:S02]  /*7760*/  SHF.L.U32 R8, R8, R11, RZ ;  /* 0x0000000b08087219 */ /* 0x000fe400000006ff */
[----:B------:R-:W0:Y:S02]  /*7770*/  MUFU.RCP R6, R3 ;  /* 0x0000000300067308 */ /* 0x000e240000001000 */
[----:B0-----:R-:W-:-:S04]  /*7780*/  FFMA R5, R3, R6, -1 ;  /* 0xbf80000003057423 */ /* 0x001fc80000000006 */
[----:B------:R-:W-:-:S04]  /*7790*/  FADD.FTZ R5, -R5, -RZ ;  /* 0x800000ff05057221 */ /* 0x000fc80000010100 */
[CCC-:B------:R-:W-:Y:S01]  /*77a0*/  FFMA.RM R7, R6.reuse, R5.reuse, R6.reuse ;  /* 0x0000000506077223 */ /* 0x1c0fe20000004006 */
[----:B------:R-:W-:-:S04]  /*77b0*/  FFMA.RP R6, R6, R5, R6 ;  /* 0x0000000506067223 */ /* 0x000fc80000008006 */
[C---:B------:R-:W-:Y:S02]  /*77c0*/  LOP3.LUT R5, R7.reuse, 0x7fffff, RZ, 0xc0, !PT ;  /* 0x007fffff07057812 */ /* 0x040fe400078ec0ff */
[----:B------:R-:W-:Y:S02]  /*77d0*/  FSETP.NEU.FTZ.AND P0, PT, R7, R6, PT ;  /* 0x000000060700720b */ /* 0x000fe40003f1d000 */
[----:B------:R-:W-:Y:S02]  /*77e0*/  LOP3.LUT R5, R5, 0x800000, RZ, 0xfc, !PT ;  /* 0x0080000005057812 */ /* 0x000fe400078efcff */
[----:B------:R-:W-:Y:S02]  /*77f0*/  SEL R6, RZ, 0xffffffff, !P0 ;  /* 0xffffffffff067807 */ /* 0x000fe40004000000 */
[----:B------:R-:W-:Y:S02]  /*7800*/  LOP3.LUT R8, R8, R5, RZ, 0xc0, !PT ;  /* 0x0000000508087212 */ /* 0x000fe400078ec0ff */
[----:B------:R-:W-:-:S02]  /*7810*/  IADD3 R6, PT, PT, -R6, RZ, RZ ;  /* 0x000000ff06067210 */ /* 0x000fc40007ffe1ff */
[-C--:B------:R-:W-:Y:S02]  /*7820*/  SHF.R.U32.HI R8, RZ, R11.reuse, R8 ;  /* 0x0000000bff087219 */ /* 0x080fe40000011608 */
[----:B------:R-:W-:Y:S02]  /*7830*/  LOP3.LUT P1, RZ, R6, R11, R5, 0xf8, !PT ;  /* 0x0000000b06ff7212 */ /* 0x000fe4000782f805 */
[C---:B------:R-:W-:Y:S02]  /*7840*/  LOP3.LUT P0, RZ, R8.reuse, 0x1, RZ, 0xc0, !PT ;  /* 0x0000000108ff7812 */ /* 0x040fe4000780c0ff */
[----:B------:R-:W-:Y:S02]  /*7850*/  LOP3.LUT P2, RZ, R8, 0x2, RZ, 0xc0, !PT ;  /* 0x0000000208ff7812 */ /* 0x000fe4000784c0ff */
[----:B------:R-:W-:Y:S02]  /*7860*/  IADD3 R6, PT, PT, R9, -0xfc, RZ ;  /* 0xffffff0409067810 */ /* 0x000fe40007ffe0ff */
[----:B------:R-:W-:-:S02]  /*7870*/  PLOP3.LUT P0, PT, P0, P1, P2, 0xe0, 0x0 ;  /* 0x000000000000781c */ /* 0x000fc40000703c20 */
[----:B------:R-:W-:Y:S02]  /*7880*/  LOP3.LUT P1, RZ, R2, 0x7fffff, RZ, 0xc0, !PT ;  /* 0x007fffff02ff7812 */ /* 0x000fe4000782c0ff */
[----:B------:R-:W-:-:S04]  /*7890*/  SEL R3, RZ, 0x1, !P0 ;  /* 0x00000001ff037807 */ /* 0x000fc80004000000 */
[----:B------:R-:W-:-:S04]  /*78a0*/  IADD3 R3, PT, PT, -R3, RZ, RZ ;  /* 0x000000ff03037210 */ /* 0x000fc80007ffe1ff */
[----:B------:R-:W-:Y:S02]  /*78b0*/  ISETP.GE.AND P0, PT, R3, RZ, PT ;  /* 0x000000ff0300720c */ /* 0x000fe40003f06270 */
[----:B------:R-:W-:-:S11]  /*78c0*/  SHF.R.U32.HI R3, RZ, R6, R5 ;  /* 0x00000006ff037219 */ /* 0x000fd60000011605 */
[----:B------:R-:W-:-:S04]  /*78d0*/  @!P0 IADD3 R3, PT, PT, R3, 0x1, RZ ;  /* 0x0000000103038810 */ /* 0x000fc80007ffe0ff */
[----:B------:R-:W-:-:S04]  /*78e0*/  @!P1 SHF.L.U32 R3, R3, 0x1, RZ ;  /* 0x0000000103039819 */ /* 0x000fc800000006ff */
[----:B------:R-:W-:Y:S01]  /*78f0*/  LOP3.LUT R3, R3, 0x80000000, R2, 0xf8, !PT ;  /* 0x8000000003037812 */ /* 0x000fe200078ef802 */
[----:B------:R-:W-:Y:S06]  /*7900*/  BRA `(.L_x_67) ;  /* 0x0000000000047947 */ /* 0x000fec0003800000 */
.L_x_68:
[----:B------:R0:W1:Y:S02]  /*7910*/  MUFU.RCP R3, R2 ;  /* 0x0000000200037308 */ /* 0x0000640000001000 */
.L_x_67:
[----:B------:R-:W-:Y:S01]  /*7920*/  HFMA2 R5, -RZ, RZ, 0, 0 ;  /* 0x00000000ff057431 */ /* 0x000fe200000001ff */
[----:B0123--:R-:W-:-:S03]  /*7930*/  MOV R2, R3 ;  /* 0x0000000300027202 */ /* 0x00ffc60000000f00 */
[----:B------:R-:W-:Y:S05]  /*7940*/  RET.REL.NODEC R4 `(GRUBackward) ;  /* 0xffffff8404ac7950 */ /* 0x000fea0003c3ffff */
.L_x_69:
[----:B------:R-:W-:-:S00]  /*7950*/  BRA `(.L_x_69) ;  /* 0xfffffffc00fc7947 */ /* 0x000fc0000383ffff */
[----:B------:R-:W-:-:S00]  /*7960*/  NOP ;  /* 0x0000000000007918 */ /* 0x000fc00000000000 */
        /* <DEDUP_REMOVED lines=9> */
.L_x_116:


//--------------------- .text.GRUForward          --------------------------
	.section	.text.GRUForward,"ax",@progbits
	.align	128
        .global         GRUForward
        .type           GRUForward,@function
        .size           GRUForward,(.L_x_117 - GRUForward)
        .other          GRUForward,@"STO_CUDA_ENTRY STV_DEFAULT"
GRUForward:
.text.GRUForward:
[----:B------:R-:W-:Y:S01]  /*0000*/  LDC R1, c[0x0][0x37c] ;  /* 0x0000df00ff017b82 */ /* 0x000fe20000000800 */
[----:B------:R-:W0:Y:S07]  /*0010*/  S2R R0, SR_TID.X ;  /* 0x0000000000007919 */ /* 0x000e2e0000002100 */
[----:B------:R-:W0:Y:S08]  /*0020*/  LDC R9, c[0x0][0x3b8] ;  /* 0x0000ee00ff097b82 */ /* 0x000e300000000800 */
[----:B------:R-:W1:Y:S08]  /*0030*/  S2UR UR8, SR_CTAID.X ;  /* 0x00000000000879c3 */ /* 0x000e700000002500 */
[----:B------:R-:W1:Y:S01]  /*0040*/  LDC R2, c[0x0][0x3b0] ;  /* 0x0000ec00ff027b82 */ /* 0x000e620000000800 */
[----:B0-----:R-:W-:-:S04]  /*0050*/  ISETP.GE.AND P0, PT, R0, R9, PT ;  /* 0x000000090000720c */ /* 0x001fc80003f06270 */
[----:B-1----:R-:W-:-:S13]  /*0060*/  ISETP.LE.OR P0, PT, R2, UR8, P0 ;  /* 0x0000000802007c0c */ /* 0x002fda0008703670 */
[----:B------:R-:W-:Y:S05]  /*0070*/  @P0 EXIT ;  /* 0x000000000000094d */ /* 0x000fea0003800000 */
[----:B------:R-:W0:Y:S01]  /*0080*/  LDC R4, c[0x0][0x3b4] ;  /* 0x0000ed00ff047b82 */ /* 0x000e220000000800 */
[----:B------:R-:W1:Y:S01]  /*0090*/  LDCU.64 UR10, c[0x0][0x358] ;  /* 0x00006b00ff0a77ac */ /* 0x000e620008000a00 */
[C---:B------:R-:W-:Y:S02]  /*00a0*/  LEA R0, R9.reuse, R9, 0x1 ;  /* 0x0000000909007211 */ /* 0x040fe400078e08ff */
[----:B------:R-:W-:Y:S02]  /*00b0*/  IADD3 R5, PT, PT, R9, -0x1, RZ ;  /* 0xffffffff09057810 */ /* 0x000fe40007ffe0ff */
[----:B0-----:R-:W-:-:S13]  /*00c0*/  ISETP.GE.AND P0, PT, R4, 0x1, PT ;  /* 0x000000010400780c */ /* 0x001fda0003f06270 */
[----:B-1----:R-:W-:Y:S05]  /*00d0*/  @!P0 BRA `(.L_x_70) ;  /* 0x0000001000d08947 */ /* 0x002fea0003800000 */
[C---:B------:R-:W-:Y:S01]  /*00e0*/  IMAD R2, R4.reuse, UR8, RZ ;  /* 0x0000000804027c24 */ /* 0x040fe2000f8e02ff */
[C---:B------:R-:W-:Y:S01]  /*00f0*/  LOP3.LUT R3, R4.reuse, 0x7, RZ, 0xc0, !PT ;  /* 0x0000000704037812 */ /* 0x040fe200078ec0ff */
[----:B------:R-:W-:Y:S01]  /*0100*/  HFMA2 R11, -RZ, RZ, 0, 0 ;  /* 0x00000000ff0b7431 */ /* 0x000fe200000001ff */
[----:B------:R-:W-:Y:S02]  /*0110*/  LOP3.LUT R4, R4, 0x7ffffff8, RZ, 0xc0, !PT ;  /* 0x7ffffff804047812 */ /* 0x000fe400078ec0ff */
[C---:B------:R-:W-:Y:S02]  /*0120*/  LOP3.LUT R5, R9.reuse, 0xf, RZ, 0xc0, !PT ;  /* 0x0000000f09057812 */ /* 0x040fe400078ec0ff */
[C---:B------:R-:W-:Y:S02]  /*0130*/  LOP3.LUT R6, R9.reuse, 0x7, RZ, 0xc0, !PT ;  /* 0x0000000709067812 */ /* 0x040fe400078ec0ff */
[C---:B------:R-:W-:Y:S02]  /*0140*/  LOP3.LUT R7, R9.reuse, 0xfffffff0, RZ, 0xc0, !PT ;  /* 0xfffffff009077812 */ /* 0x040fe400078ec0ff */
[----:B------:R-:W-:-:S02]  /*0150*/  LOP3.LUT R8, R9, 0x3, RZ, 0xc0, !PT ;  /* 0x0000000309087812 */ /* 0x000fc400078ec0ff */
[----:B------:R-:W-:Y:S02]  /*0160*/  VIMNMX R9, PT, PT, R0, 0x1, !PT ;  /* 0x0000000100097848 */ /* 0x000fe40007fe0100 */
[----:B------:R-:W-:Y:S02]  /*0170*/  SHF.R.S32.HI R10, RZ, 0x1f, R2 ;  /* 0x0000001fff0a7819 */ /* 0x000fe40000011402 */
[----:B------:R-:W-:-:S07]  /*0180*/  IADD3 R18, PT, PT, -R4, RZ, RZ ;  /* 0x000000ff04127210 */ /* 0x000fce0007ffe1ff */
.L_x_81:
[----:B0-----:R-:W0:Y:S01]  /*0190*/  LDC R22, c[0x0][0x3b4] ;  /* 0x0000ed00ff167b82 */ /* 0x001e220000000800 */
[----:B------:R-:W-:Y:S02]  /*01a0*/  MOV R23, RZ ;  /* 0x000000ff00177202 */ /* 0x000fe40000000f00 */
[----:B------:R-:W-:Y:S02]  /*01b0*/  MOV R19, RZ ;  /* 0x000000ff00137202 */ /* 0x000fe40000000f00 */
[----:B0-----:R-:W-:-:S13]  /*01c0*/  ISETP.GE.U32.AND P0, PT, R22, 0x8, PT ;  /* 0x000000081600780c */ /* 0x001fda0003f06070 */
[----:B------:R-:W-:Y:S05]  /*01d0*/  @!P0 BRA `(.L_x_71) ;  /* 0x0000000000cc8947 */ /* 0x000fea0003800000 */
[----:B------:R-:W0:Y:S01]  /*01e0*/  LDC.64 R12, c[0x0][0x380] ;  /* 0x0000e000ff0c7b82 */ /* 0x000e220000000a00 */
[----:B------:R-:W-:Y:S02]  /*01f0*/  MOV R19, RZ ;  /* 0x000000ff00137202 */ /* 0x000fe40000000f00 */
[----:B------:R-:W-:Y:S02]  /*0200*/  MOV R23, R11 ;  /* 0x0000000b00177202 */ /* 0x000fe40000000f00 */
[----:B------:R-:W-:Y:S02]  /*0210*/  MOV R24, R18 ;  /* 0x0000001200187202 */ /* 0x000fe40000000f00 */
[----:B0-----:R-:W-:-:S04]  /*0220*/  LEA R12, P0, R2, R12, 0x2 ;  /* 0x0000000c020c7211 */ /* 0x001fc800078010ff */
[----:B------:R-:W-:Y:S02]  /*0230*/  IADD3 R14, P1, PT, R12, 0x10, RZ ;  /* 0x000000100c0e7810 */ /* 0x000fe40007f3e0ff */
[----:B------:R-:W-:-:S04]  /*0240*/  LEA.HI.X R13, R2, R13, R10, 0x2, P0 ;  /* 0x0000000d020d7211 */ /* 0x000fc800000f140a */
[----:B------:R-:W-:-:S07]  /*0250*/  IADD3.X R15, PT, PT, RZ, R13, RZ, P1, !PT ;  /* 0x0000000dff0f7210 */ /* 0x000fce0000ffe4ff */
.L_x_72:
[----:B------:R-:W0:Y:S01]  /*0260*/  LDC.64 R20, c[0x0][0x388] ;  /* 0x0000e200ff147b82 */ /* 0x000e220000000a00 */
[----:B------:R-:W-:Y:S02]  /*0270*/  MOV R12, R14 ;  /* 0x0000000e000c7202 */ /* 0x000fe40000000f00 */
[----:B------:R-:W-:-:S05]  /*0280*/  MOV R13, R15 ;  /* 0x0000000f000d7202 */ /* 0x000fca0000000f00 */
[----:B------:R-:W2:Y:S04]  /*0290*/  LDG.E R28, desc[UR10][R12.64+-0x10] ;  /* 0xfffff00a0c1c7981 */ /* 0x000ea8000c1e1900 */
[----:B------:R-:W3:Y:S01]  /*02a0*/  LDG.E R26, desc[UR10][R12.64+-0xc] ;  /* 0xfffff40a0c1a7981 */ /* 0x000ee2000c1e1900 */
[----:B0-----:R-:W-:-:S05]  /*02b0*/  IMAD.WIDE R20, R23, 0x4, R20 ;  /* 0x0000000417147825 */ /* 0x001fca00078e0214 */
[----:B------:R-:W2:Y:S01]  /*02c0*/  LDG.E R27, desc[UR10][R20.64] ;  /* 0x0000000a141b7981 */ /* 0x000ea2000c1e1900 */
[----:B------:R-:W-:-:S05]  /*02d0*/  IMAD.WIDE R16, R0, 0x4, R20 ;  /* 0x0000000400107825 */ /* 0x000fca00078e0214 */
[----:B------:R-:W3:Y:S01]  /*02e0*/  LDG.E R25, desc[UR10][R16.64] ;  /* 0x0000000a10197981 */ /* 0x000ee2000c1e1900 */
[----:B------:R-:W-:-:S05]  /*02f0*/  IMAD.WIDE R14, R0, 0x4, R16 ;  /* 0x00000004000e7825 */ /* 0x000fca00078e0210 */
[----:B------:R-:W4:Y:S01]  /*0300*/  LDG.E R16, desc[UR10][R14.64] ;  /* 0x0000000a0e107981 */ /* 0x000f22000c1e1900 */
[----:B--2---:R-:W-:-:S03]  /*0310*/  FFMA R27, R28, R27, R19 ;  /* 0x0000001b1c1b7223 */ /* 0x004fc60000000013 */
[----:B------:R-:W4:Y:S01]  /*0320*/  LDG.E R19, desc[UR10][R12.64+-0x8] ;  /* 0xfffff80a0c137981 */ /* 0x000f22000c1e1900 */
[----:B------:R-:W-:-:S03]  /*0330*/  IMAD.WIDE R28, R0, 0x4, R14 ;  /* 0x00000004001c7825 */ /* 0x000fc600078e020e */
[----:B------:R-:W2:Y:S04]  /*0340*/  LDG.E R14, desc[UR10][R12.64+-0x4] ;  /* 0xfffffc0a0c0e7981 */ /* 0x000ea8000c1e1900 */
[----:B------:R-:W2:Y:S01]  /*0350*/  LDG.E R15, desc[UR10][R28.64] ;  /* 0x0000000a1c0f7981 */ /* 0x000ea2000c1e1900 */
[----:B---3--:R-:W-:Y:S01]  /*0360*/  FFMA R20, R26, R25, R27 ;  /* 0x000000191a147223 */ /* 0x008fe2000000001b */
[----:B------:R-:W-:Y:S02]  /*0370*/  IMAD.WIDE R26, R0, 0x4, R28 ;  /* 0x00000004001a7825 */ /* 0x000fe400078e021c */
[----:B------:R-:W3:Y:S04]  /*0380*/  LDG.E R25, desc[UR10][R12.64] ;  /* 0x0000000a0c197981 */ /* 0x000ee8000c1e1900 */
[----:B------:R-:W5:Y:S04]  /*0390*/  LDG.E R28, desc[UR10][R12.64+0x4] ;  /* 0x0000040a0c1c7981 */ /* 0x000f68000c1e1900 */
[----:B------:R-:W5:Y:S01]  /*03a0*/  LDG.E R29, desc[UR10][R12.64+0xc] ;  /* 0x00000c0a0c1d7981 */ /* 0x000f62000c1e1900 */
[----:B----4-:R-:W-:-:S03]  /*03b0*/  FFMA R21, R19, R16, R20 ;  /* 0x0000001013157223 */ /* 0x010fc60000000014 */
[----:B------:R2:W3:Y:S01]  /*03c0*/  LDG.E R19, desc[UR10][R26.64] ;  /* 0x0000000a1a137981 */ /* 0x0004e2000c1e1900 */
[----:B------:R-:W-:-:S04]  /*03d0*/  IMAD.WIDE R16, R0, 0x4, R26 ;  /* 0x0000000400107825 */ /* 0x000fc800078e021a */
[----:B--2---:R-:W-:Y:S01]  /*03e0*/  FFMA R26, R14, R15, R21 ;  /* 0x0000000f0e1a7223 */ /* 0x004fe20000000015 */
[C---:B------:R-:W-:Y:S02]  /*03f0*/  IMAD.WIDE R14, R0.reuse, 0x4, R16 ;  /* 0x00000004000e7825 */ /* 0x040fe400078e0210 */
[----:B------:R-:W5:Y:S02]  /*0400*/  LDG.E R17, desc[UR10][R16.64] ;  /* 0x0000000a10117981 */ /* 0x000f64000c1e1900 */
[----:B------:R-:W-:Y:S02]  /*0410*/  IMAD.WIDE R20, R0, 0x4, R14 ;  /* 0x0000000400147825 */ /* 0x000fe400078e020e */
[----:B------:R0:W2:Y:S04]  /*0420*/  LDG.E R16, desc[UR10][R14.64] ;  /* 0x0000000a0e107981 */ /* 0x0000a8000c1e1900 */
[----:B------:R-:W4:Y:S04]  /*0430*/  LDG.E R20, desc[UR10][R20.64] ;  /* 0x0000000a14147981 */ /* 0x000f28000c1e1900 */
[----:B------:R-:W2:Y:S01]  /*0440*/  LDG.E R15, desc[UR10][R12.64+0x8] ;  /* 0x0000080a0c0f7981 */ /* 0x000ea2000c1e1900 */
[----:B------:R-:W-:-:S04]  /*0450*/  IADD3 R24, PT, PT, R24, 0x8, RZ ;  /* 0x0000000818187810 */ /* 0x000fc80007ffe0ff */
[----:B------:R-:W-:Y:S02]  /*0460*/  ISETP.NE.AND P0, PT, R24, RZ, PT ;  /* 0x000000ff1800720c */ /* 0x000fe40003f05270 */
[----:B0-----:R-:W-:Y:S01]  /*0470*/  IADD3 R14, P1, PT, R12, 0x20, RZ ;  /* 0x000000200c0e7810 */ /* 0x001fe20007f3e0ff */
[----:B---3--:R-:W-:Y:S02]  /*0480*/  FFMA R19, R25, R19, R26 ;  /* 0x0000001319137223 */ /* 0x008fe4000000001a */
[----:B------:R-:W0:Y:S02]  /*0490*/  LDC R26, c[0x0][0x3b8] ;  /* 0x0000ee00ff1a7b82 */ /* 0x000e240000000800 */
[----:B-----5:R-:W-:Y:S01]  /*04a0*/  FFMA R28, R28, R17, R19 ;  /* 0x000000111c1c7223 */ /* 0x020fe20000000013 */
[----:B0-----:R-:W-:-:S03]  /*04b0*/  IMAD R23, R26, 0x18, R23 ;  /* 0x000000181a177824 */ /* 0x001fc600078e0217 */
[----:B--2---:R-:W-:Y:S01]  /*04c0*/  FFMA R16, R15, R16, R28 ;  /* 0x000000100f107223 */ /* 0x004fe2000000001c */
[----:B------:R-:W-:-:S03]  /*04d0*/  IADD3.X R15, PT, PT, RZ, R13, RZ, P1, !PT ;  /* 0x0000000dff0f7210 */ /* 0x000fc60000ffe4ff */
[----:B----4-:R-:W-:Y:S01]  /*04e0*/  FFMA R19, R29, R20, R16 ;  /* 0x000000141d137223 */ /* 0x010fe20000000010 */
[----:B------:R-:W-:Y:S06]  /*04f0*/  @P0 BRA `(.L_x_72) ;  /* 0xfffffffc00580947 */ /* 0x000fec000383ffff */
[----:B------:R-:W-:-:S07]  /*0500*/  MOV R23, R4 ;  /* 0x0000000400177202 */ /* 0x000fce0000000f00 */
.L_x_71:
[----:B------:R-:W-:-:S13]  /*0510*/  ISETP.NE.AND P0, PT, R3, RZ, PT ;  /* 0x000000ff0300720c */ /* 0x000fda0003f05270 */
[----:B------:R-:W-:Y:S05]  /*0520*/  @!P0 BRA `(.L_x_73) ;  /* 0x0000000000ec8947 */ /* 0x000fea0003800000 */
[----:B------:R-:W-:Y:S02]  /*0530*/  IADD3 R12, PT, PT, R3, -0x1, RZ ;  /* 0xffffffff030c7810 */ /* 0x000fe40007ffe0ff */
[----:B------:R-:W-:Y:S02]  /*0540*/  LOP3.LUT P1, R24, R22, 0x3, RZ, 0xc0, !PT ;  /* 0x0000000316187812 */ /* 0x000fe4000782c0ff */
[----:B------:R-:W-:-:S13]  /*0550*/  ISETP.GE.U32.AND P0, PT, R12, 0x3, PT ;  /* 0x000000030c00780c */ /* 0x000fda0003f06070 */
[----:B------:R-:W-:Y:S05]  /*0560*/  @!P0 BRA `(.L_x_74) ;  /* 0x0000000000608947 */ /* 0x000fea0003800000 */
[----:B------:R-:W0:Y:S01]  /*0570*/  LDC.64 R14, c[0x0][0x388] ;  /* 0x0000e200ff0e7b82 */ /* 0x000e220000000a00 */
[-C--:B------:R-:W-:Y:S01]  /*0580*/  IMAD R17, R0, R23.reuse, R11 ;  /* 0x0000001700117224 */ /* 0x080fe200078e020b */
[----:B------:R-:W-:-:S06]  /*0590*/  IADD3 R16, P0, PT, R2, R23, RZ ;  /* 0x0000001702107210 */ /* 0x000fcc0007f1e0ff */
[----:B------:R-:W1:Y:S01]  /*05a0*/  LDC.64 R12, c[0x0][0x380] ;  /* 0x0000e000ff0c7b82 */ /* 0x000e620000000a00 */
[----:B0-----:R-:W-:Y:S01]  /*05b0*/  IMAD.WIDE R14, R17, 0x4, R14 ;  /* 0x00000004110e7825 */ /* 0x001fe200078e020e */
[----:B------:R-:W-:Y:S02]  /*05c0*/  IADD3.X R17, PT, PT, RZ, R10, RZ, P0, !PT ;  /* 0x0000000aff117210 */ /* 0x000fe400007fe4ff */
[----:B-1----:R-:W-:-:S04]  /*05d0*/  LEA R12, P0, R16, R12, 0x2 ;  /* 0x0000000c100c7211 */ /* 0x002fc800078010ff */
[----:B------:R-:W-:Y:S01]  /*05e0*/  LEA.HI.X R13, R16, R13, R17, 0x2, P0 ;  /* 0x0000000d100d7211 */ /* 0x000fe200000f1411 */
[C---:B------:R-:W-:Y:S02]  /*05f0*/  IMAD.WIDE R16, R0.reuse, 0x4, R14 ;  /* 0x0000000400107825 */ /* 0x040fe400078e020e */
[----:B------:R-:W2:Y:S04]  /*0600*/  LDG.E R14, desc[UR10][R14.64] ;  /* 0x0000000a0e0e7981 */ /* 0x000ea8000c1e1900 */
[----:B------:R-:W2:Y:S01]  /*0610*/  LDG.E R28, desc[UR10][R12.64] ;  /* 0x0000000a0c1c7981 */ /* 0x000ea2000c1e1900 */
[----:B------:R-:W-:-:S03]  /*0620*/  IMAD.WIDE R20, R0, 0x4, R16 ;  /* 0x0000000400147825 */ /* 0x000fc600078e0210 */
[----:B------:R-:W3:Y:S04]  /*0630*/  LDG.E R16, desc[UR10][R16.64] ;  /* 0x0000000a10107981 */ /* 0x000ee8000c1e1900 */
[----:B------:R-:W3:Y:S01]  /*0640*/  LDG.E R29, desc[UR10][R12.64+0x4] ;  /* 0x0000040a0c1d7981 */ /* 0x000ee2000c1e1900 */
[----:B------:R-:W-:-:S03]  /*0650*/  IMAD.WIDE R26, R0, 0x4, R20 ;  /* 0x00000004001a7825 */ /* 0x000fc600078e0214 */
[----:B------:R-:W4:Y:S04]  /*0660*/  LDG.E R25, desc[UR10][R20.64] ;  /* 0x0000000a14197981 */ /* 0x000f28000c1e1900 */
[----:B------:R-:W5:Y:S04]  /*0670*/  LDG.E R15, desc[UR10][R12.64+0xc] ;  /* 0x00000c0a0c0f7981 */ /* 0x000f68000c1e1900 */
[----:B------:R-:W5:Y:S04]  /*0680*/  LDG.E R26, desc[UR10][R26.64] ;  /* 0x0000000a1a1a7981 */ /* 0x000f68000c1e1900 */
[----:B------:R-:W4:Y:S01]  /*0690*/  LDG.E R20, desc[UR10][R12.64+0x8] ;  /* 0x0000080a0c147981 */ /* 0x000f22000c1e1900 */
[----:B------:R-:W-:Y:S01]  /*06a0*/  IADD3 R23, PT, PT, R23, 0x4, RZ ;  /* 0x0000000417177810 */ /* 0x000fe20007ffe0ff */
[----:B--2---:R-:W-:-:S04]  /*06b0*/  FFMA R28, R28, R14, R19 ;  /* 0x0000000e1c1c7223 */ /* 0x004fc80000000013 */
[----:B---3--:R-:W-:-:S04]  /*06c0*/  FFMA R29, R29, R16, R28 ;  /* 0x000000101d1d7223 */ /* 0x008fc8000000001c */
[----:B----4-:R-:W-:-:S04]  /*06d0*/  FFMA R25, R20, R25, R29 ;  /* 0x0000001914197223 */ /* 0x010fc8000000001d */
[----:B-----5:R-:W-:-:S07]  /*06e0*/  FFMA R19, R15, R26, R25 ;  /* 0x0000001a0f137223 */ /* 0x020fce0000000019 */
.L_x_74:
[----:B------:R-:W-:Y:S05]  /*06f0*/  @!P1 BRA `(.L_x_73) ;  /* 0x0000000000789947 */ /* 0x000fea0003800000 */
[----:B------:R-:W-:Y:S02]  /*0700*/  ISETP.NE.AND P1, PT, R24, 0x1, PT ;  /* 0x000000011800780c */ /* 0x000fe40003f25270 */
[----:B------:R-:W-:-:S04]  /*0710*/  LOP3.LUT R22, R22, 0x1, RZ, 0xc0, !PT ;  /* 0x0000000116167812 */ /* 0x000fc800078ec0ff */
[----:B------:R-:W-:-:S07]  /*0720*/  ISETP.NE.U32.AND P0, PT, R22, 0x1, PT ;  /* 0x000000011600780c */ /* 0x000fce0003f05070 */
[----:B------:R-:W0:Y:S01]  /*0730*/  @P1 LDC.64 R12, c[0x0][0x380] ;  /* 0x0000e000ff0c1b82 */ /* 0x000e220000000a00 */
[-C--:B------:R-:W-:Y:S01]  /*0740*/  @P1 IADD3 R22, P2, PT, R2, R23.reuse, RZ ;  /* 0x0000001702161210 */ /* 0x080fe20007f5e0ff */
[----:B------:R-:W-:Y:S01]  /*0750*/  @P1 IMAD R25, R0, R23, R11 ;  /* 0x0000001700191224 */ /* 0x000fe200078e020b */
[----:B------:R-:W-:Y:S02]  /*0760*/  @P1 IADD3 R23, PT, PT, R23, 0x2, RZ ;  /* 0x0000000217171810 */ /* 0x000fe40007ffe0ff */
[----:B------:R-:W-:-:S03]  /*0770*/  @P1 IADD3.X R24, PT, PT, RZ, R10, RZ, P2, !PT ;  /* 0x0000000aff181210 */ /* 0x000fc600017fe4ff */
[----:B------:R-:W1:Y:S08]  /*0780*/  @P1 LDC.64 R20, c[0x0][0x388] ;  /* 0x0000e200ff141b82 */ /* 0x000e700000000a00 */
[----:B------:R-:W2:Y:S08]  /*0790*/  @!P0 LDC.64 R14, c[0x0][0x380] ;  /* 0x0000e000ff0e8b82 */ /* 0x000eb00000000a00 */
[----:B------:R-:W3:Y:S01]  /*07a0*/  @!P0 LDC.64 R16, c[0x0][0x388] ;  /* 0x0000e200ff108b82 */ /* 0x000ee20000000a00 */
[----:B0-----:R-:W-:-:S04]  /*07b0*/  @P1 LEA R12, P3, R22, R12, 0x2 ;  /* 0x0000000c160c1211 */ /* 0x001fc800078610ff */
[----:B------:R-:W-:Y:S02]  /*07c0*/  @P1 LEA.HI.X R13, R22, R13, R24, 0x2, P3 ;  /* 0x0000000d160d1211 */ /* 0x000fe400018f1418 */
[-C--:B------:R-:W-:Y:S01]  /*07d0*/  @!P0 IADD3 R22, P2, PT, R2, R23.reuse, RZ ;  /* 0x0000001702168210 */ /* 0x080fe20007f5e0ff */
[----:B-1----:R-:W-:Y:S02]  /*07e0*/  @P1 IMAD.WIDE R20, R25, 0x4, R20 ;  /* 0x0000000419141825 */ /* 0x002fe400078e0214 */
[----:B------:R-:W4:Y:S01]  /*07f0*/  @P1 LDG.E R26, desc[UR10][R12.64] ;  /* 0x0000000a0c1a1981 */ /* 0x000f22000c1e1900 */
[----:B------:R-:W-:Y:S01]  /*0800*/  @!P0 IADD3.X R24, PT, PT, RZ, R10, RZ, P2, !PT ;  /* 0x0000000aff188210 */ /* 0x000fe200017fe4ff */
[----:B------:R-:W-:Y:S02]  /*0810*/  @!P0 IMAD R25, R0, R23, R11 ;  /* 0x0000001700198224 */ /* 0x000fe400078e020b */
[----:B------:R-:W5:Y:S01]  /*0820*/  @P1 LDG.E R27, desc[UR10][R12.64+0x4] ;  /* 0x0000040a0c1b1981 */ /* 0x000f62000c1e1900 */
[----:B--2---:R-:W-:-:S04]  /*0830*/  @!P0 LEA R14, P3, R22, R14, 0x2 ;  /* 0x0000000e160e8211 */ /* 0x004fc800078610ff */
[----:B------:R-:W-:Y:S01]  /*0840*/  @!P0 LEA.HI.X R15, R22, R15, R24, 0x2, P3 ;  /* 0x0000000f160f8211 */ /* 0x000fe200018f1418 */
[----:B------:R-:W-:Y:S01]  /*0850*/  @P1 IMAD.WIDE R22, R0, 0x4, R20 ;  /* 0x0000000400161825 */ /* 0x000fe200078e0214 */
[----:B------:R-:W4:Y:S03]  /*0860*/  @P1 LDG.E R24, desc[UR10][R20.64] ;  /* 0x0000000a14181981 */ /* 0x000f26000c1e1900 */
[----:B---3--:R-:W-:Y:S01]  /*0870*/  @!P0 IMAD.WIDE R16, R25, 0x4, R16 ;  /* 0x0000000419108825 */ /* 0x008fe200078e0210 */
[----:B------:R-:W2:Y:S04]  /*0880*/  @!P0 LDG.E R14, desc[UR10][R14.64] ;  /* 0x0000000a0e0e8981 */ /* 0x000ea8000c1e1900 */
[----:B------:R-:W5:Y:S04]  /*0890*/  @P1 LDG.E R22, desc[UR10][R22.64] ;  /* 0x0000000a16161981 */ /* 0x000f68000c1e1900 */
[----:B------:R-:W2:Y:S01]  /*08a0*/  @!P0 LDG.E R16, desc[UR10][R16.64] ;  /* 0x0000000a10108981 */ /* 0x000ea2000c1e1900 */
[----:B----4-:R-:W-:-:S04]  /*08b0*/  @P1 FFMA R24, R26, R24, R19 ;  /* 0x000000181a181223 */ /* 0x010fc80000000013 */
[----:B-----5:R-:W-:-:S04]  /*08c0*/  @P1 FFMA R19, R27, R22, R24 ;  /* 0x000000161b131223 */ /* 0x020fc80000000018 */
[----:B--2---:R-:W-:-:S07]  /*08d0*/  @!P0 FFMA R19, R14, R16, R19 ;  /* 0x000000100e138223 */ /* 0x004fce0000000013 */
.L_x_73:
[----:B------:R-:W0:Y:S01]  /*08e0*/  LDCU UR4, c[0x0][0x3b8] ;  /* 0x00007700ff0477ac */ /* 0x000e220008000800 */
[----:B------:R-:W-:Y:S01]  /*08f0*/  HFMA2 R24, -RZ, RZ, 0, 0 ;  /* 0x00000000ff187431 */ /* 0x000fe200000001ff */
[----:B0-----:R-:W-:-:S04]  /*0900*/  UIADD3 UR4, UPT, UPT, UR4, -0x1, URZ ;  /* 0xffffffff04047890 */ /* 0x001fc8000fffe0ff */
[----:B------:R-:W-:-:S09]  /*0910*/  UISETP.GE.U32.AND UP0, UPT, UR4, 0xf, UPT ;  /* 0x0000000f0400788c */ /* 0x000fd2000bf06070 */
[----:B------:R-:W-:Y:S05]  /*0920*/  BRA.U !UP0, `(.L_x_75) ;  /* 0x0000000508247547 */ /* 0x000fea000b800000 */
[----:B------:R-:W-:-:S07]  /*0930*/  MOV R22, RZ ;  /* 0x000000ff00167202 */ /* 0x000fce0000000f00 */
.L_x_76:
[----:B------:R-:W0:Y:S01]  /*0940*/  LDC.64 R20, c[0x0][0x390] ;  /* 0x0000e400ff147b82 */ /* 0x000e220000000a00 */
[----:B------:R-:W-:-:S07]  /*0950*/  IMAD R15, R0, R22, R11 ;  /* 0x00000016000f7224 */ /* 0x000fce00078e020b */
[----:B------:R-:W1:Y:S01]  /*0960*/  LDC.64 R12, c[0x0][0x3a8] ;  /* 0x0000ea00ff0c7b82 */ /* 0x000e620000000a00 */
[----:B0-----:R-:W-:-:S05]  /*0970*/  IMAD.WIDE R20, R15, 0x4, R20 ;  /* 0x000000040f147825 */ /* 0x001fca00078e0214 */
[----:B------:R0:W2:Y:S01]  /*0980*/  LDG.E R28, desc[UR10][R20.64] ;  /* 0x0000000a141c7981 */ /* 0x0000a2000c1e1900 */
[----:B-1----:R-:W-:-:S05]  /*0990*/  IMAD.WIDE.U32 R12, R22, 0x4, R12 ;  /* 0x00000004160c7825 */ /* 0x002fca00078e000c */
[----:B------:R-:W2:Y:S01]  /*09a0*/  LDG.E R25, desc[UR10][R12.64] ;  /* 0x0000000a0c197981 */ /* 0x000ea2000c1e1900 */
[----:B0-----:R-:W-:-:S03]  /*09b0*/  IMAD.WIDE R20, R0, 0x4, R20 ;  /* 0x0000000400147825 */ /* 0x001fc600078e0214 */
[----:B------:R-:W3:Y:S04]  /*09c0*/  LDG.E R16, desc[UR10][R12.64+0x4] ;  /* 0x0000040a0c107981 */ /* 0x000ee8000c1e1900 */
[----:B------:R-:W3:Y:S01]  /*09d0*/  LDG.E R17, desc[UR10][R20.64] ;  /* 0x0000000a14117981 */ /* 0x000ee2000c1e1900 */
[----:B------:R-:W-:-:S03]  /*09e0*/  IMAD.WIDE R26, R0, 0x4, R20 ;  /* 0x00000004001a7825 */ /* 0x000fc600078e0214 */
[----:B------:R-:W4:Y:S04]  /*09f0*/  LDG.E R23, desc[UR10][R12.64+0x8] ;  /* 0x0000080a0c177981 */ /* 0x000f28000c1e1900 */
[----:B------:R-:W4:Y:S01]  /*0a00*/  LDG.E R24, desc[UR10][R26.64] ;  /* 0x0000000a1a187981 */ /* 0x000f22000c1e1900 */
[----:B------:R-:W-:-:S03]  /*0a10*/  IMAD.WIDE R14, R0, 0x4, R26 ;  /* 0x00000004000e7825 */ /* 0x000fc600078e021a */
[----:B------:R-:W5:Y:S01]  /*0a20*/  LDG.E R29, desc[UR10][R12.64+0xc] ;  /* 0x00000c0a0c1d7981 */ /* 0x000f62000c1e1900 */
[----:B--2---:R-:W-:-:S03]  /*0a30*/  FFMA R25, R25, R28, R19 ;  /* 0x0000001c19197223 */ /* 0x004fc60000000013 */
[----:B------:R0:W5:Y:S04]  /*0a40*/  LDG.E R28, desc[UR10][R14.64] ;  /* 0x0000000a0e1c7981 */ /* 0x000168000c1e1900 */
[----:B------:R-:W2:Y:S01]  /*0a50*/  LDG.E R19, desc[UR10][R12.64+0x14] ;  /* 0x0000140a0c137981 */ /* 0x000ea2000c1e1900 */
[----:B0-----:R-:W-:-:S04]  /*0a60*/  IMAD.WIDE R14, R0, 0x4, R14 ;  /* 0x00000004000e7825 */ /* 0x001fc800078e020e */
[----:B---3--:R-:W-:Y:S02]  /*0a70*/  FFMA R25, R16, R17, R25 ;  /* 0x0000001110197223 */ /* 0x008fe40000000019 */
[----:B------:R-:W3:Y:S01]  /*0a80*/  LDG.E R16, desc[UR10][R12.64+0x10] ;  /* 0x0000100a0c107981 */ /* 0x000ee2000c1e1900 */
[----:B------:R-:W-:-:S03]  /*0a90*/  IMAD.WIDE R20, R0, 0x4, R14 ;  /* 0x0000000400147825 */ /* 0x000fc600078e020e */
[----:B------:R4:W3:Y:S01]  /*0aa0*/  LDG.E R17, desc[UR10][R14.64] ;  /* 0x0000000a0e117981 */ /* 0x0008e2000c1e1900 */
[----:B------:R-:W-:-:S04]  /*0ab0*/  IMAD.WIDE R26, R0, 0x4, R20 ;  /* 0x00000004001a7825 */ /* 0x000fc800078e0214 */
[----:B----4-:R-:W-:Y:S02]  /*0ac0*/  FFMA R14, R23, R24, R25 ;  /* 0x00000018170e7223 */ /* 0x010fe40000000019 */
[----:B------:R3:W2:Y:S04]  /*0ad0*/  LDG.E R24, desc[UR10][R20.64] ;  /* 0x0000000a14187981 */ /* 0x0006a8000c1e1900 */
[----:B------:R-:W4:Y:S04]  /*0ae0*/  LDG.E R23, desc[UR10][R12.64+0x18] ;  /* 0x0000180a0c177981 */ /* 0x000f28000c1e1900 */
[----:B------:R2:W4:Y:S01]  /*0af0*/  LDG.E R25, desc[UR10][R26.64] ;  /* 0x0000000a1a197981 */ /* 0x000522000c1e1900 */
[----:B-----5:R-:W-:Y:S01]  /*0b00*/  FFMA R15, R29, R28, R14 ;  /* 0x0000001c1d0f7223 */ /* 0x020fe2000000000e */
[----:B------:R-:W-:-:S04]  /*0b10*/  IMAD.WIDE R28, R0, 0x4, R26 ;  /* 0x00000004001c7825 */ /* 0x000fc800078e021a */
[----:B---3--:R-:W-:Y:S01]  /*0b20*/  FFMA R20, R16, R17, R15 ;  /* 0x0000001110147223 */ /* 0x008fe2000000000f */
[C---:B------:R-:W-:Y:S01]  /*0b30*/  IMAD.WIDE R14, R0.reuse, 0x4, R28 ;  /* 0x00000004000e7825 */ /* 0x040fe200078e021c */
[----:B------:R-:W3:Y:S04]  /*0b40*/  LDG.E R17, desc[UR10][R28.64] ;  /* 0x0000000a1c117981 */ /* 0x000ee8000c1e1900 */
[----:B------:R-:W3:Y:S01]  /*0b50*/  LDG.E R16, desc[UR10][R12.64+0x1c] ;  /* 0x00001c0a0c107981 */ /* 0x000ee2000c1e1900 */
[----:B--2---:R-:W-:Y:S01]  /*0b60*/  FFMA R26, R19, R24, R20 ;  /* 0x00000018131a7223 */ /* 0x004fe20000000014 */
[----:B------:R-:W-:Y:S02]  /*0b70*/  IMAD.WIDE R20, R0, 0x4, R14 ;  /* 0x0000000400147825 */ /* 0x000fe400078e020e */
[----:B------:R-:W2:Y:S04]  /*0b80*/  LDG.E R24, desc[UR10][R12.64+0x20] ;  /* 0x0000200a0c187981 */ /* 0x000ea8000c1e1900 */
[----:B------:R-:W2:Y:S01]  /*0b90*/  LDG.E R19, desc[UR10][R14.64] ;  /* 0x0000000a0e137981 */ /* 0x000ea2000c1e1900 */
[----:B----4-:R-:W-:-:S03]  /*0ba0*/  FFMA R27, R23, R25, R26 ;  /* 0x00000019171b7223 */ /* 0x010fc6000000001a */
[----:B------:R0:W4:Y:S04]  /*0bb0*/  LDG.E R26, desc[UR10][R20.64] ;  /* 0x0000000a141a7981 */ /* 0x000128000c1e1900 */
[----:B------:R-:W4:Y:S04]  /*0bc0*/  LDG.E R23, desc[UR10][R12.64+0x24] ;  /* 0x0000240a0c177981 */ /* 0x000f28000c1e1900 */
[----:B------:R-:W5:Y:S01]  /*0bd0*/  LDG.E R25, desc[UR10][R12.64+0x28] ;  /* 0x0000280a0c197981 */ /* 0x000f62000c1e1900 */
[----:B0-----:R-:W-:-:S05]  /*0be0*/  IMAD.WIDE R20, R0, 0x4, R20 ;  /* 0x0000000400147825 */ /* 0x001fca00078e0214 */
[----:B------:R-:W5:Y:S01]  /*0bf0*/  LDG.E R28, desc[UR10][R20.64] ;  /* 0x0000000a141c7981 */ /* 0x000f62000c1e1900 */
[----:B------:R-:W-:-:S04]  /*0c00*/  IMAD.WIDE R14, R0, 0x4, R20 ;  /* 0x00000004000e7825 */ /* 0x000fc800078e0214 */
[----:B---3--:R-:W-:Y:S01]  /*0c10*/  FFMA R27, R16, R17, R27 ;  /* 0x00000011101b7223 */ /* 0x008fe2000000001b */
[----:B------:R-:W-:-:S04]  /*0c20*/  IMAD.WIDE R16, R0, 0x4, R14 ;  /* 0x0000000400107825 */ /* 0x000fc800078e020e */
[----:B--2---:R-:W-:Y:S02]  /*0c30*/  FFMA R24, R24, R19, R27 ;  /* 0x0000001318187223 */ /* 0x004fe4000000001b */
[----:B------:R0:W2:Y:S02]  /*0c40*/  LDG.E R19, desc[UR10][R14.64] ;  /* 0x0000000a0e137981 */ /* 0x0000a4000c1e1900 */
[----:B----4-:R-:W-:Y:S02]  /*0c50*/  FFMA R29, R23, R26, R24 ;  /* 0x0000001a171d7223 */ /* 0x010fe40000000018 */
[----:B------:R-:W2:Y:S01]  /*0c60*/  LDG.E R24, desc[UR10][R12.64+0x2c] ;  /* 0x00002c0a0c187981 */ /* 0x000ea2000c1e1900 */
[----:B0-----:R-:W-:-:S03]  /*0c70*/  IMAD.WIDE R14, R0, 0x4, R16 ;  /* 0x00000004000e7825 */ /* 0x001fc600078e0210 */
[----:B------:R5:W3:Y:S01]  /*0c80*/  LDG.E R16, desc[UR10][R16.64] ;  /* 0x0000000a10107981 */ /* 0x000ae2000c1e1900 */
[----:B------:R-:W-:-:S03]  /*0c90*/  IMAD.WIDE R26, R0, 0x4, R14 ;  /* 0x00000004001a7825 */ /* 0x000fc600078e020e */
[----:B------:R-:W4:Y:S01]  /*0ca0*/  LDG.E R23, desc[UR10][R14.64] ;  /* 0x0000000a0e177981 */ /* 0x000f22000c1e1900 */
[----:B-----5:R-:W-:-:S03]  /*0cb0*/  FFMA R17, R25, R28, R29 ;  /* 0x0000001c19117223 */ /* 0x020fc6000000001d */
[----:B------:R-:W3:Y:S01]  /*0cc0*/  LDG.E R29, desc[UR10][R12.64+0x30] ;  /* 0x0000300a0c1d7981 */ /* 0x000ee2000c1e1900 */
[----:B------:R-:W-:-:S03]  /*0cd0*/  IMAD.WIDE R20, R0, 0x4, R26 ;  /* 0x0000000400147825 */ /* 0x000fc600078e021a */
[----:B------:R-:W4:Y:S04]  /*0ce0*/  LDG.E R28, desc[UR10][R12.64+0x34] ;  /* 0x0000340a0c1c7981 */ /* 0x000f28000c1e1900 */
[----:B------:R-:W5:Y:S04]  /*0cf0*/  LDG.E R25, desc[UR10][R26.64] ;  /* 0x0000000a1a197981 */ /* 0x000f68000c1e1900 */
[----:B------:R-:W5:Y:S04]  /*0d00*/  LDG.E R15, desc[UR10][R12.64+0x38] ;  /* 0x0000380a0c0f7981 */ /* 0x000f68000c1e1900 */
[----:B------:R-:W5:Y:S04]  /*0d10*/  LDG.E R20, desc[UR10][R20.64] ;  /* 0x0000000a14147981 */ /* 0x000f68000c1e1900 */
[----:B------:R-:W5:Y:S01]  /*0d20*/  LDG.E R14, desc[UR10][R12.64+0x3c] ;  /* 0x00003c0a0c0e7981 */ /* 0x000f62000c1e1900 */
[----:B------:R-:W-:-:S04]  /*0d30*/  IADD3 R22, PT, PT, R22, 0x10, RZ ;  /* 0x0000001016167810 */ /* 0x000fc80007ffe0ff */
[----:B------:R-:W-:Y:S01]  /*0d40*/  ISETP.NE.AND P0, PT, R22, R7, PT ;  /* 0x000000071600720c */ /* 0x000fe20003f05270 */
[----:B--2---:R-:W-:-:S04]  /*0d50*/  FFMA R24, R24, R19, R17 ;  /* 0x0000001318187223 */ /* 0x004fc80000000011 */
[----:B---3--:R-:W-:-:S04]  /*0d60*/  FFMA R29, R29, R16, R24 ;  /* 0x000000101d1d7223 */ /* 0x008fc80000000018 */
[----:B----4-:R-:W-:-:S04]  /*0d70*/  FFMA R28, R28, R23, R29 ;  /* 0x000000171c1c7223 */ /* 0x010fc8000000001d */
[----:B-----5:R-:W-:-:S04]  /*0d80*/  FFMA R15, R15, R25, R28 ;  /* 0x000000190f0f7223 */ /* 0x020fc8000000001c */
[----:B------:R-:W-:Y:S01]  /*0d90*/  FFMA R19, R14, R20, R15 ;  /* 0x000000140e137223 */ /* 0x000fe2000000000f */
[----:B------:R-:W-:Y:S06]  /*0da0*/  @P0 BRA `(.L_x_76) ;  /* 0xfffffff800e40947 */ /* 0x000fec000383ffff */
[----:B------:R-:W-:-:S07]  /*0db0*/  MOV R24, R7 ;  /* 0x0000000700187202 */ /* 0x000fce0000000f00 */
.L_x_75:
[----:B------:R-:W-:-:S13]  /*0dc0*/  ISETP.NE.AND P0, PT, R5, RZ, PT ;  /* 0x000000ff0500720c */ /* 0x000fda0003f05270 */
[----:B------:R-:W-:Y:S05]  /*0dd0*/  @!P0 BRA `(.L_x_77) ;  /* 0x00000004005c8947 */ /* 0x000fea0003800000 */
[----:B------:R-:W-:Y:S02]  /*0de0*/  IADD3 R12, PT, PT, R5, -0x1, RZ ;  /* 0xffffffff050c7810 */ /* 0x000fe40007ffe0ff */
[----:B------:R-:W-:Y:S02]  /*0df0*/  ISETP.NE.AND P1, PT, R6, RZ, PT ;  /* 0x000000ff0600720c */ /* 0x000fe40003f25270 */
[----:B------:R-:W-:-:S13]  /*0e00*/  ISETP.GE.U32.AND P0, PT, R12, 0x7, PT ;  /* 0x000000070c00780c */ /* 0x000fda0003f06070 */
[----:B------:R-:W-:Y:S05]  /*0e10*/  @!P0 BRA `(.L_x_78) ;  /* 0x0000000000948947 */ /* 0x000fea0003800000 */
[----:B------:R-:W0:Y:S01]  /*0e20*/  LDC.64 R12, c[0x0][0x390] ;  /* 0x0000e400ff0c7b82 */ /* 0x000e220000000a00 */
[----:B------:R-:W-:-:S07]  /*0e30*/  IMAD R15, R0, R24, R11 ;  /* 0x00000018000f7224 */ /* 0x000fce00078e020b */
[----:B------:R-:W1:Y:S01]  /*0e40*/  LDC.64 R16, c[0x0][0x3a8] ;  /* 0x0000ea00ff107b82 */ /* 0x000e620000000a00 */
[----:B0-----:R-:W-:-:S05]  /*0e50*/  IMAD.WIDE R12, R15, 0x4, R12 ;  /* 0x000000040f0c7825 */ /* 0x001fca00078e020c */
[----:B------:R-:W2:Y:S01]  /*0e60*/  LDG.E R14, desc[UR10][R12.64] ;  /* 0x0000000a0c0e7981 */ /* 0x000ea2000c1e1900 */
[----:B------:R-:W-:-:S04]  /*0e70*/  IMAD.WIDE R22, R0, 0x4, R12 ;  /* 0x0000000400167825 */ /* 0x000fc800078e020c */
[----:B-1----:R-:W-:Y:S01]  /*0e80*/  IMAD.WIDE.U32 R16, R24, 0x4, R16 ;  /* 0x0000000418107825 */ /* 0x002fe200078e0010 */
[----:B------:R0:W3:Y:S04]  /*0e90*/  LDG.E R26, desc[UR10][R22.64] ;  /* 0x0000000a161a7981 */ /* 0x0000e8000c1e1900 */
[----:B------:R-:W2:Y:S04]  /*0ea0*/  LDG.E R15, desc[UR10][R16.64] ;  /* 0x0000000a100f7981 */ /* 0x000ea8000c1e1900 */
[----:B------:R-:W3:Y:S01]  /*0eb0*/  LDG.E R25, desc[UR10][R16.64+0x4] ;  /* 0x0000040a10197981 */ /* 0x000ee2000c1e1900 */
[----:B0-----:R-:W-:-:S03]  /*0ec0*/  IMAD.WIDE R22, R0, 0x4, R22 ;  /* 0x0000000400167825 */ /* 0x001fc600078e0216 */
[----:B------:R-:W4:Y:S04]  /*0ed0*/  LDG.E R27, desc[UR10][R16.64+0x8] ;  /* 0x0000080a101b7981 */ /* 0x000f28000c1e1900 */
[----:B------:R-:W4:Y:S01]  /*0ee0*/  LDG.E R28, desc[UR10][R22.64] ;  /* 0x0000000a161c7981 */ /* 0x000f22000c1e1900 */
[----:B------:R-:W-:-:S04]  /*0ef0*/  IMAD.WIDE R20, R0, 0x4, R22 ;  /* 0x0000000400147825 */ /* 0x000fc800078e0216 */
[C---:B------:R-:W-:Y:S02]  /*0f00*/  IMAD.WIDE R12, R0.reuse, 0x4, R20 ;  /* 0x00000004000c7825 */ /* 0x040fe400078e0214 */
[----:B------:R-:W5:Y:S04]  /*0f10*/  LDG.E R20, desc[UR10][R20.64] ;  /* 0x0000000a14147981 */ /* 0x000f68000c1e1900 */
[----:B------:R-:W5:Y:S01]  /*0f20*/  LDG.E R21, desc[UR10][R16.64+0x14] ;  /* 0x0000140a10157981 */ /* 0x000f62000c1e1900 */
[----:B--2---:R-:W-:Y:S01]  /*0f30*/  FFMA R29, R15, R14, R19 ;  /* 0x0000000e0f1d7223 */ /* 0x004fe20000000013 */
[----:B------:R-:W-:Y:S02]  /*0f40*/  IMAD.WIDE R14, R0, 0x4, R12 ;  /* 0x00000004000e7825 */ /* 0x000fe400078e020c */
[----:B------:R0:W2:Y:S02]  /*0f50*/  LDG.E R19, desc[UR10][R12.64] ;  /* 0x0000000a0c137981 */ /* 0x0000a4000c1e1900 */
[----:B---3--:R-:W-:-:S02]  /*0f60*/  FFMA R26, R25, R26, R29 ;  /* 0x0000001a191a7223 */ /* 0x008fc4000000001d */
[----:B------:R-:W5:Y:S04]  /*0f70*/  LDG.E R25, desc[UR10][R16.64+0xc] ;  /* 0x00000c0a10197981 */ /* 0x000f68000c1e1900 */
[----:B------:R-:W3:Y:S01]  /*0f80*/  LDG.E R29, desc[UR10][R16.64+0x18] ;  /* 0x0000180a101d7981 */ /* 0x000ee2000c1e1900 */
[----:B----4-:R-:W-:Y:S01]  /*0f90*/  FFMA R27, R27, R28, R26 ;  /* 0x0000001c1b1b7223 */ /* 0x010fe2000000001a */
[C---:B0-----:R-:W-:Y:S02]  /*0fa0*/  IMAD.WIDE R12, R0.reuse, 0x4, R14 ;  /* 0x00000004000c7825 */ /* 0x041fe400078e020e */
[----:B------:R-:W2:Y:S04]  /*0fb0*/  LDG.E R28, desc[UR10][R16.64+0x10] ;  /* 0x0000100a101c7981 */ /* 0x000ea8000c1e1900 */
[----:B------:R-:W4:Y:S01]  /*0fc0*/  LDG.E R14, desc[UR10][R14.64] ;  /* 0x0000000a0e0e7981 */ /* 0x000f22000c1e1900 */
[----:B------:R-:W-:-:S03]  /*0fd0*/  IMAD.WIDE R22, R0, 0x4, R12 ;  /* 0x0000000400167825 */ /* 0x000fc600078e020c */
[----:B------:R-:W3:Y:S04]  /*0fe0*/  LDG.E R26, desc[UR10][R12.64] ;  /* 0x0000000a0c1a7981 */ /* 0x000ee8000c1e1900 */
[----:B------:R-:W3:Y:S04]  /*0ff0*/  LDG.E R22, desc[UR10][R22.64] ;  /* 0x0000000a16167981 */ /* 0x000ee8000c1e1900 */
[----:B------:R-:W3:Y:S01]  /*1000*/  LDG.E R12, desc[UR10][R16.64+0x1c] ;  /* 0x00001c0a100c7981 */ /* 0x000ee2000c1e1900 */
[----:B------:R-:W-:Y:S01]  /*1010*/  IADD3 R24, PT, PT, R24, 0x8, RZ ;  /* 0x0000000818187810 */ /* 0x000fe20007ffe0ff */
[----:B-----5:R-:W-:-:S04]  /*1020*/  FFMA R25, R25, R20, R27 ;  /* 0x0000001419197223 */ /* 0x020fc8000000001b */
[----:B--2---:R-:W-:-:S04]  /*1030*/  FFMA R28, R28, R19, R25 ;  /* 0x000000131c1c7223 */ /* 0x004fc80000000019 */
[----:B----4-:R-:W-:-:S04]  /*1040*/  FFMA R21, R21, R14, R28 ;  /* 0x0000000e15157223 */ /* 0x010fc8000000001c */
[----:B---3--:R-:W-:-:S04]  /*1050*/  FFMA R21, R29, R26, R21 ;  /* 0x0000001a1d157223 */ /* 0x008fc80000000015 */
[----:B------:R-:W-:-:S07]  /*1060*/  FFMA R19, R12, R22, R21 ;  /* 0x000000160c137223 */ /* 0x000fce0000000015 */
.L_x_78:
        /* <DEDUP_REMOVED lines=8> */
[----:B0-----:R-:W-:-:S04]  /*10f0*/  IMAD.WIDE R22, R13, 0x4, R22 ;  /* 0x000000040d167825 */ /* 0x001fc800078e0216 */
[----:B------:R-:W-:Y:S02]  /*1100*/  IMAD.WIDE R20, R0, 0x4, R22 ;  /* 0x0000000400147825 */ /* 0x000fe400078e0216 */
[----:B------:R-:W2:Y:S02]  /*1110*/  LDG.E R22, desc[UR10][R22.64] ;  /* 0x0000000a16167981 */ /* 0x000ea4000c1e1900 */
[----:B-1----:R-:W-:-:S04]  /*1120*/  IMAD.WIDE.U32 R16, R24, 0x4, R16 ;  /* 0x0000000418107825 */ /* 0x002fc800078e0010 */
[C---:B------:R-:W-:Y:S01]  /*1130*/  IMAD.WIDE R14, R0.reuse, 0x4, R20 ;  /* 0x00000004000e7825 */ /* 0x040fe200078e0214 */
[----:B------:R-:W2:Y:S04]  /*1140*/  LDG.E R26, desc[UR10][R16.64] ;  /* 0x0000000a101a7981 */ /* 0x000ea8000c1e1900 */
[----:B------:R-:W3:Y:S01]  /*1150*/  LDG.E R20, desc[UR10][R20.64] ;  /* 0x0000000a14147981 */ /* 0x000ee2000c1e1900 */
[----:B------:R-:W-:-:S03]  /*1160*/  IMAD.WIDE R12, R0, 0x4, R14 ;  /* 0x00000004000c7825 */ /* 0x000fc600078e020e */
[----:B------:R-:W3:Y:S04]  /*1170*/  LDG.E R25, desc[UR10][R16.64+0x4] ;  /* 0x0000040a10197981 */ /* 0x000ee8000c1e1900 */
[----:B------:R-:W4:Y:S04]  /*1180*/  LDG.E R14, desc[UR10][R14.64] ;  /* 0x0000000a0e0e7981 */ /* 0x000f28000c1e1900 */
[----:B------:R-:W4:Y:S04]  /*1190*/  LDG.E R28, desc[UR10][R16.64+0x8] ;  /* 0x0000080a101c7981 */ /* 0x000f28000c1e1900 */
[----:B------:R-:W5:Y:S04]  /*11a0*/  LDG.E R12, desc[UR10][R12.64] ;  /* 0x0000000a0c0c7981 */ /* 0x000f68000c1e1900 */
[----:B------:R-:W5:Y:S01]  /*11b0*/  LDG.E R27, desc[UR10][R16.64+0xc] ;  /* 0x00000c0a101b7981 */ /* 0x000f62000c1e1900 */
[----:B------:R-:W-:Y:S01]  /*11c0*/  IADD3 R24, PT, PT, R24, 0x4, RZ ;  /* 0x0000000418187810 */ /* 0x000fe20007ffe0ff */
[----:B--2---:R-:W-:-:S04]  /*11d0*/  FFMA R26, R26, R22, R19 ;  /* 0x000000161a1a7223 */ /* 0x004fc80000000013 */
[----:B---3--:R-:W-:-:S04]  /*11e0*/  FFMA R25, R25, R20, R26 ;  /* 0x0000001419197223 */ /* 0x008fc8000000001a */
[----:B----4-:R-:W-:-:S04]  /*11f0*/  FFMA R25, R28, R14, R25 ;  /* 0x0000000e1c197223 */ /* 0x010fc80000000019 */
[----:B-----5:R-:W-:-:S07]  /*1200*/  FFMA R19, R27, R12, R25 ;  /* 0x0000000c1b137223 */ /* 0x020fce0000000019 */
.L_x_79:
[----:B------:R-:W-:Y:S05]  /*1210*/  @!P1 BRA `(.L_x_77) ;  /* 0x00000000004c9947 */ /* 0x000fea0003800000 */
[----:B------:R-:W0:Y:S01]  /*1220*/  LDC.64 R14, c[0x0][0x3a8] ;  /* 0x0000ea00ff0e7b82 */ /* 0x000e220000000a00 */
[----:B------:R-:W-:-:S07]  /*1230*/  IMAD R17, R0, R24, R11 ;  /* 0x0000001800117224 */ /* 0x000fce00078e020b */
[----:B------:R-:W1:Y:S01]  /*1240*/  LDC.64 R12, c[0x0][0x390] ;  /* 0x0000e400ff0c7b82 */ /* 0x000e620000000a00 */
[----:B0-----:R-:W-:-:S05]  /*1250*/  IMAD.WIDE.U32 R14, R24, 0x4, R14 ;  /* 0x00000004180e7825 */ /* 0x001fca00078e000e */
[----:B------:R-:W2:Y:S01]  /*1260*/  LDG.E R16, desc[UR10][R14.64] ;  /* 0x0000000a0e107981 */ /* 0x000ea2000c1e1900 */
[----:B-1----:R-:W-:-:S05]  /*1270*/  IMAD.WIDE R12, R17, 0x4, R12 ;  /* 0x00000004110c7825 */ /* 0x002fca00078e020c */
        /* <DEDUP_REMOVED lines=13> */
.L_x_77:
[----:B------:R-:W0:Y:S02]  /*1350*/  LDC.64 R14, c[0x0][0x398] ;  /* 0x0000e600ff0e7b82 */ /* 0x000e240000000a00 */
[----:B0-----:R-:W-:-:S06]  /*1360*/  IMAD.WIDE.U32 R14, R11, 0x4, R14 ;  /* 0x000000040b0e7825 */ /* 0x001fcc00078e000e */
[----:B------:R-:W2:Y:S01]  /*1370*/  LDG.E R14, desc[UR10][R14.64] ;  /* 0x0000000a0e0e7981 */ /* 0x000ea2000c1e1900 */
[----:B------:R-:W-:Y:S01]  /*1380*/  MOV R12, 0x400 ;  /* 0x00000400000c7802 */ /* 0x000fe20000000f00 */
[----:B------:R-:W0:Y:S03]  /*1390*/  S2R R13, SR_CgaCtaId ;  /* 0x00000000000d7919 */ /* 0x000e260000008800 */
[----:B0-----:R-:W-:-:S04]  /*13a0*/  LEA R12, R13, R12, 0x18 ;  /* 0x0000000c0d0c7211 */ /* 0x001fc800078ec0ff */
[C---:B------:R-:W-:Y:S02]  /*13b0*/  LEA R16, R11.reuse, R12, 0x2 ;  /* 0x0000000c0b107211 */ /* 0x040fe400078e10ff */
[----:B------:R-:W-:-:S04]  /*13c0*/  IADD3 R11, PT, PT, R11, 0x1, RZ ;  /* 0x000000010b0b7810 */ /* 0x000fc80007ffe0ff */
[----:B------:R-:W-:Y:S01]  /*13d0*/  ISETP.NE.AND P0, PT, R11, R9, PT ;  /* 0x000000090b00720c */ /* 0x000fe20003f05270 */
[----:B--2---:R-:W-:-:S05]  /*13e0*/  FADD R19, R14, R19 ;  /* 0x000000130e137221 */ /* 0x004fca0000000000 */
[----:B------:R0:W-:Y:S07]  /*13f0*/  STS [R16], R19 ;  /* 0x0000001310007388 */ /* 0x0001ee0000000800 */
[----:B------:R-:W-:Y:S05]  /*1400*/  @!P0 BRA `(.L_x_80) ;  /* 0x0000000800e88947 */ /* 0x000fea0003800000 */
[----:B------:R-:W-:Y:S05]  /*1410*/  BRA `(.L_x_81) ;  /* 0xffffffec005c7947 */ /* 0x000fea000383ffff */
.L_x_70:
[C---:B------:R-:W-:Y:S01]  /*1420*/  LOP3.LUT R2, R9.reuse, 0xf, RZ, 0xc0, !PT ;  /* 0x0000000f09027812 */ /* 0x040fe200078ec0ff */
[----:B------:R-:W-:Y:S01]  /*1430*/  HFMA2 R7, -RZ, RZ, 0, 0 ;  /* 0x00000000ff077431 */ /* 0x000fe200000001ff */
[----:B------:R-:W-:Y:S02]  /*1440*/  LOP3.LUT R3, R9, 0x7, RZ, 0xc0, !PT ;  /* 0x0000000709037812 */ /* 0x000fe400078ec0ff */
[----:B------:R-:W-:Y:S02]  /*1450*/  IADD3 R4, PT, PT, R2, -0x1, RZ ;  /* 0xffffffff02047810 */ /* 0x000fe40007ffe0ff */
[----:B------:R-:W-:Y:S02]  /*1460*/  IADD3 R6, PT, PT, R3, -0x1, RZ ;  /* 0xffffffff03067810 */ /* 0x000fe40007ffe0ff */
[----:B------:R-:W-:Y:S02]  /*1470*/  ISETP.GE.U32.AND P0, PT, R5, 0xf, PT ;  /* 0x0000000f0500780c */ /* 0x000fe40003f06070 */
[----:B------:R-:W-:-:S02]  /*1480*/  ISETP.GE.U32.AND P1, PT, R4, 0x7, PT ;  /* 0x000000070400780c */ /* 0x000fc40003f26070 */
[----:B------:R-:W-:Y:S02]  /*1490*/  ISETP.GE.U32.AND P2, PT, R6, 0x3, PT ;  /* 0x000000030600780c */ /* 0x000fe40003f46070 */
[C---:B------:R-:W-:Y:S02]  /*14a0*/  LOP3.LUT R4, R9.reuse, 0xfffffff0, RZ, 0xc0, !PT ;  /* 0xfffffff009047812 */ /* 0x040fe400078ec0ff */
[----:B------:R-:W-:Y:S02]  /*14b0*/  LOP3.LUT R5, R9, 0x3, RZ, 0xc0, !PT ;  /* 0x0000000309057812 */ /* 0x000fe400078ec0ff */
[----:B------:R-:W-:-:S07]  /*14c0*/  VIMNMX R6, PT, PT, R0, 0x1, !PT ;  /* 0x0000000100067848 */ /* 0x000fce0007fe0100 */
.L_x_87:
[----:B------:R-:W-:Y:S02]  /*14d0*/  MOV R20, RZ ;  /* 0x000000ff00147202 */ /* 0x000fe40000000f00 */
[----:B-1----:R-:W-:Y:S01]  /*14e0*/  MOV R25, RZ ;  /* 0x000000ff00197202 */ /* 0x002fe20000000f00 */
[----:B------:R-:W-:Y:S06]  /*14f0*/  @!P0 BRA `(.L_x_82) ;  /* 0x0000000400288947 */ /* 0x000fec0003800000 */
[----:B------:R-:W-:Y:S01]  /*1500*/  HFMA2 R25, -RZ, RZ, 0, 0 ;  /* 0x00000000ff197431 */ /* 0x000fe200000001ff */
[----:B------:R-:W-:-:S07]  /*1510*/  MOV R9, RZ ;  /* 0x000000ff00097202 */ /* 0x000fce0000000f00 */
.L_x_83:
[----:B------:R-:W0:Y:S01]  /*1520*/  LDC.64 R22, c[0x0][0x390] ;  /* 0x0000e400ff167b82 */ /* 0x000e220000000a00 */
[----:B------:R-:W-:-:S07]  /*1530*/  IMAD R11, R0, R9, R7 ;  /* 0x00000009000b7224 */ /* 0x000fce00078e0207 */
[----:B------:R-:W1:Y:S01]  /*1540*/  LDC.64 R12, c[0x0][0x3a8] ;  /* 0x0000ea00ff0c7b82 */ /* 0x000e620000000a00 */
[----:B0-----:R-:W-:-:S05]  /*1550*/  IMAD.WIDE R22, R11, 0x4, R22 ;  /* 0x000000040b167825 */ /* 0x001fca00078e0216 */
[----:B------:R0:W2:Y:S01]  /*1560*/  LDG.E R20, desc[UR10][R22.64] ;  /* 0x0000000a16147981 */ /* 0x0000a2000c1e1900 */
[----:B-1----:R-:W-:-:S04]  /*1570*/  IMAD.WIDE.U32 R12, R9, 0x4, R12 ;  /* 0x00000004090c7825 */ /* 0x002fc800078e000c */
[C---:B------:R-:W-:Y:S01]  /*1580*/  IMAD.WIDE R10, R0.reuse, 0x4, R22 ;  /* 0x00000004000a7825 */ /* 0x040fe200078e0216 */
[----:B------:R-:W2:Y:S04]  /*1590*/  LDG.E R24, desc[UR10][R12.64] ;  /* 0x0000000a0c187981 */ /* 0x000ea8000c1e1900 */
[----:B------:R-:W3:Y:S04]  /*15a0*/  LDG.E R15, desc[UR10][R12.64+0x4] ;  /* 0x0000040a0c0f7981 */ /* 0x000ee8000c1e1900 */
[----:B------:R-:W3:Y:S01]  /*15b0*/  LDG.E R14, desc[UR10][R10.64] ;  /* 0x0000000a0a0e7981 */ /* 0x000ee2000c1e1900 */
[----:B------:R-:W-:-:S03]  /*15c0*/  IMAD.WIDE R16, R0, 0x4, R10 ;  /* 0x0000000400107825 */ /* 0x000fc600078e020a */
[----:B------:R-:W4:Y:S01]  /*15d0*/  LDG.E R19, desc[UR10][R12.64+0xc] ;  /* 0x00000c0a0c137981 */ /* 0x000f22000c1e1900 */
[----:B------:R-:W-:-:S03]  /*15e0*/  IMAD.WIDE R26, R0, 0x4, R16 ;  /* 0x00000004001a7825 */ /* 0x000fc600078e0210 */
[----:B------:R-:W5:Y:S04]  /*15f0*/  LDG.E R21, desc[UR10][R12.64+0x10] ;  /* 0x0000100a0c157981 */ /* 0x000f68000c1e1900 */
[----:B------:R-:W4:Y:S01]  /*1600*/  LDG.E R17, desc[UR10][R16.64] ;  /* 0x0000000a10117981 */ /* 0x000f22000c1e1900 */
[----:B------:R-:W-:-:S03]  /*1610*/  IMAD.WIDE R28, R0, 0x4, R26 ;  /* 0x00000004001c7825 */ /* 0x000fc600078e021a */
[----:B------:R-:W5:Y:S04]  /*1620*/  LDG.E R18, desc[UR10][R26.64] ;  /* 0x0000000a1a127981 */ /* 0x000f68000c1e1900 */
[----:B------:R-:W5:Y:S04]  /*1630*/  LDG.E R8, desc[UR10][R12.64+0x14] ;  /* 0x0000140a0c087981 */ /* 0x000f68000c1e1900 */
[----:B------:R-:W4:Y:S01]  /*1640*/  LDG.E R16, desc[UR10][R12.64+0x8] ;  /* 0x0000080a0c107981 */ /* 0x000f22000c1e1900 */
[----:B0-----:R-:W-:-:S03]  /*1650*/  IMAD.WIDE R22, R0, 0x4, R28 ;  /* 0x0000000400167825 */ /* 0x001fc600078e021c */
[----:B------:R-:W5:Y:S04]  /*1660*/  LDG.E R10, desc[UR10][R28.64] ;  /* 0x0000000a1c0a7981 */ /* 0x000f68000c1e1900 */
[----:B------:R0:W5:Y:S04]  /*1670*/  LDG.E R11, desc[UR10][R22.64] ;  /* 0x0000000a160b7981 */ /* 0x000168000c1e1900 */
[----:B------:R-:W5:Y:S01]  /*1680*/  LDG.E R27, desc[UR10][R12.64+0x18] ;  /* 0x0000180a0c1b7981 */ /* 0x000f62000c1e1900 */
[----:B0-----:R-:W-:-:S04]  /*1690*/  IMAD.WIDE R22, R0, 0x4, R22 ;  /* 0x0000000400167825 */ /* 0x001fc800078e0216 */
[----:B--2---:R-:W-:Y:S01]  /*16a0*/  FFMA R26, R24, R20, R25 ;  /* 0x00000014181a7223 */ /* 0x004fe20000000019 */
[----:B------:R-:W-:Y:S01]  /*16b0*/  IMAD.WIDE R24, R0, 0x4, R22 ;  /* 0x0000000400187825 */ /* 0x000fe200078e0216 */
[----:B------:R5:W2:Y:S04]  /*16c0*/  LDG.E R20, desc[UR10][R22.64] ;  /* 0x0000000a16147981 */ /* 0x000aa8000c1e1900 */
[----:B------:R-:W2:Y:S01]  /*16d0*/  LDG.E R29, desc[UR10][R24.64] ;  /* 0x0000000a181d7981 */ /* 0x000ea2000c1e1900 */
[----:B---3--:R-:W-:-:S03]  /*16e0*/  FFMA R28, R15, R14, R26 ;  /* 0x0000000e0f1c7223 */ /* 0x008fc6000000001a */
[----:B------:R-:W3:Y:S01]  /*16f0*/  LDG.E R26, desc[UR10][R12.64+0x1c] ;  /* 0x00001c0a0c1a7981 */ /* 0x000ee2000c1e1900 */
[----:B------:R-:W-:-:S03]  /*1700*/  IMAD.WIDE R14, R0, 0x4, R24 ;  /* 0x00000004000e7825 */ /* 0x000fc600078e0218 */
[----:B------:R-:W3:Y:S01]  /*1710*/  LDG.E R25, desc[UR10][R12.64+0x24] ;  /* 0x0000240a0c197981 */ /* 0x000ee2000c1e1900 */
[----:B----4-:R-:W-:Y:S01]  /*1720*/  FFMA R28, R16, R17, R28 ;  /* 0x00000011101c7223 */ /* 0x010fe2000000001c */
[C---:B------:R-:W-:Y:S02]  /*1730*/  IMAD.WIDE R16, R0.reuse, 0x4, R14 ;  /* 0x0000000400107825 */ /* 0x040fe400078e020e */
[----:B------:R-:W4:Y:S02]  /*1740*/  LDG.E R14, desc[UR10][R14.64] ;  /* 0x0000000a0e0e7981 */ /* 0x000f24000c1e1900 */
[----:B-----5:R-:W-:Y:S01]  /*1750*/  FFMA R22, R19, R18, R28 ;  /* 0x0000001213167223 */ /* 0x020fe2000000001c */
[----:B------:R-:W-:-:S04]  /*1760*/  IMAD.WIDE R18, R0, 0x4, R16 ;  /* 0x0000000400127825 */ /* 0x000fc800078e0210 */
[----:B------:R-:W-:Y:S01]  /*1770*/  FFMA R10, R21, R10, R22 ;  /* 0x0000000a150a7223 */ /* 0x000fe20000000016 */
[----:B------:R0:W5:Y:S01]  /*1780*/  LDG.E R28, desc[UR10][R16.64] ;  /* 0x0000000a101c7981 */ /* 0x000162000c1e1900 */
[----:B------:R-:W-:-:S03]  /*1790*/  IMAD.WIDE R22, R0, 0x4, R18 ;  /* 0x0000000400167825 */ /* 0x000fc600078e0212 */
[----:B------:R-:W4:Y:S04]  /*17a0*/  LDG.E R21, desc[UR10][R12.64+0x20] ;  /* 0x0000200a0c157981 */ /* 0x000f28000c1e1900 */
[----:B------:R1:W5:Y:S01]  /*17b0*/  LDG.E R24, desc[UR10][R18.64] ;  /* 0x0000000a12187981 */ /* 0x000362000c1e1900 */
[----:B0-----:R-:W-:Y:S01]  /*17c0*/  FFMA R16, R8, R11, R10 ;  /* 0x0000000b08107223 */ /* 0x001fe2000000000a */
[C---:B------:R-:W-:Y:S02]  /*17d0*/  IMAD.WIDE R10, R0.reuse, 0x4, R22 ;  /* 0x00000004000a7825 */ /* 0x040fe400078e0216 */
[----:B------:R-:W5:Y:S04]  /*17e0*/  LDG.E R15, desc[UR10][R12.64+0x28] ;  /* 0x0000280a0c0f7981 */ /* 0x000f68000c1e1900 */
[----:B------:R0:W5:Y:S01]  /*17f0*/  LDG.E R8, desc[UR10][R22.64] ;  /* 0x0000000a16087981 */ /* 0x000162000c1e1900 */
[----:B--2---:R-:W-:Y:S01]  /*1800*/  FFMA R20, R27, R20, R16 ;  /* 0x000000141b147223 */ /* 0x004fe20000000010 */
[----:B------:R-:W-:-:S02]  /*1810*/  IMAD.WIDE R16, R0, 0x4, R10 ;  /* 0x0000000400107825 */ /* 0x000fc400078e020a */
[----:B------:R-:W2:Y:S04]  /*1820*/  LDG.E R27, desc[UR10][R12.64+0x2c] ;  /* 0x00002c0a0c1b7981 */ /* 0x000ea8000c1e1900 */
[----:B------:R-:W2:Y:S01]  /*1830*/  LDG.E R10, desc[UR10][R10.64] ;  /* 0x0000000a0a0a7981 */ /* 0x000ea2000c1e1900 */
[----:B-1----:R-:W-:-:S04]  /*1840*/  IMAD.WIDE R18, R0, 0x4, R16 ;  /* 0x0000000400127825 */ /* 0x002fc800078e0210 */
[----:B---3--:R-:W-:Y:S02]  /*1850*/  FFMA R26, R26, R29, R20 ;  /* 0x0000001d1a1a7223 */ /* 0x008fe40000000014 */
[----:B------:R-:W3:Y:S04]  /*1860*/  LDG.E R29, desc[UR10][R12.64+0x30] ;  /* 0x0000300a0c1d7981 */ /* 0x000ee8000c1e1900 */
[----:B------:R-:W3:Y:S01]  /*1870*/  LDG.E R16, desc[UR10][R16.64] ;  /* 0x0000000a10107981 */ /* 0x000ee2000c1e1900 */
[----:B0-----:R-:W-:-:S03]  /*1880*/  IMAD.WIDE R22, R0, 0x4, R18 ;  /* 0x0000000400167825 */ /* 0x001fc600078e0212 */
[----:B------:R-:W3:Y:S04]  /*1890*/  LDG.E R11, desc[UR10][R12.64+0x34] ;  /* 0x0000340a0c0b7981 */ /* 0x000ee8000c1e1900 */
[----:B------:R-:W3:Y:S04]  /*18a0*/  LDG.E R20, desc[UR10][R18.64] ;  /* 0x0000000a12147981 */ /* 0x000ee8000c1e1900 */
[----:B------:R-:W3:Y:S04]  /*18b0*/  LDG.E R17, desc[UR10][R12.64+0x38] ;  /* 0x0000380a0c117981 */ /* 0x000ee8000c1e1900 */
[----:B------:R-:W3:Y:S04]  /*18c0*/  LDG.E R23, desc[UR10][R22.64] ;  /* 0x0000000a16177981 */ /* 0x000ee8000c1e1900 */
[----:B------:R-:W3:Y:S01]  /*18d0*/  LDG.E R18, desc[UR10][R12.64+0x3c] ;  /* 0x00003c0a0c127981 */ /* 0x000ee2000c1e1900 */
[----:B------:R-:W-:Y:S01]  /*18e0*/  IADD3 R9, PT, PT, R9, 0x10, RZ ;  /* 0x0000001009097810 */ /* 0x000fe20007ffe0ff */
[----:B----4-:R-:W-:-:S04]  /*18f0*/  FFMA R14, R21, R14, R26 ;  /* 0x0000000e150e7223 */ /* 0x010fc8000000001a */
[----:B-----5:R-:W-:-:S04]  /*1900*/  FFMA R14, R25, R28, R14 ;  /* 0x0000001c190e7223 */ /* 0x020fc8000000000e */
[----:B------:R-:W-:Y:S01]  /*1910*/  FFMA R14, R15, R24, R14 ;  /* 0x000000180f0e7223 */ /* 0x000fe2000000000e */
[----:B------:R-:W-:-:S03]  /*1920*/  ISETP.NE.AND P3, PT, R9, R4, PT ;  /* 0x000000040900720c */ /* 0x000fc60003f65270 */
[----:B--2---:R-:W-:-:S04]  /*1930*/  FFMA R8, R27, R8, R14 ;  /* 0x000000081b087223 */ /* 0x004fc8000000000e */
[----:B---3--:R-:W-:-:S04]  /*1940*/  FFMA R8, R29, R10, R8 ;  /* 0x0000000a1d087223 */ /* 0x008fc80000000008 */
[----:B------:R-:W-:-:S04]  /*1950*/  FFMA R8, R11, R16, R8 ;  /* 0x000000100b087223 */ /* 0x000fc80000000008 */
[----:B------:R-:W-:-:S04]  /*1960*/  FFMA R17, R17, R20, R8 ;  /* 0x0000001411117223 */ /* 0x000fc80000000008 */
[----:B------:R-:W-:Y:S01]  /*1970*/  FFMA R25, R18, R23, R17 ;  /* 0x0000001712197223 */ /* 0x000fe20000000011 */
[----:B------:R-:W-:Y:S06]  /*1980*/  @P3 BRA `(.L_x_83) ;  /* 0xfffffff800e43947 */ /* 0x000fec000383ffff */
[----:B------:R-:W-:-:S07]  /*1990*/  MOV R20, R4 ;  /* 0x0000000400147202 */ /* 0x000fce0000000f00 */
.L_x_82:
[----:B------:R-:W-:-:S13]  /*19a0*/  ISETP.NE.AND P3, PT, R2, RZ, PT ;  /* 0x000000ff0200720c */ /* 0x000fda0003f65270 */
[----:B------:R-:W-:Y:S05]  /*19b0*/  @!P3 BRA `(.L_x_84) ;  /* 0x00000004004cb947 */ /* 0x000fea0003800000 */
[----:B------:R-:W-:Y:S01]  /*19c0*/  ISETP.NE.AND P3, PT, R3, RZ, PT ;  /* 0x000000ff0300720c */ /* 0x000fe20003f65270 */
[----:B------:R-:W-:-:S12]  /*19d0*/  @!P1 BRA `(.L_x_85) ;  /* 0x0000000000949947 */ /* 0x000fd80003800000 */
[----:B------:R-:W0:Y:S01]  /*19e0*/  LDC.64 R22, c[0x0][0x390] ;  /* 0x0000e400ff167b82 */ /* 0x000e220000000a00 */
[----:B------:R-:W-:-:S07]  /*19f0*/  IMAD R11, R0, R20, R7 ;  /* 0x00000014000b7224 */ /* 0x000fce00078e0207 */
[----:B------:R-:W1:Y:S01]  /*1a00*/  LDC.64 R8, c[0x0][0x3a8] ;  /* 0x0000ea00ff087b82 */ /* 0x000e620000000a00 */
[----:B0-----:R-:W-:-:S04]  /*1a10*/  IMAD.WIDE R22, R11, 0x4, R22 ;  /* 0x000000040b167825 */ /* 0x001fc800078e0216 */
[----:B------:R-:W-:Y:S02]  /*1a20*/  IMAD.WIDE R16, R0, 0x4, R22 ;  /* 0x0000000400107825 */ /* 0x000fe400078e0216 */
[----:B------:R-:W2:Y:S02]  /*1a30*/  LDG.E R22, desc[UR10][R22.64] ;  /* 0x0000000a16167981 */ /* 0x000ea4000c1e1900 */
[----:B-1----:R-:W-:Y:S02]  /*1a40*/  IMAD.WIDE.U32 R8, R20, 0x4, R8 ;  /* 0x0000000414087825 */ /* 0x002fe400078e0008 */
[----:B------:R0:W3:Y:S02]  /*1a50*/  LDG.E R21, desc[UR10][R16.64] ;  /* 0x0000000a10157981 */ /* 0x0000e4000c1e1900 */
[C---:B------:R-:W-:Y:S02]  /*1a60*/  IMAD.WIDE R10, R0.reuse, 0x4, R16 ;  /* 0x00000004000a7825 */ /* 0x040fe400078e0210 */
[----:B------:R-:W2:Y:S02]  /*1a70*/  LDG.E R24, desc[UR10][R8.64] ;  /* 0x0000000a08187981 */ /* 0x000ea4000c1e1900 */
[----:B------:R-:W-:-:S02]  /*1a80*/  IMAD.WIDE R12, R0, 0x4, R10 ;  /* 0x00000004000c7825 */ /* 0x000fc400078e020a */
[----:B------:R-:W3:Y:S04]  /*1a90*/  LDG.E R26, desc[UR10][R8.64+0x4] ;  /* 0x0000040a081a7981 */ /* 0x000ee8000c1e1900 */
[----:B------:R1:W4:Y:S01]  /*1aa0*/  LDG.E R28, desc[UR10][R10.64] ;  /* 0x0000000a0a1c7981 */ /* 0x000322000c1e1900 */
[----:B------:R-:W-:-:S03]  /*1ab0*/  IMAD.WIDE R14, R0, 0x4, R12 ;  /* 0x00000004000e7825 */ /* 0x000fc600078e020c */
[----:B------:R-:W4:Y:S01]  /*1ac0*/  LDG.E R23, desc[UR10][R8.64+0x8] ;  /* 0x0000080a08177981 */ /* 0x000f22000c1e1900 */
[----:B------:R-:W-:-:S03]  /*1ad0*/  IMAD.WIDE R18, R0, 0x4, R14 ;  /* 0x0000000400127825 */ /* 0x000fc600078e020e */
[----:B------:R-:W5:Y:S04]  /*1ae0*/  LDG.E R12, desc[UR10][R12.64] ;  /* 0x0000000a0c0c7981 */ /* 0x000f68000c1e1900 */
[----:B------:R-:W5:Y:S01]  /*1af0*/  LDG.E R27, desc[UR10][R8.64+0xc] ;  /* 0x00000c0a081b7981 */ /* 0x000f62000c1e1900 */
[----:B0-----:R-:W-:-:S03]  /*1b00*/  IMAD.WIDE R16, R0, 0x4, R18 ;  /* 0x0000000400107825 */ /* 0x001fc600078e0212 */
[----:B------:R-:W5:Y:S04]  /*1b10*/  LDG.E R14, desc[UR10][R14.64] ;  /* 0x0000000a0e0e7981 */ /* 0x000f68000c1e1900 */
[----:B------:R-:W5:Y:S01]  /*1b20*/  LDG.E R13, desc[UR10][R8.64+0x10] ;  /* 0x0000100a080d7981 */ /* 0x000f62000c1e1900 */
[----:B-1----:R-:W-:-:S03]  /*1b30*/  IMAD.WIDE R10, R0, 0x4, R16 ;  /* 0x00000004000a7825 */ /* 0x002fc600078e0210 */
[----:B------:R-:W5:Y:S04]  /*1b40*/  LDG.E R29, desc[UR10][R18.64] ;  /* 0x0000000a121d7981 */ /* 0x000f68000c1e1900 */
[----:B------:R-:W5:Y:S04]  /*1b50*/  LDG.E R15, desc[UR10][R8.64+0x18] ;  /* 0x0000180a080f7981 */ /* 0x000f68000c1e1900 */
[----:B------:R-:W5:Y:S04]  /*1b60*/  LDG.E R10, desc[UR10][R10.64] ;  /* 0x0000000a0a0a7981 */ /* 0x000f68000c1e1900 */
[----:B------:R-:W5:Y:S04]  /*1b70*/  LDG.E R18, desc[UR10][R8.64+0x14] ;  /* 0x0000140a08127981 */ /* 0x000f68000c1e1900 */
[----:B------:R-:W5:Y:S04]  /*1b80*/  LDG.E R19, desc[UR10][R8.64+0x1c] ;  /* 0x00001c0a08137981 */ /* 0x000f68000c1e1900 */
[----:B------:R-:W5:Y:S01]  /*1b90*/  LDG.E R8, desc[UR10][R16.64] ;  /* 0x0000000a10087981 */ /* 0x000f62000c1e1900 */
[----:B------:R-:W-:Y:S01]  /*1ba0*/  IADD3 R20, PT, PT, R20, 0x8, RZ ;  /* 0x0000000814147810 */ /* 0x000fe20007ffe0ff */
[----:B--2---:R-:W-:-:S04]  /*1bb0*/  FFMA R25, R24, R22, R25 ;  /* 0x0000001618197223 */ /* 0x004fc80000000019 */
[----:B---3--:R-:W-:-:S04]  /*1bc0*/  FFMA R26, R26, R21, R25 ;  /* 0x000000151a1a7223 */ /* 0x008fc80000000019 */
[----:B----4-:R-:W-:-:S04]  /*1bd0*/  FFMA R26, R23, R28, R26 ;  /* 0x0000001c171a7223 */ /* 0x010fc8000000001a */
[----:B-----5:R-:W-:-:S04]  /*1be0*/  FFMA R12, R27, R12, R26 ;  /* 0x0000000c1b0c7223 */ /* 0x020fc8000000001a */
[----:B------:R-:W-:-:S04]  /*1bf0*/  FFMA R13, R13, R14, R12 ;  /* 0x0000000e0d0d7223 */ /* 0x000fc8000000000c */
[----:B------:R-:W-:-:S04]  /*1c00*/  FFMA R18, R18, R29, R13 ;  /* 0x0000001d12127223 */ /* 0x000fc8000000000d */
[----:B------:R-:W-:-:S04]  /*1c10*/  FFMA R18, R15, R8, R18 ;  /* 0x000000080f127223 */ /* 0x000fc80000000012 */
[----:B------:R-:W-:-:S07]  /*1c20*/  FFMA R25, R19, R10, R18 ;  /* 0x0000000a13197223 */ /* 0x000fce0000000012 */
.L_x_85:
        /* <DEDUP_REMOVED lines=24> */
.L_x_86:
        /* <DEDUP_REMOVED lines=20> */
.L_x_84:
        /* <DEDUP_REMOVED lines=11> */
[----:B------:R-:W-:Y:S05]  /*1fa0*/  @P3 BRA `(.L_x_87) ;  /* 0xfffffff400483947 */ /* 0x000fea000383ffff */
.L_x_80:
[----:B------:R-:W2:Y:S02]  /*1fb0*/  LDC R0, c[0x0][0x3b8] ;  /* 0x0000ee00ff007b82 */ /* 0x000ea40000000800 */
[----:B--2---:R-:W-:-:S13]  /*1fc0*/  ISETP.GE.AND P0, PT, R0, 0x1, PT ;  /* 0x000000010000780c */ /* 0x004fda0003f06270 */
[----:B------:R-:W-:Y:S05]  /*1fd0*/  @!P0 EXIT ;  /* 0x000000000000894d */ /* 0x000fea0003800000 */
[C---:B------:R-:W-:Y:S01]  /*1fe0*/  ISETP.NE.AND P0, PT, R0.reuse, 0x1, PT ;  /* 0x000000010000780c */ /* 0x040fe20003f05270 */
[----:B------:R-:W-:Y:S01]  /*1ff0*/  HFMA2 R2, -RZ, RZ, 0, 0 ;  /* 0x00000000ff027431 */ /* 0x000fe200000001ff */
[----:B------:R-:W-:-:S11]  /*2000*/  LOP3.LUT R17, R0, 0x1, RZ, 0xc0, !PT ;  /* 0x0000000100117812 */ /* 0x000fd600078ec0ff */
[----:B------:R-:W-:Y:S05]  /*2010*/  @!P0 BRA `(.L_x_88) ;  /* 0x0000000800448947 */ /* 0x000fea0003800000 */
[----:B------:R-:W2:Y:S01]  /*2020*/  LDC R3, c[0x0][0x3b8] ;  /* 0x0000ee00ff037b82 */ /* 0x000ea20000000800 */
[----:B------:R-:W-:-:S04]  /*2030*/  LOP3.LUT R2, R0, 0x7ffffffe, RZ, 0xc0, !PT ;  /* 0x7ffffffe00027812 */ /* 0x000fc800078ec0ff */
[----:B------:R-:W-:-:S07]  /*2040*/  IADD3 R4, PT, PT, -R2, RZ, RZ ;  /* 0x000000ff02047210 */ /* 0x000fce0007ffe1ff */
.L_x_97:
[----:B---3--:R-:W3:Y:S01]  /*2050*/  LDS R0, [R12] ;  /* 0x000000000c007984 */ /* 0x008ee20000000800 */
[----:B------:R-:W-:Y:S01]  /*2060*/  HFMA2 R6, -RZ, RZ, 3.7421875, 0 ;  /* 0x437c0000ff067431 */ /* 0x000fe200000001ff */
[----:B------:R-:W-:-:S05]  /*2070*/  MOV R5, 0x3bbb989d ;  /* 0x3bbb989d00057802 */ /* 0x000fca0000000f00 */
        /* <DEDUP_REMOVED lines=14> */
[----:B012---:R-:W-:Y:S05]  /*2160*/  CALL.REL.NOINC `($__internal_1_$__cuda_sm20_rcp_rn_f32_slowpath) ;  /* 0x0000001c00b47944 */ /* 0x007fea0003c00000 */
[----:B------:R-:W-:Y:S05]  /*2170*/  BRA `(.L_x_90) ;  /* 0x0000000000107947 */ /* 0x000fea0003800000 */
.L_x_89:
[----:B------:R-:W3:Y:S02]  /*2180*/  MUFU.RCP R7, R6 ;  /* 0x0000000600077308 */ /* 0x000ee40000001000 */
[----:B---3--:R-:W-:-:S04]  /*2190*/  FFMA R0, R6, R7, -1 ;  /* 0xbf80000006007423 */ /* 0x008fc80000000007 */
[----:B------:R-:W-:-:S04]  /*21a0*/  FADD.FTZ R0, -R0, -RZ ;  /* 0x800000ff00007221 */ /* 0x000fc80000010100 */
[----:B------:R-:W-:-:S07]  /*21b0*/  FFMA R7, R7, R0, R7 ;  /* 0x0000000007077223 */ /* 0x000fce0000000007 */
.L_x_90:
[----:B--2---:R-:W-:Y:S01]  /*21c0*/  LEA R5, R3, R12, 0x2 ;  /* 0x0000000c03057211 */ /* 0x004fe200078e10ff */
[----:B------:R-:W-:Y:S01]  /*21d0*/  STS [R12], R7 ;  /* 0x000000070c007388 */ /* 0x000fe20000000800 */
[----:B------:R-:W-:Y:S01]  /*21e0*/  HFMA2 R11, -RZ, RZ, 3.7421875, 0 ;  /* 0x437c0000ff0b7431 */ /* 0x000fe200000001ff */
[----:B------:R-:W-:Y:S02]  /*21f0*/  MOV R9, 0x3bbb989d ;  /* 0x3bbb989d00097802 */ /* 0x000fe40000000f00 */
[----:B------:R-:W2:Y:S03]  /*2200*/  LDS R0, [R5] ;  /* 0x0000000005007984 */ /* 0x000ea60000000800 */
[----:B--2---:R-:W-:-:S04]  /*2210*/  FFMA.SAT R6, R0, -R9, 0.5 ;  /* 0x3f00000000067423 */ /* 0x004fc80000002809 */
[----:B------:R-:W-:-:S04]  /*2220*/  FFMA.RM R6, R6, R11, 12582913 ;  /* 0x4b40000106067423 */ /* 0x000fc8000000400b */
[C---:B------:R-:W-:Y:S01]  /*2230*/  FADD R9, R6.reuse, -12583039 ;  /* 0xcb40007f06097421 */ /* 0x040fe20000000000 */
[----:B------:R-:W-:-:S03]  /*2240*/  SHF.L.U32 R6, R6, 0x17, RZ ;  /* 0x0000001706067819 */ /* 0x000fc600000006ff */
[----:B------:R-:W-:-:S04]  /*2250*/  FFMA R9, R0, -1.4426950216293334961, -R9 ;  /* 0xbfb8aa3b00097823 */ /* 0x000fc80000000809 */
[----:B------:R-:W-:-:S06]  /*2260*/  FFMA R9, R0, -1.925963033500011079e-08, R9 ;  /* 0xb2a5706000097823 */ /* 0x000fcc0000000009 */
        /* <DEDUP_REMOVED lines=8> */
[----:B01----:R-:W-:Y:S05]  /*22f0*/  CALL.REL.NOINC `($__internal_1_$__cuda_sm20_rcp_rn_f32_slowpath) ;  /* 0x0000001c00507944 */ /* 0x003fea0003c00000 */
[----:B------:R-:W-:Y:S01]  /*2300*/  MOV R0, R7 ;  /* 0x0000000700007202 */ /* 0x000fe20000000f00 */
[----:B------:R-:W-:Y:S06]  /*2310*/  BRA `(.L_x_92) ;  /* 0x0000000000107947 */ /* 0x000fec0003800000 */
.L_x_91:
[----:B------:R-:W2:Y:S02]  /*2320*/  MUFU.RCP R0, R11 ;  /* 0x0000000b00007308 */ /* 0x000ea40000001000 */
[----:B--2---:R-:W-:-:S04]  /*2330*/  FFMA R6, R11, R0, -1 ;  /* 0xbf8000000b067423 */ /* 0x004fc80000000000 */
[----:B------:R-:W-:-:S04]  /*2340*/  FADD.FTZ R7, -R6, -RZ ;  /* 0x800000ff06077221 */ /* 0x000fc80000010100 */
[----:B------:R-:W-:-:S07]  /*2350*/  FFMA R0, R0, R7, R0 ;  /* 0x0000000700007223 */ /* 0x000fce0000000000 */
.L_x_92:
[----:B------:R-:W-:Y:S01]  /*2360*/  LEA R6, R3, R12, 0x3 ;  /* 0x0000000c03067211 */ /* 0x000fe200078e18ff */
[----:B------:R-:W-:Y:S01]  /*2370*/  STS [R5], R0 ;  /* 0x0000000005007388 */ /* 0x000fe20000000800 */
[----:B-1----:R-:W-:Y:S01]  /*2380*/  HFMA2 R10, -RZ, RZ, 1.125, -9232 ;  /* 0x3c80f082ff0a7431 */ /* 0x002fe200000001ff */
[----:B------:R-:W-:Y:S02]  /*2390*/  MOV R14, 0x3f800000 ;  /* 0x3f800000000e7802 */ /* 0x000fe40000000f00 */
[----:B------:R-:W1:Y:S02]  /*23a0*/  LDS R7, [R6] ;  /* 0x0000000006077984 */ /* 0x000e640000000800 */
[C---:B-1----:R-:W-:Y:S01]  /*23b0*/  FMUL R8, |R7|.reuse, 2.8853900432586669922 ;  /* 0x4038aa3b07087820 */ /* 0x042fe20000400200 */
[C---:B------:R-:W-:Y:S01]  /*23c0*/  FMUL R11, R7.reuse, R7 ;  /* 0x00000007070b7220 */ /* 0x040fe20000400000 */
[C---:B------:R-:W-:Y:S02]  /*23d0*/  FSETP.GE.AND P0, PT, |R7|.reuse, 9.010913848876953125, PT ;  /* 0x41102cb40700780b */ /* 0x040fe40003f06200 */
[----:B------:R-:W-:Y:S01]  /*23e0*/  FSETP.GE.AND P1, PT, |R7|, 0.60000002384185791016, PT ;  /* 0x3f19999a0700780b */ /* 0x000fe20003f26200 */
[C---:B------:R-:W-:Y:S01]  /*23f0*/  FFMA R10, R11.reuse, R10, -0.052303962409496307373 ;  /* 0xbd563cae0b0a7423 */ /* 0x040fe2000000000a */
[----:B------:R-:W1:Y:S03]  /*2400*/  MUFU.EX2 R8, R8 ;  /* 0x0000000800087308 */ /* 0x000e660000000800 */
[----:B------:R-:W-:Y:S01]  /*2410*/  FFMA R10, R11, R10, 0.1331529766321182251 ;  /* 0x3e0859410b0a7423 */ /* 0x000fe2000000000a */
[----:B-1----:R-:W-:-:S06]  /*2420*/  FADD R9, R8, 1 ;  /* 0x3f80000008097421 */ /* 0x002fcc0000000000 */
[----:B------:R-:W1:Y:S02]  /*2430*/  MUFU.RCP R9, R9 ;  /* 0x0000000900097308 */ /* 0x000e640000001000 */
[----:B-1----:R-:W-:-:S05]  /*2440*/  FFMA R0, R9, -2, R14 ;  /* 0xc000000009007823 */ /* 0x002fca000000000e */
[----:B------:R-:W-:Y:S01]  /*2450*/  FSEL R8, R0, 1, !P0 ;  /* 0x3f80000000087808 */ /* 0x000fe20004000000 */
[----:B------:R-:W-:-:S03]  /*2460*/  FFMA R0, R11, R10, -0.33332768082618713379 ;  /* 0xbeaaa9ed0b007423 */ /* 0x000fc6000000000a */
[----:B------:R-:W-:Y:S01]  /*2470*/  LOP3.LUT R9, R8, 0x80000000, R7, 0xb8, !PT ;  /* 0x8000000008097812 */ /* 0x000fe200078eb807 */
[----:B------:R-:W-:Y:S01]  /*2480*/  FFMA R0, R11, R0, RZ ;  /* 0x000000000b007223 */ /* 0x000fe200000000ff */
[----:B------:R-:W-:-:S03]  /*2490*/  MOV R8, 0x437c0000 ;  /* 0x437c000000087802 */ /* 0x000fc60000000f00 */
[----:B------:R-:W-:Y:S01]  /*24a0*/  @!P1 FFMA R9, R7, R0, R7 ;  /* 0x0000000007099223 */ /* 0x000fe20000000007 */
[----:B------:R-:W-:-:S04]  /*24b0*/  HFMA2 R7, -RZ, RZ, 0.96630859375, -0.0022525787353515625 ;  /* 0x3bbb989dff077431 */ /* 0x000fc800000001ff */
[----:B------:R-:W-:Y:S04]  /*24c0*/  STS [R6], R9 ;  /* 0x0000000906007388 */ /* 0x000fe80000000800 */
[----:B------:R-:W1:Y:S02]  /*24d0*/  LDS R0, [R12+0x4] ;  /* 0x000004000c007984 */ /* 0x000e640000000800 */
[----:B-1----:R-:W-:-:S04]  /*24e0*/  FFMA.SAT R7, R0, -R7, 0.5 ;  /* 0x3f00000000077423 */ /* 0x002fc80000002807 */
[----:B------:R-:W-:-:S04]  /*24f0*/  FFMA.RM R7, R7, R8, 12582913 ;  /* 0x4b40000107077423 */ /* 0x000fc80000004008 */
[C---:B------:R-:W-:Y:S01]  /*2500*/  FADD R11, R7.reuse, -12583039 ;  /* 0xcb40007f070b7421 */ /* 0x040fe20000000000 */
[----:B------:R-:W-:-:S03]  /*2510*/  SHF.L.U32 R7, R7, 0x17, RZ ;  /* 0x0000001707077819 */ /* 0x000fc600000006ff */
[----:B------:R-:W-:-:S04]  /*2520*/  FFMA R11, R0, -1.4426950216293334961, -R11 ;  /* 0xbfb8aa3b000b7823 */ /* 0x000fc8000000080b */
[----:B------:R-:W-:-:S04]  /*2530*/  FFMA R11, R0, -1.925963033500011079e-08, R11 ;  /* 0xb2a57060000b7823 */ /* 0x000fc8000000000b */
[----:B------:R-:W1:Y:S02]  /*2540*/  MUFU.EX2 R0, R11 ;  /* 0x0000000b00007308 */ /* 0x000e640000000800 */
[----:B-1----:R-:W-:-:S05]  /*2550*/  FFMA R8, R7, R0, 1 ;  /* 0x3f80000007087423 */ /* 0x002fca0000000000 */
[----:B------:R-:W-:-:S04]  /*2560*/  IADD3 R0, PT, PT, R8, 0x1800000, RZ ;  /* 0x0180000008007810 */ /* 0x000fc80007ffe0ff */
[----:B------:R-:W-:-:S04]  /*2570*/  LOP3.LUT R0, R0, 0x7f800000, RZ, 0xc0, !PT ;  /* 0x7f80000000007812 */ /* 0x000fc800078ec0ff */
[----:B------:R-:W-:-:S13]  /*2580*/  ISETP.GT.U32.AND P0, PT, R0, 0x1ffffff, PT ;  /* 0x01ffffff0000780c */ /* 0x000fda0003f04070 */
[----:B------:R-:W-:Y:S05]  /*2590*/  @P0 BRA `(.L_x_93) ;  /* 0x0000000000100947 */ /* 0x000fea0003800000 */
[----:B------:R-:W-:Y:S02]  /*25a0*/  MOV R0, R8 ;  /* 0x0000000800007202 */ /* 0x000fe40000000f00 */
[----:B------:R-:W-:-:S07]  /*25b0*/  MOV R8, 0x25d0 ;  /* 0x000025d000087802 */ /* 0x000fce0000000f00 */
[----:B0-----:R-:W-:Y:S05]  /*25c0*/  CALL.REL.NOINC `($__internal_1_$__cuda_sm20_rcp_rn_f32_slowpath) ;  /* 0x00000018009c7944 */ /* 0x001fea0003c00000 */
[----:B------:R-:W-:Y:S05]  /*25d0*/  BRA `(.L_x_94) ;  /* 0x0000000000107947 */ /* 0x000fea0003800000 */
.L_x_93:
[----:B------:R-:W1:Y:S02]  /*25e0*/  MUFU.RCP R7, R8 ;  /* 0x0000000800077308 */ /* 0x000e640000001000 */
[----:B-1----:R-:W-:-:S04]  /*25f0*/  FFMA R0, R8, R7, -1 ;  /* 0xbf80000008007423 */ /* 0x002fc80000000007 */
[----:B------:R-:W-:-:S04]  /*2600*/  FADD.FTZ R0, -R0, -RZ ;  /* 0x800000ff00007221 */ /* 0x000fc80000010100 */
[----:B------:R-:W-:-:S07]  /*2610*/  FFMA R7, R7, R0, R7 ;  /* 0x0000000007077223 */ /* 0x000fce0000000007 */
.L_x_94:
[----:B------:R-:W-:Y:S01]  /*2620*/  STS [R12+0x4], R7 ;  /* 0x000004070c007388 */ /* 0x000fe20000000800 */
[----:B------:R-:W-:Y:S01]  /*2630*/  HFMA2 R9, -RZ, RZ, 0.96630859375, -0.0022525787353515625 ;  /* 0x3bbb989dff097431 */ /* 0x000fe200000001ff */
[----:B------:R-:W-:Y:S02]  /*2640*/  MOV R11, 0x437c0000 ;  /* 0x437c0000000b7802 */ /* 0x000fe40000000f00 */
[----:B------:R-:W1:Y:S02]  /*2650*/  LDS R0, [R5+0x4] ;  /* 0x0000040005007984 */ /* 0x000e640000000800 */
[----:B-1----:R-:W-:-:S04]  /*2660*/  FFMA.SAT R8, R0, -R9, 0.5 ;  /* 0x3f00000000087423 */ /* 0x002fc80000002809 */
[----:B------:R-:W-:-:S04]  /*2670*/  FFMA.RM R8, R8, R11, 12582913 ;  /* 0x4b40000108087423 */ /* 0x000fc8000000400b */
[C---:B------:R-:W-:Y:S01]  /*2680*/  FADD R9, R8.reuse, -12583039 ;  /* 0xcb40007f08097421 */ /* 0x040fe20000000000 */
[----:B------:R-:W-:-:S03]  /*2690*/  SHF.L.U32 R8, R8, 0x17, RZ ;  /* 0x0000001708087819 */ /* 0x000fc600000006ff */
[----:B------:R-:W-:-:S04]  /*26a0*/  FFMA R9, R0, -1.4426950216293334961, -R9 ;  /* 0xbfb8aa3b00097823 */ /* 0x000fc80000000809 */
[----:B------:R-:W-:-:S06]  /*26b0*/  FFMA R9, R0, -1.925963033500011079e-08, R9 ;  /* 0xb2a5706000097823 */ /* 0x000fcc0000000009 */
        /* <DEDUP_REMOVED lines=9> */
[----:B------:R-:W-:Y:S01]  /*2750*/  MOV R0, R7 ;  /* 0x0000000700007202 */ /* 0x000fe20000000f00 */
[----:B------:R-:W-:Y:S06]  /*2760*/  BRA `(.L_x_96) ;  /* 0x0000000000107947 */ /* 0x000fec0003800000 */
.L_x_95:
[----:B------:R-:W1:Y:S02]  /*2770*/  MUFU.RCP R0, R11 ;  /* 0x0000000b00007308 */ /* 0x000e640000001000 */
[----:B-1----:R-:W-:-:S04]  /*2780*/  FFMA R7, R11, R0, -1 ;  /* 0xbf8000000b077423 */ /* 0x002fc80000000000 */
[----:B------:R-:W-:-:S04]  /*2790*/  FADD.FTZ R7, -R7, -RZ ;  /* 0x800000ff07077221 */ /* 0x000fc80000010100 */
[----:B------:R-:W-:-:S07]  /*27a0*/  FFMA R0, R0, R7, R0 ;  /* 0x0000000700007223 */ /* 0x000fce0000000000 */
.L_x_96:
[----:B------:R-:W-:Y:S01]  /*27b0*/  STS [R5+0x4], R0 ;  /* 0x0000040005007388 */ /* 0x000fe20000000800 */
[----:B------:R-:W-:Y:S01]  /*27c0*/  HFMA2 R10, -RZ, RZ, 1.125, -9232 ;  /* 0x3c80f082ff0a7431 */ /* 0x000fe200000001ff */
[----:B------:R-:W-:Y:S02]  /*27d0*/  MOV R14, 0x3f800000 ;  /* 0x3f800000000e7802 */ /* 0x000fe40000000f00 */
[----:B------:R-:W1:Y:S01]  /*27e0*/  LDS R7, [R6+0x4] ;  /* 0x0000040006077984 */ /* 0x000e620000000800 */
[----:B------:R-:W-:Y:S02]  /*27f0*/  IADD3 R4, PT, PT, R4, 0x2, RZ ;  /* 0x0000000204047810 */ /* 0x000fe40007ffe0ff */
[----:B------:R-:W-:Y:S01]  /*2800*/  IADD3 R12, PT, PT, R12, 0x8, RZ ;  /* 0x000000080c0c7810 */ /* 0x000fe20007ffe0ff */
[C---:B-1----:R-:W-:Y:S01]  /*2810*/  FMUL R8, |R7|.reuse, 2.8853900432586669922 ;  /* 0x4038aa3b07087820 */ /* 0x042fe20000400200 */
[C---:B------:R-:W-:Y:S01]  /*2820*/  FMUL R11, R7.reuse, R7 ;  /* 0x00000007070b7220 */ /* 0x040fe20000400000 */
[----:B------:R-:W-:-:S02]  /*2830*/  FSETP.GE.AND P0, PT, |R7|, 9.010913848876953125, PT ;  /* 0x41102cb40700780b */ /* 0x000fc40003f06200 */
        /* <DEDUP_REMOVED lines=8> */
[C---:B------:R-:W-:Y:S01]  /*28c0*/  FFMA R0, R11.reuse, R10, -0.33332768082618713379 ;  /* 0xbeaaa9ed0b007423 */ /* 0x040fe2000000000a */
[----:B------:R-:W-:Y:S02]  /*28d0*/  ISETP.NE.AND P0, PT, R4, RZ, PT ;  /* 0x000000ff0400720c */ /* 0x000fe40003f05270 */
[----:B------:R-:W-:Y:S01]  /*28e0*/  LOP3.LUT R5, R8, 0x80000000, R7, 0xb8, !PT ;  /* 0x8000000008057812 */ /* 0x000fe200078eb807 */
[----:B------:R-:W-:-:S04]  /*28f0*/  FFMA R0, R11, R0, RZ ;  /* 0x000000000b007223 */ /* 0x000fc800000000ff */
[----:B------:R-:W-:-:S05]  /*2900*/  @!P1 FFMA R5, R7, R0, R7 ;  /* 0x0000000007059223 */ /* 0x000fca0000000007 */
[----:B------:R3:W-:Y:S01]  /*2910*/  STS [R6+0x4], R5 ;  /* 0x0000040506007388 */ /* 0x0007e20000000800 */
[----:B------:R-:W-:Y:S05]  /*2920*/  @P0 BRA `(.L_x_97) ;  /* 0xfffffff400c80947 */ /* 0x000fea000383ffff */
.L_x_88:
[----:B------:R-:W2:Y:S01]  /*2930*/  S2R R0, SR_CgaCtaId ;  /* 0x0000000000007919 */ /* 0x000ea20000008800 */
[----:B------:R-:W4:Y:S01]  /*2940*/  LDC R8, c[0x0][0x3b8] ;  /* 0x0000ee00ff087b82 */ /* 0x000f220000000800 */
[----:B------:R-:W-:Y:S02]  /*2950*/  ISETP.NE.AND P0, PT, R17, RZ, PT ;  /* 0x000000ff1100720c */ /* 0x000fe40003f05270 */
[----:B------:R-:W-:-:S04]  /*2960*/  MOV R3, 0x400 ;  /* 0x0000040000037802 */ /* 0x000fc80000000f00 */
[----:B--2---:R-:W-:-:S04]  /*2970*/  LEA R3, R0, R3, 0x18 ;  /* 0x0000000300037211 */ /* 0x004fc800078ec0ff */
[----:B----4-:R-:W-:-:S03]  /*2980*/  LEA R9, R8, R3, 0x2 ;  /* 0x0000000308097211 */ /* 0x010fc600078e10ff */
[----:B------:R-:W-:Y:S05]  /*2990*/  @!P0 BRA `(.L_x_98) ;  /* 0x0000000400208947 */ /* 0x000fea0003800000 */
[----:B---3--:R-:W-:Y:S01]  /*29a0*/  LEA R5, R2, R3, 0x2 ;  /* 0x0000000302057211 */ /* 0x008fe200078e10ff */
[----:B------:R-:W-:Y:S01]  /*29b0*/  HFMA2 R7, -RZ, RZ, 0.96630859375, -0.0022525787353515625 ;  /* 0x3bbb989dff077431 */ /* 0x000fe200000001ff */
[----:B------:R-:W-:-:S03]  /*29c0*/  MOV R11, 0x437c0000 ;  /* 0x437c0000000b7802 */ /* 0x000fc60000000f00 */
[----:B------:R-:W2:Y:S02]  /*29d0*/  LDS R0, [R5] ;  /* 0x0000000005007984 */ /* 0x000ea40000000800 */
        /* <DEDUP_REMOVED lines=17> */
.L_x_99:
[----:B------:R-:W2:Y:S02]  /*2af0*/  MUFU.RCP R0, R11 ;  /* 0x0000000b00007308 */ /* 0x000ea40000001000 */
[----:B--2---:R-:W-:-:S04]  /*2b00*/  FFMA R4, R11, R0, -1 ;  /* 0xbf8000000b047423 */ /* 0x004fc80000000000 */
[----:B------:R-:W-:-:S04]  /*2b10*/  FADD.FTZ R7, -R4, -RZ ;  /* 0x800000ff04077221 */ /* 0x000fc80000010100 */
[----:B------:R-:W-:-:S07]  /*2b20*/  FFMA R0, R0, R7, R0 ;  /* 0x0000000700007223 */ /* 0x000fce0000000000 */
.L_x_100:
[----:B------:R-:W-:Y:S01]  /*2b30*/  LEA R2, R2, R9, 0x2 ;  /* 0x0000000902027211 */ /* 0x000fe200078e10ff */
[----:B------:R-:W-:Y:S01]  /*2b40*/  STS [R5], R0 ;  /* 0x0000000005007388 */ /* 0x000fe20000000800 */
[----:B------:R-:W-:Y:S01]  /*2b50*/  HFMA2 R7, -RZ, RZ, 0.96630859375, -0.0022525787353515625 ;  /* 0x3bbb989dff077431 */ /* 0x000fe200000001ff */
[----:B------:R-:W-:Y:S02]  /*2b60*/  MOV R11, 0x437c0000 ;  /* 0x437c0000000b7802 */ /* 0x000fe40000000f00 */
        /* <DEDUP_REMOVED lines=16> */
[----:B------:R-:W-:Y:S05]  /*2c70*/  BRA `(.L_x_102) ;  /* 0x0000000000107947 */ /* 0x000fea0003800000 */
.L_x_101:
[----:B------:R-:W2:Y:S02]  /*2c80*/  MUFU.RCP R7, R6 ;  /* 0x0000000600077308 */ /* 0x000ea40000001000 */
[----:B--2---:R-:W-:-:S04]  /*2c90*/  FFMA R0, R6, R7, -1 ;  /* 0xbf80000006007423 */ /* 0x004fc80000000007 */
[----:B------:R-:W-:-:S04]  /*2ca0*/  FADD.FTZ R0, -R0, -RZ ;  /* 0x800000ff00007221 */ /* 0x000fc80000010100 */
[----:B------:R-:W-:-:S07]  /*2cb0*/  FFMA R7, R7, R0, R7 ;  /* 0x0000000007077223 */ /* 0x000fce0000000007 */
.L_x_102:
[----:B------:R-:W2:Y:S01]  /*2cc0*/  LDC R8, c[0x0][0x3b8] ;  /* 0x0000ee00ff087b82 */ /* 0x000ea20000000800 */
[----:B------:R-:W-:Y:S01]  /*2cd0*/  STS [R2], R7 ;  /* 0x0000000702007388 */ /* 0x000fe20000000800 */
[----:B-1----:R-:W-:Y:S01]  /*2ce0*/  HFMA2 R10, -RZ, RZ, 1.125, -9232 ;  /* 0x3c80f082ff0a7431 */ /* 0x002fe200000001ff */
[----:B------:R-:W-:Y:S02]  /*2cf0*/  MOV R13, 0x3f800000 ;  /* 0x3f800000000d7802 */ /* 0x000fe40000000f00 */
[----:B--2---:R-:W-:-:S05]  /*2d00*/  LEA R5, R8, R5, 0x3 ;  /* 0x0000000508057211 */ /* 0x004fca00078e18ff */
[----:B------:R-:W1:Y:S02]  /*2d10*/  LDS R4, [R5] ;  /* 0x0000000005047984 */ /* 0x000e640000000800 */
[C---:B-1----:R-:W-:Y:S01]  /*2d20*/  FMUL R0, |R4|.reuse, 2.8853900432586669922 ;  /* 0x4038aa3b04007820 */ /* 0x042fe20000400200 */
[C---:B------:R-:W-:Y:S01]  /*2d30*/  FMUL R11, R4.reuse, R4 ;  /* 0x00000004040b7220 */ /* 0x040fe20000400000 */
[C---:B------:R-:W-:Y:S02]  /*2d40*/  FSETP.GE.AND P1, PT, |R4|.reuse, 0.60000002384185791016, PT ;  /* 0x3f19999a0400780b */ /* 0x040fe40003f26200 */
[----:B------:R-:W-:Y:S01]  /*2d50*/  FSETP.GE.AND P0, PT, |R4|, 9.010913848876953125, PT ;  /* 0x41102cb40400780b */ /* 0x000fe20003f06200 */
[C---:B------:R-:W-:Y:S01]  /*2d60*/  FFMA R10, R11.reuse, R10, -0.052303962409496307373 ;  /* 0xbd563cae0b0a7423 */ /* 0x040fe2000000000a */
[----:B------:R-:W1:Y:S03]  /*2d70*/  MUFU.EX2 R0, R0 ;  /* 0x0000000000007308 */ /* 0x000e660000000800 */
[----:B------:R-:W-:Y:S01]  /*2d80*/  FFMA R10, R11, R10, 0.1331529766321182251 ;  /* 0x3e0859410b0a7423 */ /* 0x000fe2000000000a */
[----:B-1----:R-:W-:-:S03]  /*2d90*/  FADD R6, R0, 1 ;  /* 0x3f80000000067421 */ /* 0x002fc60000000000 */
[----:B------:R-:W-:-:S04]  /*2da0*/  FFMA R0, R11, R10, -0.33332768082618713379 ;  /* 0xbeaaa9ed0b007423 */ /* 0x000fc8000000000a */
[----:B------:R-:W-:Y:S01]  /*2db0*/  FFMA R11, R11, R0, RZ ;  /* 0x000000000b0b7223 */ /* 0x000fe200000000ff */
[----:B------:R-:W1:Y:S02]  /*2dc0*/  MUFU.RCP R6, R6 ;  /* 0x0000000600067308 */ /* 0x000e640000001000 */
[----:B-1----:R-:W-:-:S05]  /*2dd0*/  FFMA R2, R6, -2, R13 ;  /* 0xc000000006027823 */ /* 0x002fca000000000d */
[----:B------:R-:W-:-:S04]  /*2de0*/  FSEL R7, R2, 1, !P0 ;  /* 0x3f80000002077808 */ /* 0x000fc80004000000 */
[--C-:B------:R-:W-:Y:S01]  /*2df0*/  LOP3.LUT R2, R7, 0x80000000, R4.reuse, 0xb8, !PT ;  /* 0x8000000007027812 */ /* 0x100fe200078eb804 */
[----:B------:R-:W-:-:S05]  /*2e00*/  @!P1 FFMA R2, R4, R11, R4 ;  /* 0x0000000b04029223 */ /* 0x000fca0000000004 */
[----:B------:R2:W-:Y:S02]  /*2e10*/  STS [R5], R2 ;  /* 0x0000000205007388 */ /* 0x0005e40000000800 */
.L_x_98:
[C---:B------:R-:W-:Y:S01]  /*2e20*/  IADD3 R23, PT, PT, R8.reuse, -0x1, RZ ;  /* 0xffffffff08177810 */ /* 0x040fe20007ffe0ff */
[----:B------:R-:W4:Y:S01]  /*2e30*/  LDCU.64 UR6, c[0x0][0x3a8] ;  /* 0x00007500ff0677ac */ /* 0x000f220008000a00 */
[----:B------:R-:W-:Y:S02]  /*2e40*/  LOP3.LUT R22, R8, 0x7, RZ, 0xc0, !PT ;  /* 0x0000000708167812 */ /* 0x000fe400078ec0ff */
[----:B------:R-:W-:Y:S02]  /*2e50*/  ISETP.GE.U32.AND P1, PT, R23, 0x7, PT ;  /* 0x000000071700780c */ /* 0x000fe40003f26070 */
[----:B------:R-:W-:Y:S02]  /*2e60*/  ISETP.NE.AND P0, PT, R22, RZ, PT ;  /* 0x000000ff1600720c */ /* 0x000fe40003f05270 */
[----:B------:R-:W-:-:S09]  /*2e70*/  MOV R0, RZ ;  /* 0x000000ff00007202 */ /* 0x000fd20000000f00 */
[----:B------:R-:W-:Y:S05]  /*2e80*/  @!P1 BRA `(.L_x_103) ;  /* 0x0000000400289947 */ /* 0x000fea0003800000 */
[----:B------:R-:W-:Y:S01]  /*2e90*/  UMOV UR4, 0x10 ;  /* 0x0000001000047882 */ /* 0x000fe20000000000 */
[----:B------:R-:W-:Y:S01]  /*2ea0*/  UMOV UR5, 0x0 ;  /* 0x0000000000057882 */ /* 0x000fe20000000000 */
[CC--:B------:R-:W-:Y:S01]  /*2eb0*/  LEA R9, R8.reuse, R3.reuse, 0x2 ;  /* 0x0000000308097211 */ /* 0x0c0fe200078e10ff */
[----:B----4-:R-:W-:Y:S01]  /*2ec0*/  UIMAD.WIDE.U32 UR4, UR6, 0x1, UR4 ;  /* 0x00000001060478a5 */ /* 0x010fe2000f8e0004 */
[C---:B------:R-:W-:Y:S02]  /*2ed0*/  LEA R3, R8.reuse, R3, 0x3 ;  /* 0x0000000308037211 */ /* 0x040fe400078e18ff */
[----:B------:R-:W-:Y:S02]  /*2ee0*/  LOP3.LUT R0, R8, 0x7ffffff8, RZ, 0xc0, !PT ;  /* 0x7ffffff808007812 */ /* 0x000fe400078ec0ff */
[----:B------:R-:W-:Y:S02]  /*2ef0*/  IADD3 R11, PT, PT, R3, 0x10, RZ ;  /* 0x00000010030b7810 */ /* 0x000fe40007ffe0ff */
[----:B------:R-:W-:Y:S01]  /*2f00*/  MOV R4, UR4 ;  /* 0x0000000400047c02 */ /* 0x000fe20008000f00 */
[----:B------:R-:W-:-:S02]  /*2f10*/  UIADD3 UR4, UPT, UPT, UR5, UR7, URZ ;  /* 0x0000000705047290 */ /* 0x000fc4000fffe0ff */
[----:B--23--:R-:W-:Y:S02]  /*2f20*/  MOV R5, UR5 ;  /* 0x0000000500057c02 */ /* 0x00cfe40008000f00 */
[----:B-1----:R-:W-:Y:S02]  /*2f30*/  IADD3 R10, PT, PT, R9, 0x10, RZ ;  /* 0x00000010090a7810 */ /* 0x002fe40007ffe0ff */
[----:B------:R-:W-:Y:S02]  /*2f40*/  IADD3 R12, PT, PT, -R0, RZ, RZ ;  /* 0x000000ff000c7210 */ /* 0x000fe40007ffe1ff */
[----:B------:R-:W-:-:S07]  /*2f50*/  MOV R13, UR4 ;  /* 0x00000004000d7c02 */ /* 0x000fce0008000f00 */
.L_x_104:
[----:B----4-:R-:W-:Y:S01]  /*2f60*/  MOV R2, R4 ;  /* 0x0000000400027202 */ /* 0x010fe20000000f00 */
[----:B------:R-:W-:Y:S01]  /*2f70*/  LDS R7, [R10+-0x10] ;  /* 0xfffff0000a077984 */ /* 0x000fe20000000800 */
[----:B------:R-:W-:-:S03]  /*2f80*/  MOV R3, R13 ;  /* 0x0000000d00037202 */ /* 0x000fc60000000f00 */
[----:B------:R-:W1:Y:S04]  /*2f90*/  LDS.64 R4, [R11+-0x10] ;  /* 0xfffff0000b047984 */ /* 0x000e680000000a00 */
[----:B------:R-:W2:Y:S04]  /*2fa0*/  LDG.E R6, desc[UR10][R2.64+-0x10] ;  /* 0xfffff00a02067981 */ /* 0x000ea8000c1e1900 */
[----:B0-----:R-:W3:Y:S04]  /*2fb0*/  LDG.E R19, desc[UR10][R2.64+-0x8] ;  /* 0xfffff80a02137981 */ /* 0x001ee8000c1e1900 */
[----:B------:R-:W4:Y:S04]  /*2fc0*/  LDG.E R20, desc[UR10][R2.64+-0xc] ;  /* 0xfffff40a02147981 */ /* 0x000f28000c1e1900 */
[----:B------:R-:W5:Y:S04]  /*2fd0*/  LDG.E R18, desc[UR10][R2.64+-0x4] ;  /* 0xfffffc0a02127981 */ /* 0x000f68000c1e1900 */
[----:B------:R-:W5:Y:S04]  /*2fe0*/  LDG.E R16, desc[UR10][R2.64] ;  /* 0x0000000a02107981 */ /* 0x000f68000c1e1900 */
[----:B------:R-:W5:Y:S04]  /*2ff0*/  LDG.E R13, desc[UR10][R2.64+0x4] ;  /* 0x0000040a020d7981 */ /* 0x000f68000c1e1900 */
[----:B------:R-:W5:Y:S04]  /*3000*/  LDG.E R15, desc[UR10][R2.64+0x8] ;  /* 0x0000080a020f7981 */ /* 0x000f68000c1e1900 */
[----:B------:R-:W5:Y:S04]  /*3010*/  LDG.E R14, desc[UR10][R2.64+0xc] ;  /* 0x00000c0a020e7981 */ /* 0x000f68000c1e1900 */
[----:B------:R-:W0:Y:S01]  /*3020*/  LDS R24, [R10+-0xc] ;  /* 0xfffff4000a187984 */ /* 0x000e220000000800 */
[C---:B-1----:R-:W-:Y:S01]  /*3030*/  FMUL R4, R7.reuse, R4 ;  /* 0x0000000407047220 */ /* 0x042fe20000400000 */
[----:B------:R-:W-:-:S02]  /*3040*/  FADD R7, -R7, 1 ;  /* 0x3f80000007077421 */ /* 0x000fc40000000100 */
[----:B------:R-:W-:Y:S01]  /*3050*/  LDS R25, [R10+-0x8] ;  /* 0xfffff8000a197984 */ /* 0x000fe20000000800 */
[C---:B0-----:R-:W-:Y:S01]  /*3060*/  FMUL R26, R24.reuse, R5 ;  /* 0x00000005181a7220 */ /* 0x041fe20000400000 */
[----:B------:R-:W-:Y:S01]  /*3070*/  FADD R21, -R24, 1 ;  /* 0x3f80000018157421 */ /* 0x000fe20000000100 */
[----:B------:R-:W-:-:S04]  /*3080*/  IADD3 R12, PT, PT, R12, 0x8, RZ ;  /* 0x000000080c0c7810 */ /* 0x000fc80007ffe0ff */
[----:B------:R-:W-:Y:S01]  /*3090*/  ISETP.NE.AND P1, PT, R12, RZ, PT ;  /* 0x000000ff0c00720c */ /* 0x000fe20003f25270 */
[----:B--2---:R-:W-:Y:S02]  /*30a0*/  FFMA R27, R7, R6, R4 ;  /* 0x00000006071b7223 */ /* 0x004fe40000000004 */
[----:B------:R-:W0:Y:S04]  /*30b0*/  LDS.64 R6, [R11+-0x8] ;  /* 0xfffff8000b067984 */ /* 0x000e280000000a00 */
[----:B------:R-:W1:Y:S01]  /*30c0*/  LDS R4, [R10+-0x4] ;  /* 0xfffffc000a047984 */ /* 0x000e620000000800 */
[----:B----4-:R-:W-:-:S03]  /*30d0*/  FFMA R21, R21, R20, R26 ;  /* 0x0000001415157223 */ /* 0x010fc6000000001a */
[----:B------:R-:W-:Y:S04]  /*30e0*/  STG.E desc[UR10][R2.64+-0x10], R27 ;  /* 0xfffff01b02007986 */ /* 0x000fe8000c10190a */
[----:B------:R-:W-:Y:S04]  /*30f0*/  LDS R27, [R10+0x8] ;  /* 0x000008000a1b7984 */ /* 0x000fe80000000800 */
[----:B------:R-:W-:Y:S01]  /*3100*/  LDS R20, [R10+0xc] ;  /* 0x00000c000a147984 */ /* 0x000fe20000000800 */
[C---:B0-----:R-:W-:Y:S01]  /*3110*/  FMUL R5, R25.reuse, R6 ;  /* 0x0000000619057220 */ /* 0x041fe20000400000 */
[----:B------:R-:W-:-:S02]  /*3120*/  FADD R6, -R25, 1 ;  /* 0x3f80000019067421 */ /* 0x000fc40000000100 */
[----:B------:R-:W0:Y:S01]  /*3130*/  LDS R25, [R10] ;  /* 0x000000000a197984 */ /* 0x000e220000000800 */
[C---:B-1----:R-:W-:Y:S01]  /*3140*/  FMUL R28, R4.reuse, R7 ;  /* 0x00000007041c7220 */ /* 0x042fe20000400000 */
[----:B------:R-:W-:Y:S01]  /*3150*/  FADD R7, -R4, 1 ;  /* 0x3f80000004077421 */ /* 0x000fe20000000100 */
[----:B---3--:R-:W-:Y:S02]  /*3160*/  FFMA R24, R6, R19, R5 ;  /* 0x0000001306187223 */ /* 0x008fe40000000005 */
[----:B------:R-:W1:Y:S01]  /*3170*/  LDS.64 R4, [R11] ;  /* 0x000000000b047984 */ /* 0x000e620000000a00 */
[----:B-----5:R-:W-:-:S03]  /*3180*/  FFMA R19, R7, R18, R28 ;  /* 0x0000001207137223 */ /* 0x020fc6000000001c */
[----:B------:R-:W2:Y:S04]  /*3190*/  LDS R18, [R10+0x4] ;  /* 0x000004000a127984 */ /* 0x000ea80000000800 */
[----:B------:R-:W3:Y:S04]  /*31a0*/  LDS.64 R6, [R11+0x8] ;  /* 0x000008000b067984 */ /* 0x000ee80000000a00 */
[----:B------:R4:W-:Y:S04]  /*31b0*/  STG.E desc[UR10][R2.64+-0xc], R21 ;  /* 0xfffff41502007986 */ /* 0x0009e8000c10190a */
[----:B------:R4:W-:Y:S04]  /*31c0*/  STG.E desc[UR10][R2.64+-0x8], R24 ;  /* 0xfffff81802007986 */ /* 0x0009e8000c10190a */
[----:B------:R4:W-:Y:S01]  /*31d0*/  STG.E desc[UR10][R2.64+-0x4], R19 ;  /* 0xfffffc1302007986 */ /* 0x0009e2000c10190a */
[C---:B0-----:R-:W-:Y:S01]  /*31e0*/  FADD R26, -R25.reuse, 1 ;  /* 0x3f800000191a7421 */ /* 0x041fe20000000100 */
[----:B-1----:R-:W-:Y:S01]  /*31f0*/  FMUL R29, R25, R4 ;  /* 0x00000004191d7220 */ /* 0x002fe20000400000 */
[C---:B--2---:R-:W-:Y:S01]  /*3200*/  FMUL R4, R18.reuse, R5 ;  /* 0x0000000512047220 */ /* 0x044fe20000400000 */
[----:B------:R-:W-:Y:S01]  /*3210*/  FADD R5, -R18, 1 ;  /* 0x3f80000012057421 */ /* 0x000fe20000000100 */
[C---:B---3--:R-:W-:Y:S01]  /*3220*/  FMUL R6, R27.reuse, R6 ;  /* 0x000000061b067220 */ /* 0x048fe20000400000 */
[C---:B------:R-:W-:Y:S01]  /*3230*/  FMUL R7, R20.reuse, R7 ;  /* 0x0000000714077220 */ /* 0x040fe20000400000 */
[----:B------:R-:W-:Y:S01]  /*3240*/  FADD R27, -R27, 1 ;  /* 0x3f8000001b1b7421 */ /* 0x000fe20000000100 */
[----:B------:R-:W-:Y:S01]  /*3250*/  FADD R20, -R20, 1 ;  /* 0x3f80000014147421 */ /* 0x000fe20000000100 */
[----:B------:R-:W-:Y:S01]  /*3260*/  FFMA R29, R26, R16, R29 ;  /* 0x000000101a1d7223 */ /* 0x000fe2000000001d */
[----:B------:R-:W-:Y:S01]  /*3270*/  FFMA R5, R5, R13, R4 ;  /* 0x0000000d05057223 */ /* 0x000fe20000000004 */
[----:B------:R-:W-:Y:S01]  /*3280*/  FFMA R15, R27, R15, R6 ;  /* 0x0000000f1b0f7223 */ /* 0x000fe20000000006 */
[----:B------:R-:W-:-:S02]  /*3290*/  FFMA R7, R20, R14, R7 ;  /* 0x0000000e14077223 */ /* 0x000fc40000000007 */
[----:B------:R4:W-:Y:S04]  /*32a0*/  STG.E desc[UR10][R2.64], R29 ;  /* 0x0000001d02007986 */ /* 0x0009e8000c10190a */
[----:B------:R4:W-:Y:S04]  /*32b0*/  STG.E desc[UR10][R2.64+0x4], R5 ;  /* 0x0000040502007986 */ /* 0x0009e8000c10190a */
[----:B------:R4:W-:Y:S04]  /*32c0*/  STG.E desc[UR10][R2.64+0x8], R15 ;  /* 0x0000080f02007986 */ /* 0x0009e8000c10190a */
[----:B------:R4:W-:Y:S01]  /*32d0*/  STG.E desc[UR10][R2.64+0xc], R7 ;  /* 0x00000c0702007986 */ /* 0x0009e2000c10190a */
[----:B------:R-:W-:-:S02]  /*32e0*/  IADD3 R4, P2, PT, R2, 0x20, RZ ;  /* 0x0000002002047810 */ /* 0x000fc40007f5e0ff */
[----:B------:R-:W-:Y:S02]  /*32f0*/  IADD3 R11, PT, PT, R11, 0x20, RZ ;  /* 0x000000200b0b7810 */ /* 0x000fe40007ffe0ff */
[----:B------:R-:W-:Y:S02]  /*3300*/  IADD3.X R13, PT, PT, RZ, R3, RZ, P2, !PT ;  /* 0x00000003ff0d7210 */ /* 0x000fe400017fe4ff */
[----:B------:R-:W-:Y:S01]  /*3310*/  IADD3 R10, PT, PT, R10, 0x20, RZ ;  /* 0x000000200a0a7810 */ /* 0x000fe20007ffe0ff */
[----:B------:R-:W-:Y:S06]  /*3320*/  @P1 BRA `(.L_x_104) ;  /* 0xfffffffc000c1947 */ /* 0x000fec000383ffff */
.L_x_103:
[----:B------:R-:W-:Y:S05]  /*3330*/  @!P0 BRA `(.L_x_105) ;  /* 0x00000004001c8947 */ /* 0x000fea0003800000 */
[----:B------:R-:W-:Y:S02]  /*3340*/  ISETP.GE.U32.AND P1, PT, R22, 0x4, PT ;  /* 0x000000041600780c */ /* 0x000fe40003f26070 */
[C---:B------:R-:W-:Y:S02]  /*3350*/  LOP3.LUT R20, R8.reuse, 0x3, RZ, 0xc0, !PT ;  /* 0x0000000308147812 */ /* 0x040fe400078ec0ff */
[----:B--234-:R-:W-:Y:S02]  /*3360*/  LEA R5, R8, R9, 0x2 ;  /* 0x0000000908057211 */ /* 0x01cfe400078e10ff */
[----:B------:R-:W-:-:S07]  /*3370*/  ISETP.NE.AND P2, PT, R20, RZ, PT ;  /* 0x000000ff1400720c */ /* 0x000fce0003f45270 */
[----:B------:R-:W-:Y:S06]  /*3380*/  @!P1 BRA `(.L_x_106) ;  /* 0x0000000000849947 */ /* 0x000fec0003800000 */
[----:B------:R-:W2:Y:S02]  /*3390*/  LDC.64 R2, c[0x0][0x3a8] ;  /* 0x0000ea00ff027b82 */ /* 0x000ea40000000a00 */
[----:B--2---:R-:W-:-:S05]  /*33a0*/  IMAD.WIDE.U32 R2, R0, 0x4, R2 ;  /* 0x0000000400027825 */ /* 0x004fca00078e0002 */
[----:B-1----:R-:W2:Y:S04]  /*33b0*/  LDG.E R10, desc[UR10][R2.64] ;  /* 0x0000000a020a7981 */ /* 0x002ea8000c1e1900 */
[----:B------:R-:W3:Y:S04]  /*33c0*/  LDG.E R7, desc[UR10][R2.64+0x4] ;  /* 0x0000040a02077981 */ /* 0x000ee8000c1e1900 */
[----:B------:R-:W4:Y:S04]  /*33d0*/  LDG.E R6, desc[UR10][R2.64+0x8] ;  /* 0x0000080a02067981 */ /* 0x000f28000c1e1900 */
[----:B------:R-:W5:Y:S01]  /*33e0*/  LDG.E R4, desc[UR10][R2.64+0xc] ;  /* 0x00000c0a02047981 */ /* 0x000f62000c1e1900 */
[----:B------:R-:W-:-:S02]  /*33f0*/  LEA R12, R0, R9, 0x2 ;  /* 0x00000009000c7211 */ /* 0x000fc400078e10ff */
[C---:B------:R-:W-:Y:S02]  /*3400*/  LEA R14, R0.reuse, R5, 0x2 ;  /* 0x00000005000e7211 */ /* 0x040fe400078e10ff */
[----:B------:R-:W-:Y:S01]  /*3410*/  IADD3 R0, PT, PT, R0, 0x4, RZ ;  /* 0x0000000400007810 */ /* 0x000fe20007ffe0ff */
[----:B------:R-:W-:Y:S04]  /*3420*/  LDS R13, [R12] ;  /* 0x000000000c0d7984 */ /* 0x000fe80000000800 */
[----:B0-----:R-:W0:Y:S04]  /*3430*/  LDS R16, [R14] ;  /* 0x000000000e107984 */ /* 0x001e280000000800 */
[----:B------:R-:W-:Y:S04]  /*3440*/  LDS R15, [R12+0x4] ;  /* 0x000004000c0f7984 */ /* 0x000fe80000000800 */
[----:B------:R-:W1:Y:S04]  /*3450*/  LDS R18, [R14+0x4] ;  /* 0x000004000e127984 */ /* 0x000e680000000800 */
[----:B------:R-:W-:Y:S04]  /*3460*/  LDS R21, [R12+0x8] ;  /* 0x000008000c157984 */ /* 0x000fe80000000800 */
[----:B------:R-:W1:Y:S04]  /*3470*/  LDS R24, [R14+0x8] ;  /* 0x000008000e187984 */ /* 0x000e680000000800 */
[----:B------:R-:W-:Y:S04]  /*3480*/  LDS R11, [R12+0xc] ;  /* 0x00000c000c0b7984 */ /* 0x000fe80000000800 */
[----:B------:R-:W1:Y:S01]  /*3490*/  LDS R26, [R14+0xc] ;  /* 0x00000c000e1a7984 */ /* 0x000e620000000800 */
[C---:B0-----:R-:W-:Y:S01]  /*34a0*/  FMUL R16, R13.reuse, R16 ;  /* 0x000000100d107220 */ /* 0x041fe20000400000 */
[----:B------:R-:W-:Y:S01]  /*34b0*/  FADD R13, -R13, 1 ;  /* 0x3f8000000d0d7421 */ /* 0x000fe20000000100 */
[C---:B-1----:R-:W-:Y:S01]  /*34c0*/  FMUL R19, R15.reuse, R18 ;  /* 0x000000120f137220 */ /* 0x042fe20000400000 */
[----:B------:R-:W-:Y:S01]  /*34d0*/  FADD R18, -R15, 1 ;  /* 0x3f8000000f127421 */ /* 0x000fe20000000100 */
[C---:B------:R-:W-:Y:S01]  /*34e0*/  FMUL R24, R21.reuse, R24 ;  /* 0x0000001815187220 */ /* 0x040fe20000400000 */
[----:B------:R-:W-:Y:S01]  /*34f0*/  FADD R21, -R21, 1 ;  /* 0x3f80000015157421 */ /* 0x000fe20000000100 */
[C---:B------:R-:W-:Y:S01]  /*3500*/  FMUL R26, R11.reuse, R26 ;  /* 0x0000001a0b1a7220 */ /* 0x040fe20000400000 */
[----:B------:R-:W-:Y:S01]  /*3510*/  FADD R11, -R11, 1 ;  /* 0x3f8000000b0b7421 */ /* 0x000fe20000000100 */
[----:B--2---:R-:W-:Y:S01]  /*3520*/  FFMA R13, R13, R10, R16 ;  /* 0x0000000a0d0d7223 */ /* 0x004fe20000000010 */
[----:B---3--:R-:W-:-:S04]  /*3530*/  FFMA R7, R18, R7, R19 ;  /* 0x0000000712077223 */ /* 0x008fc80000000013 */
[----:B------:R2:W-:Y:S01]  /*3540*/  STG.E desc[UR10][R2.64], R13 ;  /* 0x0000000d02007986 */ /* 0x0005e2000c10190a */
[----:B----4-:R-:W-:-:S03]  /*3550*/  FFMA R21, R21, R6, R24 ;  /* 0x0000000615157223 */ /* 0x010fc60000000018 */
[----:B------:R2:W-:Y:S01]  /*3560*/  STG.E desc[UR10][R2.64+0x4], R7 ;  /* 0x0000040702007986 */ /* 0x0005e2000c10190a */
[----:B-----5:R-:W-:-:S03]  /*3570*/  FFMA R11, R11, R4, R26 ;  /* 0x000000040b0b7223 */ /* 0x020fc6000000001a */
[----:B------:R2:W-:Y:S04]  /*3580*/  STG.E desc[UR10][R2.64+0x8], R21 ;  /* 0x0000081502007986 */ /* 0x0005e8000c10190a */
[----:B------:R2:W-:Y:S02]  /*3590*/  STG.E desc[UR10][R2.64+0xc], R11 ;  /* 0x00000c0b02007986 */ /* 0x0005e4000c10190a */
.L_x_106:
[----:B------:R-:W-:Y:S05]  /*35a0*/  @!P2 BRA `(.L_x_105) ;  /* 0x000000000080a947 */ /* 0x000fea0003800000 */
[----:B------:R-:W-:-:S13]  /*35b0*/  ISETP.NE.AND P1, PT, R20, 0x1, PT ;  /* 0x000000011400780c */ /* 0x000fda0003f25270 */
[----:B--2---:R-:W2:Y:S02]  /*35c0*/  @P1 LDC.64 R6, c[0x0][0x3a8] ;  /* 0x0000ea00ff061b82 */ /* 0x004ea40000000a00 */
[----:B--2---:R-:W-:-:S05]  /*35d0*/  @P1 IMAD.WIDE.U32 R6, R0, 0x4, R6 ;  /* 0x0000000400061825 */ /* 0x004fca00078e0006 */
[----:B------:R-:W2:Y:S04]  /*35e0*/  @P1 LDG.E R4, desc[UR10][R6.64] ;  /* 0x0000000a06041981 */ /* 0x000ea8000c1e1900 */
[----:B-1----:R-:W3:Y:S01]  /*35f0*/  @P1 LDG.E R10, desc[UR10][R6.64+0x4] ;  /* 0x0000040a060a1981 */ /* 0x002ee2000c1e1900 */
[C---:B------:R-:W-:Y:S02]  /*3600*/  @P1 LEA R12, R0.reuse, R9, 0x2 ;  /* 0x00000009000c1211 */ /* 0x040fe400078e10ff */
[C---:B------:R-:W-:Y:S02]  /*3610*/  @P1 LEA R14, R0.reuse, R5, 0x2 ;  /* 0x00000005000e1211 */ /* 0x040fe400078e10ff */
[----:B------:R-:W-:Y:S01]  /*3620*/  ISETP.NE.AND P2, PT, R17, RZ, PT ;  /* 0x000000ff1100720c */ /* 0x000fe20003f45270 */
[----:B------:R-:W-:Y:S01]  /*3630*/  @P1 LDS R11, [R12] ;  /* 0x000000000c0b1984 */ /* 0x000fe20000000800 */
[----:B------:R-:W-:-:S03]  /*3640*/  @P1 IADD3 R0, PT, PT, R0, 0x2, RZ ;  /* 0x0000000200001810 */ /* 0x000fc60007ffe0ff */
[----:B0-----:R-:W0:Y:S04]  /*3650*/  @P1 LDS R16, [R14] ;  /* 0x000000000e101984 */ /* 0x001e280000000800 */
[----:B------:R-:W-:Y:S04]  /*3660*/  @P1 LDS R13, [R12+0x4] ;  /* 0x000004000c0d1984 */ /* 0x000fe80000000800 */
[----:B------:R-:W1:Y:S01]  /*3670*/  @P1 LDS R18, [R14+0x4] ;  /* 0x000004000e121984 */ /* 0x000e620000000800 */
[----:B------:R-:W4:Y:S02]  /*3680*/  @P2 LDC.64 R2, c[0x0][0x3a8] ;  /* 0x0000ea00ff022b82 */ /* 0x000f240000000a00 */
[----:B----4-:R-:W-:-:S04]  /*3690*/  @P2 IMAD.WIDE.U32 R2, R0, 0x4, R2 ;  /* 0x0000000400022825 */ /* 0x010fc800078e0002 */
[C---:B0-----:R-:W-:Y:S01]  /*36a0*/  @P1 FMUL R16, R11.reuse, R16 ;  /* 0x000000100b101220 */ /* 0x041fe20000400000 */
[----:B------:R-:W-:Y:S01]  /*36b0*/  @P1 FADD R11, -R11, 1 ;  /* 0x3f8000000b0b1421 */ /* 0x000fe20000000100 */
[C---:B-1----:R-:W-:Y:S01]  /*36c0*/  @P1 FMUL R18, R13.reuse, R18 ;  /* 0x000000120d121220 */ /* 0x042fe20000400000 */
[----:B------:R-:W-:Y:S02]  /*36d0*/  @P1 FADD R13, -R13, 1 ;  /* 0x3f8000000d0d1421 */ /* 0x000fe40000000100 */
[----:B--2---:R-:W-:Y:S02]  /*36e0*/  @P1 FFMA R11, R11, R4, R16 ;  /* 0x000000040b0b1223 */ /* 0x004fe40000000010 */
[----:B---3--:R-:W-:-:S03]  /*36f0*/  @P1 FFMA R13, R13, R10, R18 ;  /* 0x0000000a0d0d1223 */ /* 0x008fc60000000012 */
[----:B------:R-:W-:Y:S04]  /*3700*/  @P1 STG.E desc[UR10][R6.64], R11 ;  /* 0x0000000b06001986 */ /* 0x000fe8000c10190a */
[----:B------:R-:W-:Y:S04]  /*3710*/  @P1 STG.E desc[UR10][R6.64+0x4], R13 ;  /* 0x0000040d06001986 */ /* 0x000fe8000c10190a */
[----:B------:R-:W2:Y:S01]  /*3720*/  @P2 LDG.E R15, desc[UR10][R2.64] ;  /* 0x0000000a020f2981 */ /* 0x000ea2000c1e1900 */
[C---:B------:R-:W-:Y:S02]  /*3730*/  @P2 LEA R9, R0.reuse, R9, 0x2 ;  /* 0x0000000900092211 */ /* 0x040fe400078e10ff */
[----:B------:R-:W-:-:S04]  /*3740*/  @P2 LEA R5, R0, R5, 0x2 ;  /* 0x0000000500052211 */ /* 0x000fc800078e10ff */
[----:B------:R-:W-:Y:S04]  /*3750*/  @P2 LDS R9, [R9] ;  /* 0x0000000009092984 */ /* 0x000fe80000000800 */
[----:B------:R-:W0:Y:S02]  /*3760*/  @P2 LDS R0, [R5] ;  /* 0x0000000005002984 */ /* 0x000e240000000800 */
[C---:B0-----:R-:W-:Y:S01]  /*3770*/  @P2 FMUL R17, R9.reuse, R0 ;  /* 0x0000000009112220 */ /* 0x041fe20000400000 */
[----:B------:R-:W-:-:S04]  /*3780*/  @P2 FADD R0, -R9, 1 ;  /* 0x3f80000009002421 */ /* 0x000fc80000000100 */
[----:B--2---:R-:W-:-:S05]  /*3790*/  @P2 FFMA R15, R0, R15, R17 ;  /* 0x0000000f000f2223 */ /* 0x004fca0000000011 */
[----:B------:R0:W-:Y:S02]  /*37a0*/  @P2 STG.E desc[UR10][R2.64], R15 ;  /* 0x0000000f02002986 */ /* 0x0001e4000c10190a */
.L_x_105:
[----:B------:R-:W-:Y:S01]  /*37b0*/  ISETP.GE.U32.AND P2, PT, R23, 0xf, PT ;  /* 0x0000000f1700780c */ /* 0x000fe20003f46070 */
[----:B0-2-4-:R-:W-:Y:S01]  /*37c0*/  HFMA2 R3, -RZ, RZ, 0, 0 ;  /* 0x00000000ff037431 */ /* 0x015fe200000001ff */
[C---:B-1----:R-:W-:Y:S01]  /*37d0*/  LOP3.LUT R10, R8.reuse, 0xf, RZ, 0xc0, !PT ;  /* 0x0000000f080a7812 */ /* 0x042fe200078ec0ff */
[----:B------:R-:W-:-:S03]  /*37e0*/  IMAD R0, R8, UR8, RZ ;  /* 0x0000000808007c24 */ /* 0x000fc6000f8e02ff */
[----:B------:R-:W-:-:S07]  /*37f0*/  ISETP.NE.AND P1, PT, R10, RZ, PT ;  /* 0x000000ff0a00720c */ /* 0x000fce0003f25270 */
[----:B------:R-:W-:Y:S06]  /*3800*/  @!P2 BRA `(.L_x_107) ;  /* 0x0000000000d4a947 */ /* 0x000fec0003800000 */
[----:B---3--:R-:W0:Y:S01]  /*3810*/  LDC.64 R4, c[0x0][0x3a0] ;  /* 0x0000e800ff047b82 */ /* 0x008e220000000a00 */
[----:B------:R-:W-:Y:S01]  /*3820*/  UIADD3 UR4, UP0, UPT, UR6, 0x20, URZ ;  /* 0x0000002006047890 */ /* 0x000fe2000ff1e0ff */
[----:B------:R-:W-:-:S03]  /*3830*/  LOP3.LUT R3, R8, 0x7ffffff0, RZ, 0xc0, !PT ;  /* 0x7ffffff008037812 */ /* 0x000fc600078ec0ff */
[----:B------:R-:W-:Y:S01]  /*3840*/  UIADD3.X UR5, UPT, UPT, URZ, UR7, URZ, UP0, !UPT ;  /* 0x00000007ff057290 */ /* 0x000fe200087fe4ff */
[----:B------:R-:W-:Y:S02]  /*3850*/  IADD3 R2, PT, PT, -R3, RZ, RZ ;  /* 0x000000ff03027210 */ /* 0x000fe40007ffe1ff */
[----:B------:R-:W-:-:S03]  /*3860*/  MOV R14, UR4 ;  /* 0x00000004000e7c02 */ /* 0x000fc60008000f00 */
[----:B------:R-:W-:Y:S01]  /*3870*/  MOV R9, UR5 ;  /* 0x0000000500097c02 */ /* 0x000fe20008000f00 */
[----:B0-----:R-:W-:-:S03]  /*3880*/  IMAD.WIDE.U32 R4, R0, 0x4, R4 ;  /* 0x0000000400047825 */ /* 0x001fc600078e0004 */
[----:B------:R-:W-:-:S04]  /*3890*/  IADD3 R12, P2, PT, R4, 0x20, RZ ;  /* 0x00000020040c7810 */ /* 0x000fc80007f5e0ff */
[----:B------:R-:W-:-:S09]  /*38a0*/  IADD3.X R17, PT, PT, RZ, R5, RZ, P2, !PT ;  /* 0x00000005ff117210 */ /* 0x000fd200017fe4ff */
.L_x_108:
[----:B------:R-:W-:Y:S02]  /*38b0*/  MOV R4, R14 ;  /* 0x0000000e00047202 */ /* 0x000fe40000000f00 */
[----:B------:R-:W-:-:S05]  /*38c0*/  MOV R5, R9 ;  /* 0x0000000900057202 */ /* 0x000fca0000000f00 */
[----:B------:R-:W2:Y:S01]  /*38d0*/  LDG.E R9, desc[UR10][R4.64+-0x20] ;  /* 0xffffe00a04097981 */ /* 0x000ea2000c1e1900 */
[----:B-1----:R-:W-:Y:S02]  /*38e0*/  MOV R6, R12 ;  /* 0x0000000c00067202 */ /* 0x002fe40000000f00 */
[----:B------:R-:W-:-:S05]  /*38f0*/  MOV R7, R17 ;  /* 0x0000001100077202 */ /* 0x000fca0000000f00 */
[----:B--2---:R0:W-:Y:S04]  /*3900*/  STG.E desc[UR10][R6.64+-0x20], R9 ;  /* 0xffffe00906007986 */ /* 0x0041e8000c10190a */
[----:B------:R-:W2:Y:S04]  /*3910*/  LDG.E R11, desc[UR10][R4.64+-0x1c] ;  /* 0xffffe40a040b7981 */ /* 0x000ea8000c1e1900 */
[----:B--2---:R1:W-:Y:S04]  /*3920*/  STG.E desc[UR10][R6.64+-0x1c], R11 ;  /* 0xffffe40b06007986 */ /* 0x0043e8000c10190a */
[----:B------:R-:W2:Y:S04]  /*3930*/  LDG.E R13, desc[UR10][R4.64+-0x18] ;  /* 0xffffe80a040d7981 */ /* 0x000ea8000c1e1900 */
[----:B--2---:R2:W-:Y:S04]  /*3940*/  STG.E desc[UR10][R6.64+-0x18], R13 ;  /* 0xffffe80d06007986 */ /* 0x0045e8000c10190a */
[----:B------:R-:W3:Y:S04]  /*3950*/  LDG.E R15, desc[UR10][R4.64+-0x14] ;  /* 0xffffec0a040f7981 */ /* 0x000ee8000c1e1900 */
[----:B---3--:R3:W-:Y:S04]  /*3960*/  STG.E desc[UR10][R6.64+-0x14], R15 ;  /* 0xffffec0f06007986 */ /* 0x0087e8000c10190a */
[----:B------:R-:W4:Y:S04]  /*3970*/  LDG.E R17, desc[UR10][R4.64+-0x10] ;  /* 0xfffff00a04117981 */ /* 0x000f28000c1e1900 */
[----:B----4-:R4:W-:Y:S04]  /*3980*/  STG.E desc[UR10][R6.64+-0x10], R17 ;  /* 0xfffff01106007986 */ /* 0x0109e8000c10190a */
[----:B------:R-:W5:Y:S04]  /*3990*/  LDG.E R19, desc[UR10][R4.64+-0xc] ;  /* 0xfffff40a04137981 */ /* 0x000f68000c1e1900 */
[----:B-----5:R5:W-:Y:S04]  /*39a0*/  STG.E desc[UR10][R6.64+-0xc], R19 ;  /* 0xfffff41306007986 */ /* 0x020be8000c10190a */
[----:B0-----:R-:W2:Y:S04]  /*39b0*/  LDG.E R9, desc[UR10][R4.64+-0x8] ;  /* 0xfffff80a04097981 */ /* 0x001ea8000c1e1900 */
[----:B--2---:R0:W-:Y:S04]  /*39c0*/  STG.E desc[UR10][R6.64+-0x8], R9 ;  /* 0xfffff80906007986 */ /* 0x0041e8000c10190a */
[----:B-1----:R-:W2:Y:S04]  /*39d0*/  LDG.E R11, desc[UR10][R4.64+-0x4] ;  /* 0xfffffc0a040b7981 */ /* 0x002ea8000c1e1900 */
[----:B--2---:R1:W-:Y:S04]  /*39e0*/  STG.E desc[UR10][R6.64+-0x4], R11 ;  /* 0xfffffc0b06007986 */ /* 0x0043e8000c10190a */
[----:B------:R-:W2:Y:S04]  /*39f0*/  LDG.E R13, desc[UR10][R4.64] ;  /* 0x0000000a040d7981 */ /* 0x000ea8000c1e1900 */
[----:B--2---:R2:W-:Y:S04]  /*3a00*/  STG.E desc[UR10][R6.64], R13 ;  /* 0x0000000d06007986 */ /* 0x0045e8000c10190a */
[----:B---3--:R-:W3:Y:S04]  /*3a10*/  LDG.E R15, desc[UR10][R4.64+0x4] ;  /* 0x0000040a040f7981 */ /* 0x008ee8000c1e1900 */
[----:B---3--:R3:W-:Y:S04]  /*3a20*/  STG.E desc[UR10][R6.64+0x4], R15 ;  /* 0x0000040f06007986 */ /* 0x0087e8000c10190a */
[----:B----4-:R-:W4:Y:S04]  /*3a30*/  LDG.E R17, desc[UR10][R4.64+0x8] ;  /* 0x0000080a04117981 */ /* 0x010f28000c1e1900 */
[----:B----4-:R-:W-:Y:S04]  /*3a40*/  STG.E desc[UR10][R6.64+0x8], R17 ;  /* 0x0000081106007986 */ /* 0x010fe8000c10190a */
[----:B-----5:R-:W4:Y:S04]  /*3a50*/  LDG.E R19, desc[UR10][R4.64+0xc] ;  /* 0x00000c0a04137981 */ /* 0x020f28000c1e1900 */
[----:B----4-:R-:W-:Y:S04]  /*3a60*/  STG.E desc[UR10][R6.64+0xc], R19 ;  /* 0x00000c1306007986 */ /* 0x010fe8000c10190a */
[----:B0-----:R-:W4:Y:S04]  /*3a70*/  LDG.E R9, desc[UR10][R4.64+0x10] ;  /* 0x0000100a04097981 */ /* 0x001f28000c1e1900 */
[----:B----4-:R0:W-:Y:S04]  /*3a80*/  STG.E desc[UR10][R6.64+0x10], R9 ;  /* 0x0000100906007986 */ /* 0x0101e8000c10190a */
[----:B-1----:R-:W4:Y:S04]  /*3a90*/  LDG.E R11, desc[UR10][R4.64+0x14] ;  /* 0x0000140a040b7981 */ /* 0x002f28000c1e1900 */
[----:B----4-:R1:W-:Y:S04]  /*3aa0*/  STG.E desc[UR10][R6.64+0x14], R11 ;  /* 0x0000140b06007986 */ /* 0x0103e8000c10190a */
[----:B--2---:R-:W2:Y:S04]  /*3ab0*/  LDG.E R13, desc[UR10][R4.64+0x18] ;  /* 0x0000180a040d7981 */ /* 0x004ea8000c1e1900 */
[----:B--2---:R1:W-:Y:S04]  /*3ac0*/  STG.E desc[UR10][R6.64+0x18], R13 ;  /* 0x0000180d06007986 */ /* 0x0043e8000c10190a */
[----:B---3--:R-:W2:Y:S01]  /*3ad0*/  LDG.E R15, desc[UR10][R4.64+0x1c] ;  /* 0x00001c0a040f7981 */ /* 0x008ea2000c1e1900 */
[----:B------:R-:W-:-:S02]  /*3ae0*/  IADD3 R2, PT, PT, R2, 0x10, RZ ;  /* 0x0000001002027810 */ /* 0x000fc40007ffe0ff */
[----:B------:R-:W-:Y:S02]  /*3af0*/  IADD3 R14, P3, PT, R4, 0x40, RZ ;  /* 0x00000040040e7810 */ /* 0x000fe40007f7e0ff */
[----:B------:R-:W-:Y:S02]  /*3b00*/  ISETP.NE.AND P2, PT, R2, RZ, PT ;  /* 0x000000ff0200720c */ /* 0x000fe40003f45270 */
[----:B------:R-:W-:Y:S02]  /*3b10*/  IADD3 R12, P4, PT, R6, 0x40, RZ ;  /* 0x00000040060c7810 */ /* 0x000fe40007f9e0ff */
[----:B0-----:R-:W-:Y:S02]  /*3b20*/  IADD3.X R9, PT, PT, RZ, R5, RZ, P3, !PT ;  /* 0x00000005ff097210 */ /* 0x001fe40001ffe4ff */
[----:B------:R-:W-:Y:S01]  /*3b30*/  IADD3.X R17, PT, PT, RZ, R7, RZ, P4, !PT ;  /* 0x00000007ff117210 */ /* 0x000fe200027fe4ff */
[----:B--2---:R1:W-:Y:S06]  /*3b40*/  STG.E desc[UR10][R6.64+0x1c], R15 ;  /* 0x00001c0f06007986 */ /* 0x0043ec000c10190a */
[----:B------:R-:W-:Y:S05]  /*3b50*/  @P2 BRA `(.L_x_108) ;  /* 0xfffffffc00542947 */ /* 0x000fea000383ffff */
.L_x_107:
[----:B------:R-:W-:Y:S05]  /*3b60*/  @!P1 EXIT ;  /* 0x000000000000994d */ /* 0x000fea0003800000 */
[----:B------:R-:W-:-:S13]  /*3b70*/  ISETP.GE.U32.AND P1, PT, R10, 0x8, PT ;  /* 0x000000080a00780c */ /* 0x000fda0003f26070 */
[----:B------:R-:W-:Y:S05]  /*3b80*/  @!P1 BRA `(.L_x_109) ;  /* 0x00000000006c9947 */ /* 0x000fea0003800000 */
[----:B---3--:R-:W0:Y:S08]  /*3b90*/  LDC.64 R4, c[0x0][0x3a8] ;  /* 0x0000ea00ff047b82 */ /* 0x008e300000000a00 */
[----:B-1----:R-:W1:Y:S01]  /*3ba0*/  LDC.64 R10, c[0x0][0x3a0] ;  /* 0x0000e800ff0a7b82 */ /* 0x002e620000000a00 */
[----:B------:R-:W-:-:S07]  /*3bb0*/  IADD3 R7, PT, PT, R0, R3, RZ ;  /* 0x0000000300077210 */ /* 0x000fce0007ffe0ff */
[----:B------:R-:W2:Y:S01]  /*3bc0*/  LDC.64 R14, c[0x0][0x3a0] ;  /* 0x0000e800ff0e7b82 */ /* 0x000ea20000000a00 */
[----:B0-----:R-:W-:-:S05]  /*3bd0*/  IMAD.WIDE.U32 R4, R3, 0x4, R4 ;  /* 0x0000000403047825 */ /* 0x001fca00078e0004 */
[----:B------:R-:W3:Y:S01]  /*3be0*/  LDG.E R9, desc[UR10][R4.64] ;  /* 0x0000000a04097981 */ /* 0x000ee2000c1e1900 */
[----:B-1----:R-:W-:Y:S01]  /*3bf0*/  IMAD.WIDE.U32 R10, R7, 0x4, R10 ;  /* 0x00000004070a7825 */ /* 0x002fe200078e000a */
[----:B------:R-:W-:-:S04]  /*3c00*/  IADD3 R2, P1, PT, R0, R3, RZ ;  /* 0x0000000300027210 */ /* 0x000fc80007f3e0ff */
[----:B------:R-:W-:Y:S01]  /*3c10*/  IADD3.X R7, PT, PT, RZ, RZ, RZ, P1, !PT ;  /* 0x000000ffff077210 */ /* 0x000fe20000ffe4ff */
[----:B---3--:R0:W-:Y:S04]  /*3c20*/  STG.E desc[UR10][R10.64], R9 ;  /* 0x000000090a007986 */ /* 0x0081e8000c10190a */
[----:B------:R-:W3:Y:S01]  /*3c30*/  LDG.E R13, desc[UR10][R4.64+0x4] ;  /* 0x0000040a040d7981 */ /* 0x000ee2000c1e1900 */
[----:B--2---:R-:W-:-:S04]  /*3c40*/  LEA R6, P1, R2, R14, 0x2 ;  /* 0x0000000e02067211 */ /* 0x004fc800078210ff */
[----:B------:R-:W-:-:S05]  /*3c50*/  LEA.HI.X R7, R2, R15, R7, 0x2, P1 ;  /* 0x0000000f02077211 */ /* 0x000fca00008f1407 */
[----:B---3--:R1:W-:Y:S04]  /*3c60*/  STG.E desc[UR10][R6.64+0x4], R13 ;  /* 0x0000040d06007986 */ /* 0x0083e8000c10190a */
[----:B------:R-:W2:Y:S04]  /*3c70*/  LDG.E R15, desc[UR10][R4.64+0x8] ;  /* 0x0000080a040f7981 */ /* 0x000ea8000c1e1900 */
[----:B--2---:R2:W-:Y:S04]  /*3c80*/  STG.E desc[UR10][R6.64+0x8], R15 ;  /* 0x0000080f06007986 */ /* 0x0045e8000c10190a */
[----:B------:R-:W3:Y:S04]  /*3c90*/  LDG.E R17, desc[UR10][R4.64+0xc] ;  /* 0x00000c0a04117981 */ /* 0x000ee8000c1e1900 */
[----:B---3--:R2:W-:Y:S04]  /*3ca0*/  STG.E desc[UR10][R6.64+0xc], R17 ;  /* 0x00000c1106007986 */ /* 0x0085e8000c10190a */
[----:B0-----:R-:W3:Y:S04]  /*3cb0*/  LDG.E R9, desc[UR10][R4.64+0x10] ;  /* 0x0000100a04097981 */ /* 0x001ee8000c1e1900 */
[----:B---3--:R2:W-:Y:S04]  /*3cc0*/  STG.E desc[UR10][R6.64+0x10], R9 ;  /* 0x0000100906007986 */ /* 0x0085e8000c10190a */
[----:B------:R-:W3:Y:S04]  /*3cd0*/  LDG.E R11, desc[UR10][R4.64+0x14] ;  /* 0x0000140a040b7981 */ /* 0x000ee8000c1e1900 */
[----:B---3--:R2:W-:Y:S04]  /*3ce0*/  STG.E desc[UR10][R6.64+0x14], R11 ;  /* 0x0000140b06007986 */ /* 0x0085e8000c10190a */
[----:B------:R-:W3:Y:S04]  /*3cf0*/  LDG.E R19, desc[UR10][R4.64+0x18] ;  /* 0x0000180a04137981 */ /* 0x000ee8000c1e1900 */
[----:B---3--:R2:W-:Y:S04]  /*3d00*/  STG.E desc[UR10][R6.64+0x18], R19 ;  /* 0x0000181306007986 */ /* 0x0085e8000c10190a */
[----:B-1----:R-:W3:Y:S01]  /*3d10*/  LDG.E R13, desc[UR10][R4.64+0x1c] ;  /* 0x00001c0a040d7981 */ /* 0x002ee2000c1e1900 */
[----:B------:R-:W-:-:S03]  /*3d20*/  IADD3 R3, PT, PT, R3, 0x8, RZ ;  /* 0x0000000803037810 */ /* 0x000fc60007ffe0ff */
[----:B---3--:R2:W-:Y:S04]  /*3d30*/  STG.E desc[UR10][R6.64+0x1c], R13 ;  /* 0x00001c0d06007986 */ /* 0x0085e8000c10190a */
.L_x_109:
[----:B------:R-:W-:Y:S05]  /*3d40*/  @!P0 EXIT ;  /* 0x000000000000894d */ /* 0x000fea0003800000 */
[----:B------:R-:W-:Y:S02]  /*3d50*/  ISETP.GE.U32.AND P0, PT, R22, 0x4, PT ;  /* 0x000000041600780c */ /* 0x000fe40003f06070 */
[----:B------:R-:W-:-:S04]  /*3d60*/  LOP3.LUT R8, R8, 0x3, RZ, 0xc0, !PT ;  /* 0x0000000308087812 */ /* 0x000fc800078ec0ff */
[----:B------:R-:W-:-:S07]  /*3d70*/  ISETP.NE.AND P1, PT, R8, RZ, PT ;  /* 0x000000ff0800720c */ /* 0x000fce0003f25270 */
[----:B------:R-:W-:Y:S06]  /*3d80*/  @!P0 BRA `(.L_x_110) ;  /* 0x00000000004c8947 */ /* 0x000fec0003800000 */
[----:B---3--:R-:W0:Y:S08]  /*3d90*/  LDC.64 R4, c[0x0][0x3a8] ;  /* 0x0000ea00ff047b82 */ /* 0x008e300000000a00 */
[----:B-12---:R-:W1:Y:S01]  /*3da0*/  LDC.64 R6, c[0x0][0x3a0] ;  /* 0x0000e800ff067b82 */ /* 0x006e620000000a00 */
        /* <DEDUP_REMOVED lines=14> */
[----:B------:R-:W2:Y:S01]  /*3e90*/  LDG.E R17, desc[UR10][R4.64+0xc] ;  /* 0x00000c0a04117981 */ /* 0x000ea2000c1e1900 */
[----:B------:R-:W-:-:S03]  /*3ea0*/  IADD3 R3, PT, PT, R3, 0x4, RZ ;  /* 0x0000000403037810 */ /* 0x000fc60007ffe0ff */
[----:B--2---:R0:W-:Y:S04]  /*3eb0*/  STG.E desc[UR10][R10.64+0xc], R17 ;  /* 0x00000c110a007986 */ /* 0x0041e8000c10190a */
.L_x_110:
[----:B------:R-:W-:Y:S05]  /*3ec0*/  @!P1 EXIT ;  /* 0x000000000000994d */ /* 0x000fea0003800000 */
[----:B---3--:R-:W3:Y:S01]  /*3ed0*/  LDC.64 R4, c[0x0][0x3a0] ;  /* 0x0000e800ff047b82 */ /* 0x008ee20000000a00 */
[----:B0-2---:R-:W-:Y:S02]  /*3ee0*/  IADD3 R9, PT, PT, R0, R3, RZ ;  /* 0x0000000300097210 */ /* 0x005fe40007ffe0ff */
[----:B------:R-:W-:-:S05]  /*3ef0*/  IADD3 R8, PT, PT, -R8, RZ, RZ ;  /* 0x000000ff08087210 */ /* 0x000fca0007ffe1ff */
[----:B-1----:R-:W0:Y:S01]  /*3f00*/  LDC.64 R6, c[0x0][0x3a8] ;  /* 0x0000ea00ff067b82 */ /* 0x002e220000000a00 */
[----:B---3--:R-:W-:-:S05]  /*3f10*/  IMAD.WIDE.U32 R4, R9, 0x4, R4 ;  /* 0x0000000409047825 */ /* 0x008fca00078e0004 */
[----:B------:R-:W-:Y:S01]  /*3f20*/  MOV R9, R5 ;  /* 0x0000000500097202 */ /* 0x000fe20000000f00 */
[----:B0-----:R-:W-:-:S03]  /*3f30*/  IMAD.WIDE.U32 R2, R3, 0x4, R6 ;  /* 0x0000000403027825 */ /* 0x001fc600078e0006 */
[----:B------:R-:W-:Y:S02]  /*3f40*/  MOV R0, R2 ;  /* 0x0000000200007202 */ /* 0x000fe40000000f00 */
[----:B------:R-:W-:-:S07]  /*3f50*/  MOV R7, R3 ;  /* 0x0000000300077202 */ /* 0x000fce0000000f00 */
.L_x_111:
[----:B0-----:R-:W-:Y:S02]  /*3f60*/  MOV R2, R0 ;  /* 0x0000000000027202 */ /* 0x001fe40000000f00 */
[----:B------:R-:W-:-:S05]  /*3f70*/  MOV R3, R7 ;  /* 0x0000000700037202 */ /* 0x000fca0000000f00 */
[----:B------:R0:W2:Y:S01]  /*3f80*/  LDG.E R5, desc[UR10][R2.64] ;  /* 0x0000000a02057981 */ /* 0x0000a2000c1e1900 */
[----:B------:R-:W-:Y:S02]  /*3f90*/  IADD3 R8, PT, PT, R8, 0x1, RZ ;  /* 0x0000000108087810 */ /* 0x000fe40007ffe0ff */
[----:B------:R-:W-:Y:S02]  /*3fa0*/  IADD3 R0, P2, PT, R0, 0x4, RZ ;  /* 0x0000000400007810 */ /* 0x000fe40007f5e0ff */
[----:B------:R-:W-:Y:S02]  /*3fb0*/  ISETP.NE.AND P0, PT, R8, RZ, PT ;  /* 0x000000ff0800720c */ /* 0x000fe40003f05270 */
[----:B------:R-:W-:Y:S02]  /*3fc0*/  IADD3.X R7, PT, PT, RZ, R7, RZ, P2, !PT ;  /* 0x00000007ff077210 */ /* 0x000fe400017fe4ff */
[----:B0-----:R-:W-:Y:S02]  /*3fd0*/  MOV R2, R4 ;  /* 0x0000000400027202 */ /* 0x001fe40000000f00 */
[----:B------:R-:W-:-:S02]  /*3fe0*/  MOV R3, R9 ;  /* 0x0000000900037202 */ /* 0x000fc40000000f00 */
[----:B------:R-:W-:-:S04]  /*3ff0*/  IADD3 R4, P1, PT, R4, 0x4, RZ ;  /* 0x0000000404047810 */ /* 0x000fc80007f3e0ff */
[----:B------:R-:W-:Y:S01]  /*4000*/  IADD3.X R9, PT, PT, RZ, R9, RZ, P1, !PT ;  /* 0x00000009ff097210 */ /* 0x000fe20000ffe4ff */
[----:B--2---:R0:W-:Y:S01]  /*4010*/  STG.E desc[UR10][R2.64], R5 ;  /* 0x0000000502007986 */ /* 0x0041e2000c10190a */
[----:B------:R-:W-:Y:S07]  /*4020*/  @P0 BRA `(.L_x_111) ;  /* 0xfffffffc00cc0947 */ /* 0x000fee000383ffff */
[----:B------:R-:W-:Y:S05]  /*4030*/  EXIT ;  /* 0x000000000000794d */ /* 0x000fea0003800000 */
        .weak           $__internal_1_$__cuda_sm20_rcp_rn_f32_slowpath
        .type           $__internal_1_$__cuda_sm20_rcp_rn_f32_slowpath,@function
        .size           $__internal_1_$__cuda_sm20_rcp_rn_f32_slowpath,(.L_x_117 - $__internal_1_$__cuda_sm20_rcp_rn_f32_slowpath)
$__internal_1_$__cuda_sm20_rcp_rn_f32_slowpath:
        /* <DEDUP_REMOVED lines=9> */
[----:B---3--:R-:W2:Y:S02]  /*40d0*/  MUFU.RCP R7, R10 ;  /* 0x0000000a00077308 */ /* 0x008ea40000001000 */
[----:B--2---:R-:W-:-:S04]  /*40e0*/  FFMA R0, R10, R7, -1 ;  /* 0xbf8000000a007423 */ /* 0x004fc80000000007 */
[----:B------:R-:W-:-:S04]  /*40f0*/  FADD.FTZ R0, -R0, -RZ ;  /* 0x800000ff00007221 */ /* 0x000fc80000010100 */
[----:B------:R-:W-:-:S04]  /*4100*/  FFMA R0, R7, R0, R7 ;  /* 0x0000000007007223 */ /* 0x000fc80000000007 */
[----:B------:R-:W-:Y:S01]  /*4110*/  FFMA R7, R0, 1.84467440737095516160e+19, RZ ;  /* 0x5f80000000077823 */ /* 0x000fe200000000ff */
[----:B------:R-:W-:Y:S06]  /*4120*/  BRA `(.L_x_113) ;  /* 0x0000000000887947 */ /* 0x000fec0003800000 */
.L_x_112:
[----:B------:R-:W-:-:S04]  /*4130*/  IADD3 R10, PT, PT, R7, -0xfd, RZ ;  /* 0xffffff03070a7810 */ /* 0x000fc80007ffe0ff */
[----:B------:R-:W-:-:S13]  /*4140*/  ISETP.GT.U32.AND P0, PT, R10, 0x1, PT ;  /* 0x000000010a00780c */ /* 0x000fda0003f04070 */
[----:B------:R-:W-:Y:S05]  /*4150*/  @P0 BRA `(.L_x_114) ;  /* 0x0000000000780947 */ /* 0x000fea0003800000 */
[----:B------:R-:W-:Y:S01]  /*4160*/  LOP3.LUT R11, R0, 0x7fffff, RZ, 0xc0, !PT ;  /* 0x007fffff000b7812 */ /* 0x000fe200078ec0ff */
[----:B------:R-:W-:-:S03]  /*4170*/  HFMA2 R19, -RZ, RZ, 0, 1.78813934326171875e-07 ;  /* 0x00000003ff137431 */ /* 0x000fc600000001ff */
[----:B------:R-:W-:-:S04]  /*4180*/  LOP3.LUT R11, R11, 0x3f800000, RZ, 0xfc, !PT ;  /* 0x3f8000000b0b7812 */ /* 0x000fc800078efcff */
[----:B------:R-:W0:Y:S01]  /*4190*/  MUFU.RCP R14, R11 ;  /* 0x0000000b000e7308 */ /* 0x000e220000001000 */
[----:B------:R-:W-:Y:S01]  /*41a0*/  SHF.L.U32 R16, R19, R10, RZ ;  /* 0x0000000a13107219 */ /* 0x000fe200000006ff */
        /* <DEDUP_REMOVED lines=13> */
[----:B------:R-:W-:-:S04]  /*4280*/  LOP3.LUT P2, RZ, R11, 0x2, RZ, 0xc0, !PT ;  /* 0x000000020bff7812 */ /* 0x000fc8000784c0ff */
[----:B------:R-:W-:Y:S02]  /*4290*/  PLOP3.LUT P0, PT, P0, P1, P2, 0xe0, 0x0 ;  /* 0x000000000000781c */ /* 0x000fe40000703c20 */
[----:B------:R-:W-:Y:S02]  /*42a0*/  LOP3.LUT P1, RZ, R0, 0x7fffff, RZ, 0xc0, !PT ;  /* 0x007fffff00ff7812 */ /* 0x000fe4000782c0ff */
[----:B------:R-:W-:-:S04]  /*42b0*/  SEL R10, RZ, 0x1, !P0 ;  /* 0x00000001ff0a7807 */ /* 0x000fc80004000000 */
[----:B------:R-:W-:-:S04]  /*42c0*/  IADD3 R10, PT, PT, -R10, RZ, RZ ;  /* 0x000000ff0a0a7210 */ /* 0x000fc80007ffe1ff */
[----:B------:R-:W-:Y:S02]  /*42d0*/  ISETP.GE.AND P0, PT, R10, RZ, PT ;  /* 0x000000ff0a00720c */ /* 0x000fe40003f06270 */
[----:B------:R-:W-:-:S04]  /*42e0*/  IADD3 R10, PT, PT, R7, -0xfc, RZ ;  /* 0xffffff04070a7810 */ /* 0x000fc80007ffe0ff */
[----:B------:R-:W-:-:S07]  /*42f0*/  SHF.R.U32.HI R7, RZ, R10, R13 ;  /* 0x0000000aff077219 */ /* 0x000fce000001160d */
[----:B------:R-:W-:-:S04]  /*4300*/  @!P0 IADD3 R7, PT, PT, R7, 0x1, RZ ;  /* 0x0000000107078810 */ /* 0x000fc80007ffe0ff */
[----:B------:R-:W-:-:S04]  /*4310*/  @!P1 SHF.L.U32 R7, R7, 0x1, RZ ;  /* 0x0000000107079819 */ /* 0x000fc800000006ff */
[----:B------:R-:W-:Y:S01]  /*4320*/  LOP3.LUT R7, R7, 0x80000000, R0, 0xf8, !PT ;  /* 0x8000000007077812 */ /* 0x000fe200078ef800 */
[----:B------:R-:W-:Y:S06]  /*4330*/  BRA `(.L_x_113) ;  /* 0x0000000000047947 */ /* 0x000fec0003800000 */
.L_x_114:
[----:B------:R0:W1:Y:S02]  /*4340*/  MUFU.RCP R7, R0 ;  /* 0x0000000000077308 */ /* 0x0000640000001000 */
.L_x_113:
[----:B------:R-:W-:Y:S02]  /*4350*/  MOV R10, R8 ;  /* 0x00000008000a7202 */ /* 0x000fe40000000f00 */
[----:B------:R-:W-:-:S04]  /*4360*/  MOV R11, 0x0 ;  /* 0x00000000000b7802 */ /* 0x000fc80000000f00 */
[----:B0123--:R-:W-:Y:S05]  /*4370*/  RET.REL.NODEC R10 `(GRUForward) ;  /* 0xffffffbc0a207950 */ /* 0x00ffea0003c3ffff */
.L_x_115:
        /* <DEDUP_REMOVED lines=16> */
.L_x_117:


//--------------------- .nv.shared.GRUBackward    --------------------------
	.section	.nv.shared.GRUBackward,"aw",@nobits
	.sectionflags	@""
	.align	16
.nv.shared.GRUBackward:
	.zero		1632


//--------------------- .nv.shared.reserved.0     --------------------------
	.section	.nv.shared.reserved.0,"aw",@nobits
	.weak		__nv_reservedSMEM_offset_0_alias
	.size		__nv_reservedSMEM_offset_0_alias, 0, 64
	.other		__nv_reservedSMEM_offset_0_alias,@"STO_CUDA_RESERVED_SHARED STV_DEFAULT"
__nv_reservedSMEM_offset_0_alias:
	.zero		0
	.zero		64


//--------------------- .nv.shared.GRUForward     --------------------------
	.section	.nv.shared.GRUForward,"aw",@nobits
	.sectionflags	@""
	.align	16
.nv.shared.GRUForward:
	.zero		3424


//--------------------- .nv.constant0.GRUBackward --------------------------
	.section	.nv.constant0.GRUBackward,"a",@progbits
	.sectionflags	@""
	.align	4
.nv.constant0.GRUBackward:
	.zero		972


//--------------------- .nv.constant0.GRUForward  --------------------------
	.section	.nv.constant0.GRUForward,"a",@progbits
	.sectionflags	@""
	.align	4
.nv.constant0.GRUForward:
	.zero		956


//--------------------- SYMBOLS --------------------------

	.type		.nv.reservedSmem.offset0,@object
	.size		.nv.reservedSmem.offset0,0x4
	.type		.nv.reservedSmem.cap,@object
	.size		.nv.reservedSmem.cap,0x4
